//
// Generated by NVIDIA NVVM Compiler
//
// Compiler Build ID: CL-36424714
// Cuda compilation tools, release 13.0, V13.0.88
// Based on NVVM 20.0.0
//

.version 9.0
.target sm_100
.address_size 64

	// .globl	_Z9compute_BPKfS0_S0_Pfi
// _ZZ11find_argminPKfPiPfiE7min_val has been demoted
// _ZZ11find_argminPKfPiPfiE7min_idx has been demoted
// _ZZN3cub18CUB_300001_SM_10006detail6reduce28DeviceReduceSingleTileKernelINS2_10policy_hubINS0_12KeyValuePairIifEEiNS0_6ArgMinEE10Policy1000ENS0_21ArgIndexInputIteratorIPfifEEN6thrust24THRUST_300001_SM_1000_NS24tabulate_output_iteratorINS2_32accumulating_transform_output_opINS5_IlfEENS2_18local_to_global_opIlEES7_NSF_INS2_31unzip_and_write_arg_extremum_opISB_PiEENSE_11use_defaultElEEEESN_lEEiS7_NS2_20empty_problem_init_tIS6_EES6_N4cuda3std3__410__identityEEEvT0_T1_T2_T3_T4_T6_E12temp_storage has been demoted
// _ZZN3cub18CUB_300001_SM_10006detail6reduce18DeviceReduceKernelINS2_10policy_hubINS0_12KeyValuePairIifEEiNS0_6ArgMinEE10Policy1000ENS0_21ArgIndexInputIteratorIPfifEEiS7_S6_N4cuda3std3__410__identityEEEvT0_PT3_T1_NS0_13GridEvenShareISK_EET2_T4_E12temp_storage has been demoted
// _ZZN3cub18CUB_300001_SM_10006detail6reduce28DeviceReduceSingleTileKernelINS2_10policy_hubINS0_12KeyValuePairIifEEiNS0_6ArgMinEE10Policy1000EPS6_N6thrust24THRUST_300001_SM_1000_NS24tabulate_output_iteratorINS2_32accumulating_transform_output_opINS5_IlfEENS2_18local_to_global_opIlEES7_NSD_INS2_31unzip_and_write_arg_extremum_opIPfPiEENSC_11use_defaultElEEEESM_lEEiS7_NS2_20empty_problem_init_tIS6_EES6_N4cuda3std3__410__identityEEEvT0_T1_T2_T3_T4_T6_E12temp_storage has been demoted
.global .align 1 .b8 _ZN34_INTERNAL_800e7f78_4_k_cu_3a6ab9e94cuda3std3__45__cpo5beginE[1];
.global .align 1 .b8 _ZN34_INTERNAL_800e7f78_4_k_cu_3a6ab9e94cuda3std3__45__cpo3endE[1];
.global .align 1 .b8 _ZN34_INTERNAL_800e7f78_4_k_cu_3a6ab9e94cuda3std3__45__cpo6cbeginE[1];
.global .align 1 .b8 _ZN34_INTERNAL_800e7f78_4_k_cu_3a6ab9e94cuda3std3__45__cpo4cendE[1];
.global .align 1 .b8 _ZN34_INTERNAL_800e7f78_4_k_cu_3a6ab9e94cuda3std3__45__cpo6rbeginE[1];
.global .align 1 .b8 _ZN34_INTERNAL_800e7f78_4_k_cu_3a6ab9e94cuda3std3__45__cpo4rendE[1];
.global .align 1 .b8 _ZN34_INTERNAL_800e7f78_4_k_cu_3a6ab9e94cuda3std3__45__cpo7crbeginE[1];
.global .align 1 .b8 _ZN34_INTERNAL_800e7f78_4_k_cu_3a6ab9e94cuda3std3__45__cpo5crendE[1];
.global .align 1 .b8 _ZN34_INTERNAL_800e7f78_4_k_cu_3a6ab9e94cuda3std3__436_GLOBAL__N__800e7f78_4_k_cu_3a6ab9e96ignoreE[1];
.global .align 1 .b8 _ZN34_INTERNAL_800e7f78_4_k_cu_3a6ab9e94cuda3std3__419piecewise_constructE[1];
.global .align 1 .b8 _ZN34_INTERNAL_800e7f78_4_k_cu_3a6ab9e94cuda3std3__48in_placeE[1];
.global .align 1 .b8 _ZN34_INTERNAL_800e7f78_4_k_cu_3a6ab9e94cuda3std3__420unreachable_sentinelE[1];
.global .align 1 .b8 _ZN34_INTERNAL_800e7f78_4_k_cu_3a6ab9e94cuda3std3__47nulloptE[1];
.global .align 1 .b8 _ZN34_INTERNAL_800e7f78_4_k_cu_3a6ab9e94cuda3std3__48unexpectE[1];
.global .align 1 .b8 _ZN34_INTERNAL_800e7f78_4_k_cu_3a6ab9e94cuda3std6ranges3__45__cpo4swapE[1];
.global .align 1 .b8 _ZN34_INTERNAL_800e7f78_4_k_cu_3a6ab9e94cuda3std6ranges3__45__cpo9iter_moveE[1];
.global .align 1 .b8 _ZN34_INTERNAL_800e7f78_4_k_cu_3a6ab9e94cuda3std6ranges3__45__cpo5beginE[1];
.global .align 1 .b8 _ZN34_INTERNAL_800e7f78_4_k_cu_3a6ab9e94cuda3std6ranges3__45__cpo3endE[1];
.global .align 1 .b8 _ZN34_INTERNAL_800e7f78_4_k_cu_3a6ab9e94cuda3std6ranges3__45__cpo6cbeginE[1];
.global .align 1 .b8 _ZN34_INTERNAL_800e7f78_4_k_cu_3a6ab9e94cuda3std6ranges3__45__cpo4cendE[1];
.global .align 1 .b8 _ZN34_INTERNAL_800e7f78_4_k_cu_3a6ab9e94cuda3std6ranges3__45__cpo7advanceE[1];
.global .align 1 .b8 _ZN34_INTERNAL_800e7f78_4_k_cu_3a6ab9e94cuda3std6ranges3__45__cpo9iter_swapE[1];
.global .align 1 .b8 _ZN34_INTERNAL_800e7f78_4_k_cu_3a6ab9e94cuda3std6ranges3__45__cpo4nextE[1];
.global .align 1 .b8 _ZN34_INTERNAL_800e7f78_4_k_cu_3a6ab9e94cuda3std6ranges3__45__cpo4prevE[1];
.global .align 1 .b8 _ZN34_INTERNAL_800e7f78_4_k_cu_3a6ab9e94cuda3std6ranges3__45__cpo4dataE[1];
.global .align 1 .b8 _ZN34_INTERNAL_800e7f78_4_k_cu_3a6ab9e94cuda3std6ranges3__45__cpo5cdataE[1];
.global .align 1 .b8 _ZN34_INTERNAL_800e7f78_4_k_cu_3a6ab9e94cuda3std6ranges3__45__cpo4sizeE[1];
.global .align 1 .b8 _ZN34_INTERNAL_800e7f78_4_k_cu_3a6ab9e94cuda3std6ranges3__45__cpo5ssizeE[1];
.global .align 1 .b8 _ZN34_INTERNAL_800e7f78_4_k_cu_3a6ab9e94cuda3std6ranges3__45__cpo8distanceE[1];
.global .align 1 .b8 _ZN34_INTERNAL_800e7f78_4_k_cu_3a6ab9e96thrust24THRUST_300001_SM_1000_NS6system6detail10sequential3seqE[1];
.global .align 1 .b8 _ZN34_INTERNAL_800e7f78_4_k_cu_3a6ab9e96thrust24THRUST_300001_SM_1000_NS12placeholders2_1E[1];
.global .align 1 .b8 _ZN34_INTERNAL_800e7f78_4_k_cu_3a6ab9e96thrust24THRUST_300001_SM_1000_NS12placeholders2_2E[1];
.global .align 1 .b8 _ZN34_INTERNAL_800e7f78_4_k_cu_3a6ab9e96thrust24THRUST_300001_SM_1000_NS12placeholders2_3E[1];
.global .align 1 .b8 _ZN34_INTERNAL_800e7f78_4_k_cu_3a6ab9e96thrust24THRUST_300001_SM_1000_NS12placeholders2_4E[1];
.global .align 1 .b8 _ZN34_INTERNAL_800e7f78_4_k_cu_3a6ab9e96thrust24THRUST_300001_SM_1000_NS12placeholders2_5E[1];
.global .align 1 .b8 _ZN34_INTERNAL_800e7f78_4_k_cu_3a6ab9e96thrust24THRUST_300001_SM_1000_NS12placeholders2_6E[1];
.global .align 1 .b8 _ZN34_INTERNAL_800e7f78_4_k_cu_3a6ab9e96thrust24THRUST_300001_SM_1000_NS12placeholders2_7E[1];
.global .align 1 .b8 _ZN34_INTERNAL_800e7f78_4_k_cu_3a6ab9e96thrust24THRUST_300001_SM_1000_NS12placeholders2_8E[1];
.global .align 1 .b8 _ZN34_INTERNAL_800e7f78_4_k_cu_3a6ab9e96thrust24THRUST_300001_SM_1000_NS12placeholders2_9E[1];
.global .align 1 .b8 _ZN34_INTERNAL_800e7f78_4_k_cu_3a6ab9e96thrust24THRUST_300001_SM_1000_NS12placeholders3_10E[1];

.visible .entry _Z9compute_BPKfS0_S0_Pfi(
	.param .u64 .ptr .align 1 _Z9compute_BPKfS0_S0_Pfi_param_0,
	.param .u64 .ptr .align 1 _Z9compute_BPKfS0_S0_Pfi_param_1,
	.param .u64 .ptr .align 1 _Z9compute_BPKfS0_S0_Pfi_param_2,
	.param .u64 .ptr .align 1 _Z9compute_BPKfS0_S0_Pfi_param_3,
	.param .u32 _Z9compute_BPKfS0_S0_Pfi_param_4
)
{
	.reg .pred 	%p<2>;
	.reg .b32 	%r<12>;
	.reg .b32 	%f<6>;
	.reg .b64 	%rd<16>;

	ld.param.u64 	%rd1, [_Z9compute_BPKfS0_S0_Pfi_param_0];
	ld.param.u64 	%rd2, [_Z9compute_BPKfS0_S0_Pfi_param_1];
	ld.param.u64 	%rd3, [_Z9compute_BPKfS0_S0_Pfi_param_2];
	ld.param.u64 	%rd4, [_Z9compute_BPKfS0_S0_Pfi_param_3];
	ld.param.u32 	%r3, [_Z9compute_BPKfS0_S0_Pfi_param_4];
	mov.u32 	%r4, %ctaid.y;
	mov.u32 	%r5, %ntid.y;
	mov.u32 	%r6, %tid.y;
	mad.lo.s32 	%r1, %r4, %r5, %r6;
	mov.u32 	%r7, %ctaid.x;
	mov.u32 	%r8, %ntid.x;
	mov.u32 	%r9, %tid.x;
	mad.lo.s32 	%r2, %r7, %r8, %r9;
	max.s32 	%r10, %r1, %r2;
	setp.ge.s32 	%p1, %r10, %r3;
	@%p1 bra 	$L__BB0_2;
	cvta.to.global.u64 	%rd5, %rd1;
	cvta.to.global.u64 	%rd6, %rd2;
	cvta.to.global.u64 	%rd7, %rd3;
	cvta.to.global.u64 	%rd8, %rd4;
	mad.lo.s32 	%r11, %r3, %r2, %r1;
	mul.wide.s32 	%rd9, %r11, 4;
	add.s64 	%rd10, %rd5, %rd9;
	ld.global.f32 	%f1, [%rd10];
	mul.wide.u32 	%rd11, %r1, 4;
	add.s64 	%rd12, %rd6, %rd11;
	ld.global.f32 	%f2, [%rd12];
	sub.f32 	%f3, %f1, %f2;
	mul.wide.s32 	%rd13, %r2, 4;
	add.s64 	%rd14, %rd7, %rd13;
	ld.global.f32 	%f4, [%rd14];
	sub.f32 	%f5, %f3, %f4;
	add.s64 	%rd15, %rd8, %rd9;
	st.global.f32 	[%rd15], %f5;
$L__BB0_2:
	ret;

}
	// .globl	_Z11find_argminPKfPiPfi
.visible .entry _Z11find_argminPKfPiPfi(
	.param .u64 .ptr .align 1 _Z11find_argminPKfPiPfi_param_0,
	.param .u64 .ptr .align 1 _Z11find_argminPKfPiPfi_param_1,
	.param .u64 .ptr .align 1 _Z11find_argminPKfPiPfi_param_2,
	.param .u32 _Z11find_argminPKfPiPfi_param_3
)
{
	.reg .pred 	%p<7>;
	.reg .b32 	%r<20>;
	.reg .b32 	%f<8>;
	.reg .b64 	%rd<12>;
	// demoted variable
	.shared .align 4 .b8 _ZZ11find_argminPKfPiPfiE7min_val[1024];
	// demoted variable
	.shared .align 4 .b8 _ZZ11find_argminPKfPiPfiE7min_idx[1024];
	ld.param.u64 	%rd1, [_Z11find_argminPKfPiPfi_param_0];
	ld.param.u64 	%rd2, [_Z11find_argminPKfPiPfi_param_1];
	ld.param.u64 	%rd3, [_Z11find_argminPKfPiPfi_param_2];
	ld.param.u32 	%r10, [_Z11find_argminPKfPiPfi_param_3];
	mov.u32 	%r1, %tid.x;
	mov.u32 	%r2, %ctaid.x;
	mov.u32 	%r19, %ntid.x;
	mad.lo.s32 	%r4, %r2, %r19, %r1;
	mul.lo.s32 	%r11, %r10, %r10;
	setp.ge.s32 	%p1, %r4, %r11;
	mov.f32 	%f7, 0f7F7FFFFF;
	@%p1 bra 	$L__BB1_2;
	cvta.to.global.u64 	%rd4, %rd1;
	mul.wide.s32 	%rd5, %r4, 4;
	add.s64 	%rd6, %rd4, %rd5;
	ld.global.f32 	%f7, [%rd6];
$L__BB1_2:
	shl.b32 	%r12, %r1, 2;
	mov.u32 	%r13, _ZZ11find_argminPKfPiPfiE7min_val;
	add.s32 	%r5, %r13, %r12;
	st.shared.f32 	[%r5], %f7;
	mov.u32 	%r14, _ZZ11find_argminPKfPiPfiE7min_idx;
	add.s32 	%r6, %r14, %r12;
	st.shared.u32 	[%r6], %r4;
	bar.sync 	0;
	setp.lt.u32 	%p2, %r19, 2;
	@%p2 bra 	$L__BB1_7;
$L__BB1_3:
	mov.u32 	%r7, %r19;
	shr.u32 	%r19, %r7, 1;
	setp.ge.u32 	%p3, %r1, %r19;
	@%p3 bra 	$L__BB1_6;
	shl.b32 	%r9, %r19, 2;
	add.s32 	%r15, %r5, %r9;
	ld.shared.f32 	%f3, [%r15];
	ld.shared.f32 	%f5, [%r5];
	setp.geu.f32 	%p4, %f3, %f5;
	@%p4 bra 	$L__BB1_6;
	st.shared.f32 	[%r5], %f3;
	add.s32 	%r16, %r6, %r9;
	ld.shared.u32 	%r17, [%r16];
	st.shared.u32 	[%r6], %r17;
$L__BB1_6:
	bar.sync 	0;
	setp.gt.u32 	%p5, %r7, 3;
	@%p5 bra 	$L__BB1_3;
$L__BB1_7:
	setp.ne.s32 	%p6, %r1, 0;
	@%p6 bra 	$L__BB1_9;
	ld.shared.f32 	%f6, [_ZZ11find_argminPKfPiPfiE7min_val];
	cvta.to.global.u64 	%rd7, %rd3;
	mul.wide.u32 	%rd8, %r2, 4;
	add.s64 	%rd9, %rd7, %rd8;
	st.global.f32 	[%rd9], %f6;
	ld.shared.u32 	%r18, [_ZZ11find_argminPKfPiPfiE7min_idx];
	cvta.to.global.u64 	%rd10, %rd2;
	add.s64 	%rd11, %rd10, %rd8;
	st.global.u32 	[%rd11], %r18;
$L__BB1_9:
	ret;

}
	// .globl	_Z18compute_col_to_rowiPKiPi
.visible .entry _Z18compute_col_to_rowiPKiPi(
	.param .u32 _Z18compute_col_to_rowiPKiPi_param_0,
	.param .u64 .ptr .align 1 _Z18compute_col_to_rowiPKiPi_param_1,
	.param .u64 .ptr .align 1 _Z18compute_col_to_rowiPKiPi_param_2
)
{
	.reg .pred 	%p<6>;
	.reg .b32 	%r<13>;
	.reg .b64 	%rd<9>;

	ld.param.u32 	%r5, [_Z18compute_col_to_rowiPKiPi_param_0];
	ld.param.u64 	%rd2, [_Z18compute_col_to_rowiPKiPi_param_1];
	ld.param.u64 	%rd3, [_Z18compute_col_to_rowiPKiPi_param_2];
	mov.u32 	%r6, %ctaid.x;
	mov.u32 	%r7, %ntid.x;
	mov.u32 	%r8, %tid.x;
	mad.lo.s32 	%r1, %r6, %r7, %r8;
	setp.ge.s32 	%p1, %r1, %r5;
	setp.lt.s32 	%p2, %r5, 1;
	or.pred  	%p3, %p1, %p2;
	@%p3 bra 	$L__BB2_5;
	mul.lo.s32 	%r2, %r1, %r5;
	cvta.to.global.u64 	%rd1, %rd2;
	mov.b32 	%r12, 0;
$L__BB2_2:
	add.s32 	%r10, %r12, %r2;
	mul.wide.s32 	%rd4, %r10, 4;
	add.s64 	%rd5, %rd1, %rd4;
	ld.global.u32 	%r11, [%rd5];
	setp.ne.s32 	%p4, %r11, 1;
	@%p4 bra 	$L__BB2_4;
	cvta.to.global.u64 	%rd6, %rd3;
	mul.wide.s32 	%rd7, %r1, 4;
	add.s64 	%rd8, %rd6, %rd7;
	st.global.u32 	[%rd8], %r12;
	bra.uni 	$L__BB2_5;
$L__BB2_4:
	add.s32 	%r12, %r12, 1;
	setp.ne.s32 	%p5, %r12, %r5;
	@%p5 bra 	$L__BB2_2;
$L__BB2_5:
	ret;

}
	// .globl	_Z16solve_1bc_kerneliPKiiPKfPiS3_Pb
.visible .entry _Z16solve_1bc_kerneliPKiiPKfPiS3_Pb(
	.param .u32 _Z16solve_1bc_kerneliPKiiPKfPiS3_Pb_param_0,
	.param .u64 .ptr .align 1 _Z16solve_1bc_kerneliPKiiPKfPiS3_Pb_param_1,
	.param .u32 _Z16solve_1bc_kerneliPKiiPKfPiS3_Pb_param_2,
	.param .u64 .ptr .align 1 _Z16solve_1bc_kerneliPKiiPKfPiS3_Pb_param_3,
	.param .u64 .ptr .align 1 _Z16solve_1bc_kerneliPKiiPKfPiS3_Pb_param_4,
	.param .u64 .ptr .align 1 _Z16solve_1bc_kerneliPKiiPKfPiS3_Pb_param_5,
	.param .u64 .ptr .align 1 _Z16solve_1bc_kerneliPKiiPKfPiS3_Pb_param_6
)
{
	.reg .pred 	%p<10>;
	.reg .b16 	%rs<3>;
	.reg .b32 	%r<19>;
	.reg .b32 	%f<2>;
	.reg .b64 	%rd<23>;

	ld.param.u32 	%r3, [_Z16solve_1bc_kerneliPKiiPKfPiS3_Pb_param_0];
	ld.param.u64 	%rd6, [_Z16solve_1bc_kerneliPKiiPKfPiS3_Pb_param_1];
	ld.param.u32 	%r4, [_Z16solve_1bc_kerneliPKiiPKfPiS3_Pb_param_2];
	ld.param.u64 	%rd7, [_Z16solve_1bc_kerneliPKiiPKfPiS3_Pb_param_3];
	ld.param.u64 	%rd8, [_Z16solve_1bc_kerneliPKiiPKfPiS3_Pb_param_4];
	ld.param.u64 	%rd9, [_Z16solve_1bc_kerneliPKiiPKfPiS3_Pb_param_5];
	ld.param.u64 	%rd10, [_Z16solve_1bc_kerneliPKiiPKfPiS3_Pb_param_6];
	cvta.to.global.u64 	%rd1, %rd10;
	cvta.to.global.u64 	%rd2, %rd8;
	cvta.to.global.u64 	%rd3, %rd9;
	mov.u32 	%r5, %ctaid.y;
	mov.u32 	%r6, %ntid.y;
	mov.u32 	%r7, %tid.y;
	mad.lo.s32 	%r1, %r5, %r6, %r7;
	mov.u32 	%r8, %ctaid.x;
	mov.u32 	%r9, %ntid.x;
	mov.u32 	%r10, %tid.x;
	mad.lo.s32 	%r2, %r8, %r9, %r10;
	max.s32 	%r11, %r1, %r2;
	setp.ge.s32 	%p1, %r11, %r3;
	@%p1 bra 	$L__BB3_11;
	setp.ne.s32 	%p2, %r1, 0;
	@%p2 bra 	$L__BB3_5;
	mul.wide.s32 	%rd11, %r2, 4;
	add.s64 	%rd12, %rd3, %rd11;
	ld.global.u32 	%r12, [%rd12];
	setp.eq.s32 	%p3, %r12, %r3;
	@%p3 bra 	$L__BB3_5;
	cvta.to.global.u64 	%rd13, %rd6;
	add.s64 	%rd15, %rd13, %rd11;
	ld.global.u32 	%r13, [%rd15];
	mul.wide.s32 	%rd16, %r13, 4;
	add.s64 	%rd4, %rd2, %rd16;
	ld.global.u32 	%r14, [%rd4];
	setp.ne.s32 	%p4, %r14, %r3;
	@%p4 bra 	$L__BB3_5;
	st.global.u32 	[%rd4], %r2;
	mov.b16 	%rs1, 1;
	st.global.u8 	[%rd1], %rs1;
$L__BB3_5:
	setp.eq.s32 	%p5, %r1, %r4;
	@%p5 bra 	$L__BB3_11;
	mul.wide.u32 	%rd17, %r1, 4;
	add.s64 	%rd18, %rd2, %rd17;
	ld.global.u32 	%r15, [%rd18];
	setp.eq.s32 	%p6, %r15, %r3;
	@%p6 bra 	$L__BB3_11;
	mul.wide.s32 	%rd19, %r2, 4;
	add.s64 	%rd5, %rd3, %rd19;
	ld.global.u32 	%r16, [%rd5];
	setp.ne.s32 	%p7, %r16, %r3;
	@%p7 bra 	$L__BB3_11;
	mad.lo.s32 	%r17, %r2, %r3, %r1;
	cvta.to.global.u64 	%rd20, %rd7;
	mul.wide.s32 	%rd21, %r17, 4;
	add.s64 	%rd22, %rd20, %rd21;
	ld.global.f32 	%f1, [%rd22];
	setp.neu.f32 	%p8, %f1, 0f00000000;
	@%p8 bra 	$L__BB3_11;
	atom.global.min.s32 	%r18, [%rd5], %r1;
	setp.le.s32 	%p9, %r18, %r1;
	@%p9 bra 	$L__BB3_11;
	mov.b16 	%rs2, 1;
	st.global.u8 	[%rd1], %rs2;
$L__BB3_11:
	ret;

}
	// .globl	_Z15set_array_valuePiii
.visible .entry _Z15set_array_valuePiii(
	.param .u64 .ptr .align 1 _Z15set_array_valuePiii_param_0,
	.param .u32 _Z15set_array_valuePiii_param_1,
	.param .u32 _Z15set_array_valuePiii_param_2
)
{
	.reg .pred 	%p<2>;
	.reg .b32 	%r<7>;
	.reg .b64 	%rd<5>;

	ld.param.u64 	%rd1, [_Z15set_array_valuePiii_param_0];
	ld.param.u32 	%r2, [_Z15set_array_valuePiii_param_1];
	ld.param.u32 	%r3, [_Z15set_array_valuePiii_param_2];
	mov.u32 	%r4, %ctaid.x;
	mov.u32 	%r5, %ntid.x;
	mov.u32 	%r6, %tid.x;
	mad.lo.s32 	%r1, %r4, %r5, %r6;
	setp.ge.s32 	%p1, %r1, %r3;
	@%p1 bra 	$L__BB4_2;
	cvta.to.global.u64 	%rd2, %rd1;
	mul.wide.s32 	%rd3, %r1, 4;
	add.s64 	%rd4, %rd2, %rd3;
	st.global.u32 	[%rd4], %r2;
$L__BB4_2:
	ret;

}
	// .globl	_Z12update_dualsPiS_PfS0_fi
.visible .entry _Z12update_dualsPiS_PfS0_fi(
	.param .u64 .ptr .align 1 _Z12update_dualsPiS_PfS0_fi_param_0,
	.param .u64 .ptr .align 1 _Z12update_dualsPiS_PfS0_fi_param_1,
	.param .u64 .ptr .align 1 _Z12update_dualsPiS_PfS0_fi_param_2,
	.param .u64 .ptr .align 1 _Z12update_dualsPiS_PfS0_fi_param_3,
	.param .f32 _Z12update_dualsPiS_PfS0_fi_param_4,
	.param .u32 _Z12update_dualsPiS_PfS0_fi_param_5
)
{
	.reg .pred 	%p<4>;
	.reg .b32 	%r<8>;
	.reg .b32 	%f<6>;
	.reg .b64 	%rd<17>;

	ld.param.u64 	%rd1, [_Z12update_dualsPiS_PfS0_fi_param_0];
	ld.param.u64 	%rd2, [_Z12update_dualsPiS_PfS0_fi_param_1];
	ld.param.u64 	%rd3, [_Z12update_dualsPiS_PfS0_fi_param_2];
	ld.param.u64 	%rd4, [_Z12update_dualsPiS_PfS0_fi_param_3];
	ld.param.f32 	%f1, [_Z12update_dualsPiS_PfS0_fi_param_4];
	ld.param.u32 	%r2, [_Z12update_dualsPiS_PfS0_fi_param_5];
	mov.u32 	%r3, %ctaid.x;
	mov.u32 	%r4, %ntid.x;
	mov.u32 	%r5, %tid.x;
	mad.lo.s32 	%r1, %r3, %r4, %r5;
	setp.ge.s32 	%p1, %r1, %r2;
	@%p1 bra 	$L__BB5_5;
	cvta.to.global.u64 	%rd5, %rd1;
	mul.wide.s32 	%rd6, %r1, 4;
	add.s64 	%rd7, %rd5, %rd6;
	ld.global.u32 	%r6, [%rd7];
	setp.eq.s32 	%p2, %r6, %r2;
	@%p2 bra 	$L__BB5_3;
	cvta.to.global.u64 	%rd8, %rd3;
	add.s64 	%rd10, %rd8, %rd6;
	ld.global.f32 	%f2, [%rd10];
	add.f32 	%f3, %f1, %f2;
	st.global.f32 	[%rd10], %f3;
$L__BB5_3:
	cvta.to.global.u64 	%rd11, %rd2;
	add.s64 	%rd13, %rd11, %rd6;
	ld.global.u32 	%r7, [%rd13];
	setp.eq.s32 	%p3, %r7, %r2;
	@%p3 bra 	$L__BB5_5;
	cvta.to.global.u64 	%rd14, %rd4;
	add.s64 	%rd16, %rd14, %rd6;
	ld.global.f32 	%f4, [%rd16];
	sub.f32 	%f5, %f4, %f1;
	st.global.f32 	[%rd16], %f5;
$L__BB5_5:
	ret;

}
	// .globl	_Z24check_feasible_conditionPKfPKiS0_S0_Pii
.visible .entry _Z24check_feasible_conditionPKfPKiS0_S0_Pii(
	.param .u64 .ptr .align 1 _Z24check_feasible_conditionPKfPKiS0_S0_Pii_param_0,
	.param .u64 .ptr .align 1 _Z24check_feasible_conditionPKfPKiS0_S0_Pii_param_1,
	.param .u64 .ptr .align 1 _Z24check_feasible_conditionPKfPKiS0_S0_Pii_param_2,
	.param .u64 .ptr .align 1 _Z24check_feasible_conditionPKfPKiS0_S0_Pii_param_3,
	.param .u64 .ptr .align 1 _Z24check_feasible_conditionPKfPKiS0_S0_Pii_param_4,
	.param .u32 _Z24check_feasible_conditionPKfPKiS0_S0_Pii_param_5
)
{
	.reg .pred 	%p<4>;
	.reg .b32 	%r<14>;
	.reg .b32 	%f<7>;
	.reg .b64 	%rd<19>;

	ld.param.u64 	%rd1, [_Z24check_feasible_conditionPKfPKiS0_S0_Pii_param_0];
	ld.param.u64 	%rd2, [_Z24check_feasible_conditionPKfPKiS0_S0_Pii_param_1];
	ld.param.u64 	%rd3, [_Z24check_feasible_conditionPKfPKiS0_S0_Pii_param_2];
	ld.param.u64 	%rd4, [_Z24check_feasible_conditionPKfPKiS0_S0_Pii_param_3];
	ld.param.u64 	%rd5, [_Z24check_feasible_conditionPKfPKiS0_S0_Pii_param_4];
	ld.param.u32 	%r4, [_Z24check_feasible_conditionPKfPKiS0_S0_Pii_param_5];
	mov.u32 	%r5, %ctaid.y;
	mov.u32 	%r6, %ntid.y;
	mov.u32 	%r7, %tid.y;
	mad.lo.s32 	%r1, %r5, %r6, %r7;
	mov.u32 	%r8, %ctaid.x;
	mov.u32 	%r9, %ntid.x;
	mov.u32 	%r10, %tid.x;
	mad.lo.s32 	%r2, %r8, %r9, %r10;
	max.s32 	%r11, %r1, %r2;
	setp.ge.s32 	%p1, %r11, %r4;
	@%p1 bra 	$L__BB6_4;
	cvta.to.global.u64 	%rd6, %rd2;
	mad.lo.s32 	%r3, %r4, %r2, %r1;
	mul.wide.s32 	%rd7, %r3, 4;
	add.s64 	%rd8, %rd6, %rd7;
	ld.global.u32 	%r12, [%rd8];
	setp.ne.s32 	%p2, %r12, 1;
	@%p2 bra 	$L__BB6_4;
	cvta.to.global.u64 	%rd9, %rd1;
	add.s64 	%rd11, %rd9, %rd7;
	ld.global.f32 	%f1, [%rd11];
	cvta.to.global.u64 	%rd12, %rd3;
	mul.wide.u32 	%rd13, %r1, 4;
	add.s64 	%rd14, %rd12, %rd13;
	ld.global.f32 	%f2, [%rd14];
	sub.f32 	%f3, %f1, %f2;
	cvta.to.global.u64 	%rd15, %rd4;
	mul.wide.s32 	%rd16, %r2, 4;
	add.s64 	%rd17, %rd15, %rd16;
	ld.global.f32 	%f4, [%rd17];
	sub.f32 	%f5, %f3, %f4;
	abs.f32 	%f6, %f5;
	setp.leu.f32 	%p3, %f6, 0f38D1B717;
	@%p3 bra 	$L__BB6_4;
	cvta.to.global.u64 	%rd18, %rd5;
	atom.global.exch.b32 	%r13, [%rd18], 1;
$L__BB6_4:
	ret;

}
	// .globl	_Z21check_slack_conditionPKfS0_S0_Pii
.visible .entry _Z21check_slack_conditionPKfS0_S0_Pii(
	.param .u64 .ptr .align 1 _Z21check_slack_conditionPKfS0_S0_Pii_param_0,
	.param .u64 .ptr .align 1 _Z21check_slack_conditionPKfS0_S0_Pii_param_1,
	.param .u64 .ptr .align 1 _Z21check_slack_conditionPKfS0_S0_Pii_param_2,
	.param .u64 .ptr .align 1 _Z21check_slack_conditionPKfS0_S0_Pii_param_3,
	.param .u32 _Z21check_slack_conditionPKfS0_S0_Pii_param_4
)
{
	.reg .pred 	%p<3>;
	.reg .b32 	%r<13>;
	.reg .b32 	%f<6>;
	.reg .b64 	%rd<15>;

	ld.param.u64 	%rd1, [_Z21check_slack_conditionPKfS0_S0_Pii_param_0];
	ld.param.u64 	%rd2, [_Z21check_slack_conditionPKfS0_S0_Pii_param_1];
	ld.param.u64 	%rd3, [_Z21check_slack_conditionPKfS0_S0_Pii_param_2];
	ld.param.u64 	%rd4, [_Z21check_slack_conditionPKfS0_S0_Pii_param_3];
	ld.param.u32 	%r3, [_Z21check_slack_conditionPKfS0_S0_Pii_param_4];
	mov.u32 	%r4, %ctaid.y;
	mov.u32 	%r5, %ntid.y;
	mov.u32 	%r6, %tid.y;
	mad.lo.s32 	%r1, %r4, %r5, %r6;
	mov.u32 	%r7, %ctaid.x;
	mov.u32 	%r8, %ntid.x;
	mov.u32 	%r9, %tid.x;
	mad.lo.s32 	%r2, %r7, %r8, %r9;
	max.s32 	%r10, %r1, %r2;
	setp.ge.s32 	%p1, %r10, %r3;
	@%p1 bra 	$L__BB7_3;
	cvta.to.global.u64 	%rd5, %rd1;
	cvta.to.global.u64 	%rd6, %rd2;
	cvta.to.global.u64 	%rd7, %rd3;
	mad.lo.s32 	%r11, %r3, %r2, %r1;
	mul.wide.s32 	%rd8, %r11, 4;
	add.s64 	%rd9, %rd5, %rd8;
	ld.global.f32 	%f1, [%rd9];
	mul.wide.u32 	%rd10, %r1, 4;
	add.s64 	%rd11, %rd6, %rd10;
	ld.global.f32 	%f2, [%rd11];
	sub.f32 	%f3, %f1, %f2;
	mul.wide.s32 	%rd12, %r2, 4;
	add.s64 	%rd13, %rd7, %rd12;
	ld.global.f32 	%f4, [%rd13];
	sub.f32 	%f5, %f3, %f4;
	setp.geu.f32 	%p2, %f5, 0fB8D1B717;
	@%p2 bra 	$L__BB7_3;
	cvta.to.global.u64 	%rd14, %rd4;
	atom.global.exch.b32 	%r12, [%rd14], 1;
$L__BB7_3:
	ret;

}
	// .globl	_ZN3cub18CUB_300001_SM_10006detail11EmptyKernelIvEEvv
.visible .entry _ZN3cub18CUB_300001_SM_10006detail11EmptyKernelIvEEvv()
{


	ret;

}
	// .globl	_ZN3cub18CUB_300001_SM_10006detail6reduce28DeviceReduceSingleTileKernelINS2_10policy_hubINS0_12KeyValuePairIifEEiNS0_6ArgMinEE10Policy1000ENS0_21ArgIndexInputIteratorIPfifEEN6thrust24THRUST_300001_SM_1000_NS24tabulate_output_iteratorINS2_32accumulating_transform_output_opINS5_IlfEENS2_18local_to_global_opIlEES7_NSF_INS2_31unzip_and_write_arg_extremum_opISB_PiEENSE_11use_defaultElEEEESN_lEEiS7_NS2_20empty_problem_init_tIS6_EES6_N4cuda3std3__410__identityEEEvT0_T1_T2_T3_T4_T6_
.visible .entry _ZN3cub18CUB_300001_SM_10006detail6reduce28DeviceReduceSingleTileKernelINS2_10policy_hubINS0_12KeyValuePairIifEEiNS0_6ArgMinEE10Policy1000ENS0_21ArgIndexInputIteratorIPfifEEN6thrust24THRUST_300001_SM_1000_NS24tabulate_output_iteratorINS2_32accumulating_transform_output_opINS5_IlfEENS2_18local_to_global_opIlEES7_NSF_INS2_31unzip_and_write_arg_extremum_opISB_PiEENSE_11use_defaultElEEEESN_lEEiS7_NS2_20empty_problem_init_tIS6_EES6_N4cuda3std3__410__identityEEEvT0_T1_T2_T3_T4_T6_(
	.param .align 8 .b8 _ZN3cub18CUB_300001_SM_10006detail6reduce28DeviceReduceSingleTileKernelINS2_10policy_hubINS0_12KeyValuePairIifEEiNS0_6ArgMinEE10Policy1000ENS0_21ArgIndexInputIteratorIPfifEEN6thrust24THRUST_300001_SM_1000_NS24tabulate_output_iteratorINS2_32accumulating_transform_output_opINS5_IlfEENS2_18local_to_global_opIlEES7_NSF_INS2_31unzip_and_write_arg_extremum_opISB_PiEENSE_11use_defaultElEEEESN_lEEiS7_NS2_20empty_problem_init_tIS6_EES6_N4cuda3std3__410__identityEEEvT0_T1_T2_T3_T4_T6__param_0[16],
	.param .align 8 .b8 _ZN3cub18CUB_300001_SM_10006detail6reduce28DeviceReduceSingleTileKernelINS2_10policy_hubINS0_12KeyValuePairIifEEiNS0_6ArgMinEE10Policy1000ENS0_21ArgIndexInputIteratorIPfifEEN6thrust24THRUST_300001_SM_1000_NS24tabulate_output_iteratorINS2_32accumulating_transform_output_opINS5_IlfEENS2_18local_to_global_opIlEES7_NSF_INS2_31unzip_and_write_arg_extremum_opISB_PiEENSE_11use_defaultElEEEESN_lEEiS7_NS2_20empty_problem_init_tIS6_EES6_N4cuda3std3__410__identityEEEvT0_T1_T2_T3_T4_T6__param_1[72],
	.param .u32 _ZN3cub18CUB_300001_SM_10006detail6reduce28DeviceReduceSingleTileKernelINS2_10policy_hubINS0_12KeyValuePairIifEEiNS0_6ArgMinEE10Policy1000ENS0_21ArgIndexInputIteratorIPfifEEN6thrust24THRUST_300001_SM_1000_NS24tabulate_output_iteratorINS2_32accumulating_transform_output_opINS5_IlfEENS2_18local_to_global_opIlEES7_NSF_INS2_31unzip_and_write_arg_extremum_opISB_PiEENSE_11use_defaultElEEEESN_lEEiS7_NS2_20empty_problem_init_tIS6_EES6_N4cuda3std3__410__identityEEEvT0_T1_T2_T3_T4_T6__param_2,
	.param .align 1 .b8 _ZN3cub18CUB_300001_SM_10006detail6reduce28DeviceReduceSingleTileKernelINS2_10policy_hubINS0_12KeyValuePairIifEEiNS0_6ArgMinEE10Policy1000ENS0_21ArgIndexInputIteratorIPfifEEN6thrust24THRUST_300001_SM_1000_NS24tabulate_output_iteratorINS2_32accumulating_transform_output_opINS5_IlfEENS2_18local_to_global_opIlEES7_NSF_INS2_31unzip_and_write_arg_extremum_opISB_PiEENSE_11use_defaultElEEEESN_lEEiS7_NS2_20empty_problem_init_tIS6_EES6_N4cuda3std3__410__identityEEEvT0_T1_T2_T3_T4_T6__param_3[1],
	.param .align 4 .b8 _ZN3cub18CUB_300001_SM_10006detail6reduce28DeviceReduceSingleTileKernelINS2_10policy_hubINS0_12KeyValuePairIifEEiNS0_6ArgMinEE10Policy1000ENS0_21ArgIndexInputIteratorIPfifEEN6thrust24THRUST_300001_SM_1000_NS24tabulate_output_iteratorINS2_32accumulating_transform_output_opINS5_IlfEENS2_18local_to_global_opIlEES7_NSF_INS2_31unzip_and_write_arg_extremum_opISB_PiEENSE_11use_defaultElEEEESN_lEEiS7_NS2_20empty_problem_init_tIS6_EES6_N4cuda3std3__410__identityEEEvT0_T1_T2_T3_T4_T6__param_4[8],
	.param .align 1 .b8 _ZN3cub18CUB_300001_SM_10006detail6reduce28DeviceReduceSingleTileKernelINS2_10policy_hubINS0_12KeyValuePairIifEEiNS0_6ArgMinEE10Policy1000ENS0_21ArgIndexInputIteratorIPfifEEN6thrust24THRUST_300001_SM_1000_NS24tabulate_output_iteratorINS2_32accumulating_transform_output_opINS5_IlfEENS2_18local_to_global_opIlEES7_NSF_INS2_31unzip_and_write_arg_extremum_opISB_PiEENSE_11use_defaultElEEEESN_lEEiS7_NS2_20empty_problem_init_tIS6_EES6_N4cuda3std3__410__identityEEEvT0_T1_T2_T3_T4_T6__param_5[1]
)
.maxntid 256
.minnctapersm 1
{
	.reg .pred 	%p<394>;
	.reg .b16 	%rs<13>;
	.reg .b32 	%r<616>;
	.reg .b32 	%f<367>;
	.reg .b64 	%rd<67>;
	// demoted variable
	.shared .align 4 .b8 _ZZN3cub18CUB_300001_SM_10006detail6reduce28DeviceReduceSingleTileKernelINS2_10policy_hubINS0_12KeyValuePairIifEEiNS0_6ArgMinEE10Policy1000ENS0_21ArgIndexInputIteratorIPfifEEN6thrust24THRUST_300001_SM_1000_NS24tabulate_output_iteratorINS2_32accumulating_transform_output_opINS5_IlfEENS2_18local_to_global_opIlEES7_NSF_INS2_31unzip_and_write_arg_extremum_opISB_PiEENSE_11use_defaultElEEEESN_lEEiS7_NS2_20empty_problem_init_tIS6_EES6_N4cuda3std3__410__identityEEEvT0_T1_T2_T3_T4_T6_E12temp_storage[80];
	ld.param.f32 	%f265, [_ZN3cub18CUB_300001_SM_10006detail6reduce28DeviceReduceSingleTileKernelINS2_10policy_hubINS0_12KeyValuePairIifEEiNS0_6ArgMinEE10Policy1000ENS0_21ArgIndexInputIteratorIPfifEEN6thrust24THRUST_300001_SM_1000_NS24tabulate_output_iteratorINS2_32accumulating_transform_output_opINS5_IlfEENS2_18local_to_global_opIlEES7_NSF_INS2_31unzip_and_write_arg_extremum_opISB_PiEENSE_11use_defaultElEEEESN_lEEiS7_NS2_20empty_problem_init_tIS6_EES6_N4cuda3std3__410__identityEEEvT0_T1_T2_T3_T4_T6__param_4+4];
	ld.param.u32 	%r299, [_ZN3cub18CUB_300001_SM_10006detail6reduce28DeviceReduceSingleTileKernelINS2_10policy_hubINS0_12KeyValuePairIifEEiNS0_6ArgMinEE10Policy1000ENS0_21ArgIndexInputIteratorIPfifEEN6thrust24THRUST_300001_SM_1000_NS24tabulate_output_iteratorINS2_32accumulating_transform_output_opINS5_IlfEENS2_18local_to_global_opIlEES7_NSF_INS2_31unzip_and_write_arg_extremum_opISB_PiEENSE_11use_defaultElEEEESN_lEEiS7_NS2_20empty_problem_init_tIS6_EES6_N4cuda3std3__410__identityEEEvT0_T1_T2_T3_T4_T6__param_4];
	ld.param.u32 	%r297, [_ZN3cub18CUB_300001_SM_10006detail6reduce28DeviceReduceSingleTileKernelINS2_10policy_hubINS0_12KeyValuePairIifEEiNS0_6ArgMinEE10Policy1000ENS0_21ArgIndexInputIteratorIPfifEEN6thrust24THRUST_300001_SM_1000_NS24tabulate_output_iteratorINS2_32accumulating_transform_output_opINS5_IlfEENS2_18local_to_global_opIlEES7_NSF_INS2_31unzip_and_write_arg_extremum_opISB_PiEENSE_11use_defaultElEEEESN_lEEiS7_NS2_20empty_problem_init_tIS6_EES6_N4cuda3std3__410__identityEEEvT0_T1_T2_T3_T4_T6__param_0+8];
	ld.param.u64 	%rd35, [_ZN3cub18CUB_300001_SM_10006detail6reduce28DeviceReduceSingleTileKernelINS2_10policy_hubINS0_12KeyValuePairIifEEiNS0_6ArgMinEE10Policy1000ENS0_21ArgIndexInputIteratorIPfifEEN6thrust24THRUST_300001_SM_1000_NS24tabulate_output_iteratorINS2_32accumulating_transform_output_opINS5_IlfEENS2_18local_to_global_opIlEES7_NSF_INS2_31unzip_and_write_arg_extremum_opISB_PiEENSE_11use_defaultElEEEESN_lEEiS7_NS2_20empty_problem_init_tIS6_EES6_N4cuda3std3__410__identityEEEvT0_T1_T2_T3_T4_T6__param_0];
	ld.param.u64 	%rd6, [_ZN3cub18CUB_300001_SM_10006detail6reduce28DeviceReduceSingleTileKernelINS2_10policy_hubINS0_12KeyValuePairIifEEiNS0_6ArgMinEE10Policy1000ENS0_21ArgIndexInputIteratorIPfifEEN6thrust24THRUST_300001_SM_1000_NS24tabulate_output_iteratorINS2_32accumulating_transform_output_opINS5_IlfEENS2_18local_to_global_opIlEES7_NSF_INS2_31unzip_and_write_arg_extremum_opISB_PiEENSE_11use_defaultElEEEESN_lEEiS7_NS2_20empty_problem_init_tIS6_EES6_N4cuda3std3__410__identityEEEvT0_T1_T2_T3_T4_T6__param_1+56];
	ld.param.u64 	%rd7, [_ZN3cub18CUB_300001_SM_10006detail6reduce28DeviceReduceSingleTileKernelINS2_10policy_hubINS0_12KeyValuePairIifEEiNS0_6ArgMinEE10Policy1000ENS0_21ArgIndexInputIteratorIPfifEEN6thrust24THRUST_300001_SM_1000_NS24tabulate_output_iteratorINS2_32accumulating_transform_output_opINS5_IlfEENS2_18local_to_global_opIlEES7_NSF_INS2_31unzip_and_write_arg_extremum_opISB_PiEENSE_11use_defaultElEEEESN_lEEiS7_NS2_20empty_problem_init_tIS6_EES6_N4cuda3std3__410__identityEEEvT0_T1_T2_T3_T4_T6__param_1+48];
	ld.param.u64 	%rd8, [_ZN3cub18CUB_300001_SM_10006detail6reduce28DeviceReduceSingleTileKernelINS2_10policy_hubINS0_12KeyValuePairIifEEiNS0_6ArgMinEE10Policy1000ENS0_21ArgIndexInputIteratorIPfifEEN6thrust24THRUST_300001_SM_1000_NS24tabulate_output_iteratorINS2_32accumulating_transform_output_opINS5_IlfEENS2_18local_to_global_opIlEES7_NSF_INS2_31unzip_and_write_arg_extremum_opISB_PiEENSE_11use_defaultElEEEESN_lEEiS7_NS2_20empty_problem_init_tIS6_EES6_N4cuda3std3__410__identityEEEvT0_T1_T2_T3_T4_T6__param_1+40];
	ld.param.u64 	%rd9, [_ZN3cub18CUB_300001_SM_10006detail6reduce28DeviceReduceSingleTileKernelINS2_10policy_hubINS0_12KeyValuePairIifEEiNS0_6ArgMinEE10Policy1000ENS0_21ArgIndexInputIteratorIPfifEEN6thrust24THRUST_300001_SM_1000_NS24tabulate_output_iteratorINS2_32accumulating_transform_output_opINS5_IlfEENS2_18local_to_global_opIlEES7_NSF_INS2_31unzip_and_write_arg_extremum_opISB_PiEENSE_11use_defaultElEEEESN_lEEiS7_NS2_20empty_problem_init_tIS6_EES6_N4cuda3std3__410__identityEEEvT0_T1_T2_T3_T4_T6__param_1+24];
	ld.param.u64 	%rd10, [_ZN3cub18CUB_300001_SM_10006detail6reduce28DeviceReduceSingleTileKernelINS2_10policy_hubINS0_12KeyValuePairIifEEiNS0_6ArgMinEE10Policy1000ENS0_21ArgIndexInputIteratorIPfifEEN6thrust24THRUST_300001_SM_1000_NS24tabulate_output_iteratorINS2_32accumulating_transform_output_opINS5_IlfEENS2_18local_to_global_opIlEES7_NSF_INS2_31unzip_and_write_arg_extremum_opISB_PiEENSE_11use_defaultElEEEESN_lEEiS7_NS2_20empty_problem_init_tIS6_EES6_N4cuda3std3__410__identityEEEvT0_T1_T2_T3_T4_T6__param_1+16];
	ld.param.v2.u8 	{%rs4, %rs3}, [_ZN3cub18CUB_300001_SM_10006detail6reduce28DeviceReduceSingleTileKernelINS2_10policy_hubINS0_12KeyValuePairIifEEiNS0_6ArgMinEE10Policy1000ENS0_21ArgIndexInputIteratorIPfifEEN6thrust24THRUST_300001_SM_1000_NS24tabulate_output_iteratorINS2_32accumulating_transform_output_opINS5_IlfEENS2_18local_to_global_opIlEES7_NSF_INS2_31unzip_and_write_arg_extremum_opISB_PiEENSE_11use_defaultElEEEESN_lEEiS7_NS2_20empty_problem_init_tIS6_EES6_N4cuda3std3__410__identityEEEvT0_T1_T2_T3_T4_T6__param_1+8];
	ld.param.u32 	%r298, [_ZN3cub18CUB_300001_SM_10006detail6reduce28DeviceReduceSingleTileKernelINS2_10policy_hubINS0_12KeyValuePairIifEEiNS0_6ArgMinEE10Policy1000ENS0_21ArgIndexInputIteratorIPfifEEN6thrust24THRUST_300001_SM_1000_NS24tabulate_output_iteratorINS2_32accumulating_transform_output_opINS5_IlfEENS2_18local_to_global_opIlEES7_NSF_INS2_31unzip_and_write_arg_extremum_opISB_PiEENSE_11use_defaultElEEEESN_lEEiS7_NS2_20empty_problem_init_tIS6_EES6_N4cuda3std3__410__identityEEEvT0_T1_T2_T3_T4_T6__param_2];
	setp.ne.s32 	%p1, %r298, 0;
	@%p1 bra 	$L__BB9_9;
	mov.u32 	%r502, %tid.x;
	setp.ne.s32 	%p387, %r502, 0;
	@%p387 bra 	$L__BB9_256;
	cvta.to.global.u64 	%rd11, %rd10;
	cvta.to.global.u64 	%rd12, %rd9;
	and.b16  	%rs11, %rs4, 255;
	setp.eq.s16 	%p388, %rs11, 0;
	@%p388 bra 	$L__BB9_4;
	cvt.s64.s32 	%rd57, %r299;
	add.s64 	%rd64, %rd6, %rd57;
	st.global.u64 	[%rd12], %rd64;
	st.global.f32 	[%rd12+8], %f265;
	bra.uni 	$L__BB9_7;
$L__BB9_4:
	cvt.s64.s32 	%rd58, %r299;
	add.s64 	%rd64, %rd6, %rd58;
	ld.global.f32 	%f2, [%rd11+8];
	setp.lt.f32 	%p389, %f265, %f2;
	@%p389 bra 	$L__BB9_6;
	setp.eq.f32 	%p390, %f2, %f265;
	ld.global.u64 	%rd59, [%rd11];
	setp.lt.s64 	%p391, %rd64, %rd59;
	and.pred  	%p392, %p390, %p391;
	selp.f32 	%f265, %f265, %f2, %p392;
	selp.b64 	%rd64, %rd64, %rd59, %p392;
$L__BB9_6:
	st.global.u64 	[%rd12], %rd64;
	st.global.f32 	[%rd12+8], %f265;
$L__BB9_7:
	and.b16  	%rs12, %rs3, 255;
	setp.eq.s16 	%p393, %rs12, 0;
	@%p393 bra 	$L__BB9_256;
	cvta.to.global.u64 	%rd61, %rd8;
	st.global.f32 	[%rd61], %f265;
	cvta.to.global.u64 	%rd62, %rd7;
	st.global.u32 	[%rd62], %rd64;
	bra.uni 	$L__BB9_256;
$L__BB9_9:
	cvta.to.global.u64 	%rd18, %rd35;
	setp.gt.s32 	%p2, %r298, 2047;
	@%p2 bra 	$L__BB9_125;
	mov.u32 	%r3, %tid.x;
	setp.ge.s32 	%p191, %r3, %r298;
	mov.u32 	%r518, %r3;
	@%p191 bra 	$L__BB9_12;
	add.s32 	%r532, %r297, %r3;
	mul.wide.s32 	%rd44, %r532, 4;
	add.s64 	%rd45, %rd18, %rd44;
	ld.global.f32 	%f289, [%rd45];
	add.s32 	%r518, %r3, 256;
$L__BB9_12:
	setp.ge.s32 	%p192, %r518, %r298;
	@%p192 bra 	$L__BB9_54;
	not.b32 	%r376, %r518;
	add.s32 	%r8, %r298, %r376;
	shr.u32 	%r377, %r8, 8;
	add.s32 	%r9, %r377, 1;
	and.b32  	%r10, %r9, 7;
	setp.lt.u32 	%p193, %r8, 1792;
	@%p193 bra 	$L__BB9_33;
	add.s32 	%r507, %r518, 1024;
	add.s32 	%r506, %r297, %r518;
	and.b32  	%r378, %r9, 33554424;
	neg.s32 	%r505, %r378;
	add.s64 	%rd19, %rd18, 4096;
$L__BB9_15:
	.pragma "nounroll";
	mul.wide.s32 	%rd46, %r506, 4;
	add.s64 	%rd20, %rd19, %rd46;
	ld.global.f32 	%f269, [%rd20+-4096];
	setp.lt.f32 	%p194, %f269, %f289;
	mov.u32 	%r509, %r506;
	@%p194 bra 	$L__BB9_17;
	setp.eq.f32 	%p195, %f289, %f269;
	setp.lt.s32 	%p196, %r506, %r532;
	and.pred  	%p197, %p195, %p196;
	selp.f32 	%f269, %f269, %f289, %p197;
	selp.b32 	%r509, %r506, %r532, %p197;
$L__BB9_17:
	add.s32 	%r510, %r506, 256;
	ld.global.f32 	%f270, [%rd20+-3072];
	setp.lt.f32 	%p198, %f270, %f269;
	@%p198 bra 	$L__BB9_19;
	setp.eq.f32 	%p199, %f269, %f270;
	setp.lt.s32 	%p200, %r510, %r509;
	and.pred  	%p201, %p199, %p200;
	selp.f32 	%f270, %f270, %f269, %p201;
	selp.b32 	%r510, %r510, %r509, %p201;
$L__BB9_19:
	add.s32 	%r511, %r506, 512;
	ld.global.f32 	%f271, [%rd20+-2048];
	setp.lt.f32 	%p202, %f271, %f270;
	@%p202 bra 	$L__BB9_21;
	setp.eq.f32 	%p203, %f270, %f271;
	setp.lt.s32 	%p204, %r511, %r510;
	and.pred  	%p205, %p203, %p204;
	selp.f32 	%f271, %f271, %f270, %p205;
	selp.b32 	%r511, %r511, %r510, %p205;
$L__BB9_21:
	add.s32 	%r512, %r506, 768;
	ld.global.f32 	%f272, [%rd20+-1024];
	setp.lt.f32 	%p206, %f272, %f271;
	@%p206 bra 	$L__BB9_23;
	setp.eq.f32 	%p207, %f271, %f272;
	setp.lt.s32 	%p208, %r512, %r511;
	and.pred  	%p209, %p207, %p208;
	selp.f32 	%f272, %f272, %f271, %p209;
	selp.b32 	%r512, %r512, %r511, %p209;
$L__BB9_23:
	add.s32 	%r513, %r506, 1024;
	ld.global.f32 	%f273, [%rd20];
	setp.lt.f32 	%p210, %f273, %f272;
	@%p210 bra 	$L__BB9_25;
	setp.eq.f32 	%p211, %f272, %f273;
	setp.lt.s32 	%p212, %r513, %r512;
	and.pred  	%p213, %p211, %p212;
	selp.f32 	%f273, %f273, %f272, %p213;
	selp.b32 	%r513, %r513, %r512, %p213;
$L__BB9_25:
	add.s32 	%r514, %r506, 1280;
	ld.global.f32 	%f274, [%rd20+1024];
	setp.lt.f32 	%p214, %f274, %f273;
	@%p214 bra 	$L__BB9_27;
	setp.eq.f32 	%p215, %f273, %f274;
	setp.lt.s32 	%p216, %r514, %r513;
	and.pred  	%p217, %p215, %p216;
	selp.f32 	%f274, %f274, %f273, %p217;
	selp.b32 	%r514, %r514, %r513, %p217;
$L__BB9_27:
	add.s32 	%r515, %r506, 1536;
	ld.global.f32 	%f275, [%rd20+2048];
	setp.lt.f32 	%p218, %f275, %f274;
	@%p218 bra 	$L__BB9_29;
	setp.eq.f32 	%p219, %f274, %f275;
	setp.lt.s32 	%p220, %r515, %r514;
	and.pred  	%p221, %p219, %p220;
	selp.f32 	%f275, %f275, %f274, %p221;
	selp.b32 	%r515, %r515, %r514, %p221;
$L__BB9_29:
	add.s32 	%r532, %r506, 1792;
	ld.global.f32 	%f289, [%rd20+3072];
	setp.lt.f32 	%p222, %f289, %f275;
	@%p222 bra 	$L__BB9_31;
	setp.eq.f32 	%p223, %f275, %f289;
	setp.lt.s32 	%p224, %r532, %r515;
	and.pred  	%p225, %p223, %p224;
	selp.f32 	%f289, %f289, %f275, %p225;
	selp.b32 	%r532, %r532, %r515, %p225;
$L__BB9_31:
	add.s32 	%r507, %r507, 2048;
	add.s32 	%r506, %r506, 2048;
	add.s32 	%r505, %r505, 8;
	setp.ne.s32 	%p226, %r505, 0;
	@%p226 bra 	$L__BB9_15;
	add.s32 	%r518, %r507, -1024;
$L__BB9_33:
	setp.eq.s32 	%p227, %r10, 0;
	@%p227 bra 	$L__BB9_54;
	setp.lt.u32 	%p228, %r10, 4;
	@%p228 bra 	$L__BB9_44;
	add.s32 	%r48, %r518, %r297;
	mul.wide.s32 	%rd47, %r48, 4;
	add.s64 	%rd21, %rd18, %rd47;
	ld.global.f32 	%f279, [%rd21];
	setp.lt.f32 	%p229, %f279, %f289;
	mov.u32 	%r520, %r48;
	@%p229 bra 	$L__BB9_37;
	setp.eq.f32 	%p230, %f289, %f279;
	setp.lt.s32 	%p231, %r48, %r532;
	and.pred  	%p232, %p230, %p231;
	selp.f32 	%f279, %f279, %f289, %p232;
	selp.b32 	%r520, %r48, %r532, %p232;
$L__BB9_37:
	add.s32 	%r521, %r48, 256;
	ld.global.f32 	%f280, [%rd21+1024];
	setp.lt.f32 	%p233, %f280, %f279;
	@%p233 bra 	$L__BB9_39;
	setp.eq.f32 	%p234, %f279, %f280;
	setp.lt.s32 	%p235, %r521, %r520;
	and.pred  	%p236, %p234, %p235;
	selp.f32 	%f280, %f280, %f279, %p236;
	selp.b32 	%r521, %r521, %r520, %p236;
$L__BB9_39:
	add.s32 	%r522, %r48, 512;
	ld.global.f32 	%f281, [%rd21+2048];
	setp.lt.f32 	%p237, %f281, %f280;
	@%p237 bra 	$L__BB9_41;
	setp.eq.f32 	%p238, %f280, %f281;
	setp.lt.s32 	%p239, %r522, %r521;
	and.pred  	%p240, %p238, %p239;
	selp.f32 	%f281, %f281, %f280, %p240;
	selp.b32 	%r522, %r522, %r521, %p240;
$L__BB9_41:
	add.s32 	%r532, %r48, 768;
	ld.global.f32 	%f289, [%rd21+3072];
	setp.lt.f32 	%p241, %f289, %f281;
	@%p241 bra 	$L__BB9_43;
	setp.eq.f32 	%p242, %f281, %f289;
	setp.lt.s32 	%p243, %r532, %r522;
	and.pred  	%p244, %p242, %p243;
	selp.f32 	%f289, %f289, %f281, %p244;
	selp.b32 	%r532, %r532, %r522, %p244;
$L__BB9_43:
	add.s32 	%r518, %r518, 1024;
$L__BB9_44:
	and.b32  	%r381, %r9, 3;
	setp.eq.s32 	%p245, %r381, 0;
	@%p245 bra 	$L__BB9_54;
	setp.eq.s32 	%p246, %r381, 1;
	mov.u32 	%r531, %r532;
	mov.f32 	%f288, %f289;
	@%p246 bra 	$L__BB9_51;
	add.s32 	%r64, %r518, %r297;
	mul.wide.s32 	%rd48, %r64, 4;
	add.s64 	%rd22, %rd18, %rd48;
	ld.global.f32 	%f285, [%rd22];
	setp.lt.f32 	%p247, %f285, %f289;
	mov.u32 	%r527, %r64;
	@%p247 bra 	$L__BB9_48;
	setp.eq.f32 	%p248, %f289, %f285;
	setp.lt.s32 	%p249, %r64, %r532;
	and.pred  	%p250, %p248, %p249;
	selp.f32 	%f285, %f285, %f289, %p250;
	selp.b32 	%r527, %r64, %r532, %p250;
$L__BB9_48:
	add.s32 	%r532, %r64, 256;
	ld.global.f32 	%f289, [%rd22+1024];
	setp.lt.f32 	%p251, %f289, %f285;
	@%p251 bra 	$L__BB9_50;
	setp.eq.f32 	%p252, %f285, %f289;
	setp.lt.s32 	%p253, %r532, %r527;
	and.pred  	%p254, %p252, %p253;
	selp.f32 	%f289, %f289, %f285, %p254;
	selp.b32 	%r532, %r532, %r527, %p254;
$L__BB9_50:
	add.s32 	%r518, %r518, 512;
	mov.u32 	%r531, %r532;
	mov.f32 	%f288, %f289;
$L__BB9_51:
	and.b32  	%r382, %r8, 256;
	setp.ne.s32 	%p255, %r382, 0;
	@%p255 bra 	$L__BB9_54;
	add.s32 	%r532, %r518, %r297;
	mul.wide.s32 	%rd49, %r532, 4;
	add.s64 	%rd50, %rd18, %rd49;
	ld.global.f32 	%f289, [%rd50];
	setp.lt.f32 	%p256, %f289, %f288;
	@%p256 bra 	$L__BB9_54;
	setp.eq.f32 	%p257, %f288, %f289;
	setp.lt.s32 	%p258, %r532, %r531;
	and.pred  	%p259, %p257, %p258;
	selp.f32 	%f289, %f289, %f288, %p259;
	selp.b32 	%r532, %r532, %r531, %p259;
$L__BB9_54:
	setp.lt.s32 	%p260, %r298, 256;
	@%p260 bra 	$L__BB9_87;
	// begin inline asm
	mov.u32 %r446, %laneid;
	// end inline asm
	mov.b32 	%r454, 1;
	mov.b32 	%r455, 31;
	mov.b32 	%r456, -1;
	// begin inline asm
	shfl.sync.down.b32 %r447, %r532, %r454, %r455, %r456;
	// end inline asm
	mov.b32 	%r453, %f289;
	// begin inline asm
	shfl.sync.down.b32 %r452, %r453, %r454, %r455, %r456;
	// end inline asm
	mov.b32 	%f60, %r452;
	setp.gt.s32 	%p325, %r446, 30;
	mov.u32 	%r533, %r532;
	mov.f32 	%f290, %f289;
	@%p325 bra 	$L__BB9_58;
	setp.gt.f32 	%p326, %f289, %f60;
	mov.u32 	%r533, %r447;
	mov.f32 	%f290, %f60;
	@%p326 bra 	$L__BB9_58;
	setp.eq.f32 	%p327, %f289, %f60;
	setp.lt.s32 	%p328, %r447, %r532;
	and.pred  	%p329, %p327, %p328;
	selp.b32 	%r533, %r447, %r532, %p329;
	selp.f32 	%f290, %f60, %f289, %p329;
$L__BB9_58:
	mov.b32 	%r464, 2;
	mov.b32 	%r465, 31;
	mov.b32 	%r466, -1;
	// begin inline asm
	shfl.sync.down.b32 %r457, %r533, %r464, %r465, %r466;
	// end inline asm
	mov.b32 	%r463, %f290;
	// begin inline asm
	shfl.sync.down.b32 %r462, %r463, %r464, %r465, %r466;
	// end inline asm
	mov.b32 	%f63, %r462;
	setp.gt.s32 	%p330, %r446, 29;
	mov.u32 	%r534, %r533;
	mov.f32 	%f291, %f290;
	@%p330 bra 	$L__BB9_61;
	setp.gt.f32 	%p331, %f290, %f63;
	mov.u32 	%r534, %r457;
	mov.f32 	%f291, %f63;
	@%p331 bra 	$L__BB9_61;
	setp.eq.f32 	%p332, %f290, %f63;
	setp.lt.s32 	%p333, %r457, %r533;
	and.pred  	%p334, %p332, %p333;
	selp.b32 	%r534, %r457, %r533, %p334;
	selp.f32 	%f291, %f63, %f290, %p334;
$L__BB9_61:
	mov.b32 	%r474, 4;
	mov.b32 	%r475, 31;
	mov.b32 	%r476, -1;
	// begin inline asm
	shfl.sync.down.b32 %r467, %r534, %r474, %r475, %r476;
	// end inline asm
	mov.b32 	%r473, %f291;
	// begin inline asm
	shfl.sync.down.b32 %r472, %r473, %r474, %r475, %r476;
	// end inline asm
	mov.b32 	%f66, %r472;
	setp.gt.s32 	%p335, %r446, 27;
	mov.u32 	%r535, %r534;
	mov.f32 	%f292, %f291;
	@%p335 bra 	$L__BB9_64;
	setp.gt.f32 	%p336, %f291, %f66;
	mov.u32 	%r535, %r467;
	mov.f32 	%f292, %f66;
	@%p336 bra 	$L__BB9_64;
	setp.eq.f32 	%p337, %f291, %f66;
	setp.lt.s32 	%p338, %r467, %r534;
	and.pred  	%p339, %p337, %p338;
	selp.b32 	%r535, %r467, %r534, %p339;
	selp.f32 	%f292, %f66, %f291, %p339;
$L__BB9_64:
	mov.b32 	%r484, 8;
	mov.b32 	%r485, 31;
	mov.b32 	%r486, -1;
	// begin inline asm
	shfl.sync.down.b32 %r477, %r535, %r484, %r485, %r486;
	// end inline asm
	mov.b32 	%r483, %f292;
	// begin inline asm
	shfl.sync.down.b32 %r482, %r483, %r484, %r485, %r486;
	// end inline asm
	mov.b32 	%f69, %r482;
	setp.gt.s32 	%p340, %r446, 23;
	mov.u32 	%r615, %r535;
	mov.f32 	%f364, %f292;
	@%p340 bra 	$L__BB9_67;
	setp.gt.f32 	%p341, %f292, %f69;
	mov.u32 	%r615, %r477;
	mov.f32 	%f364, %f69;
	@%p341 bra 	$L__BB9_67;
	setp.eq.f32 	%p342, %f292, %f69;
	setp.lt.s32 	%p343, %r477, %r535;
	and.pred  	%p344, %p342, %p343;
	selp.b32 	%r615, %r477, %r535, %p344;
	selp.f32 	%f364, %f69, %f292, %p344;
$L__BB9_67:
	mov.b32 	%r494, 16;
	mov.b32 	%r495, 31;
	mov.b32 	%r496, -1;
	// begin inline asm
	shfl.sync.down.b32 %r537, %r615, %r494, %r495, %r496;
	// end inline asm
	mov.b32 	%r493, %f364;
	// begin inline asm
	shfl.sync.down.b32 %r492, %r493, %r494, %r495, %r496;
	// end inline asm
	mov.b32 	%f294, %r492;
	setp.gt.s32 	%p345, %r446, 15;
	@%p345 bra 	$L__BB9_72;
	setp.gt.f32 	%p346, %f364, %f294;
	@%p346 bra 	$L__BB9_70;
	setp.eq.f32 	%p347, %f364, %f294;
	setp.lt.s32 	%p348, %r537, %r615;
	and.pred  	%p349, %p347, %p348;
	selp.b32 	%r537, %r537, %r615, %p349;
	selp.f32 	%f294, %f294, %f364, %p349;
$L__BB9_70:
	setp.ne.s32 	%p350, %r446, 0;
	mov.f32 	%f364, %f294;
	mov.u32 	%r615, %r537;
	@%p350 bra 	$L__BB9_72;
	shr.u32 	%r497, %r3, 2;
	and.b32  	%r498, %r497, 248;
	mov.u32 	%r499, _ZZN3cub18CUB_300001_SM_10006detail6reduce28DeviceReduceSingleTileKernelINS2_10policy_hubINS0_12KeyValuePairIifEEiNS0_6ArgMinEE10Policy1000ENS0_21ArgIndexInputIteratorIPfifEEN6thrust24THRUST_300001_SM_1000_NS24tabulate_output_iteratorINS2_32accumulating_transform_output_opINS5_IlfEENS2_18local_to_global_opIlEES7_NSF_INS2_31unzip_and_write_arg_extremum_opISB_PiEENSE_11use_defaultElEEEESN_lEEiS7_NS2_20empty_problem_init_tIS6_EES6_N4cuda3std3__410__identityEEEvT0_T1_T2_T3_T4_T6_E12temp_storage;
	add.s32 	%r500, %r499, %r498;
	st.shared.u32 	[%r500+8], %r537;
	st.shared.f32 	[%r500+12], %f294;
$L__BB9_72:
	bar.sync 	0;
	setp.ne.s32 	%p351, %r3, 0;
	@%p351 bra 	$L__BB9_248;
	ld.shared.u32 	%r539, [_ZZN3cub18CUB_300001_SM_10006detail6reduce28DeviceReduceSingleTileKernelINS2_10policy_hubINS0_12KeyValuePairIifEEiNS0_6ArgMinEE10Policy1000ENS0_21ArgIndexInputIteratorIPfifEEN6thrust24THRUST_300001_SM_1000_NS24tabulate_output_iteratorINS2_32accumulating_transform_output_opINS5_IlfEENS2_18local_to_global_opIlEES7_NSF_INS2_31unzip_and_write_arg_extremum_opISB_PiEENSE_11use_defaultElEEEESN_lEEiS7_NS2_20empty_problem_init_tIS6_EES6_N4cuda3std3__410__identityEEEvT0_T1_T2_T3_T4_T6_E12temp_storage+16];
	ld.shared.f32 	%f296, [_ZZN3cub18CUB_300001_SM_10006detail6reduce28DeviceReduceSingleTileKernelINS2_10policy_hubINS0_12KeyValuePairIifEEiNS0_6ArgMinEE10Policy1000ENS0_21ArgIndexInputIteratorIPfifEEN6thrust24THRUST_300001_SM_1000_NS24tabulate_output_iteratorINS2_32accumulating_transform_output_opINS5_IlfEENS2_18local_to_global_opIlEES7_NSF_INS2_31unzip_and_write_arg_extremum_opISB_PiEENSE_11use_defaultElEEEESN_lEEiS7_NS2_20empty_problem_init_tIS6_EES6_N4cuda3std3__410__identityEEEvT0_T1_T2_T3_T4_T6_E12temp_storage+20];
	setp.lt.f32 	%p352, %f296, %f364;
	@%p352 bra 	$L__BB9_75;
	setp.eq.f32 	%p353, %f364, %f296;
	setp.lt.s32 	%p354, %r539, %r615;
	and.pred  	%p355, %p353, %p354;
	selp.b32 	%r539, %r539, %r615, %p355;
	selp.f32 	%f296, %f296, %f364, %p355;
$L__BB9_75:
	ld.shared.u32 	%r540, [_ZZN3cub18CUB_300001_SM_10006detail6reduce28DeviceReduceSingleTileKernelINS2_10policy_hubINS0_12KeyValuePairIifEEiNS0_6ArgMinEE10Policy1000ENS0_21ArgIndexInputIteratorIPfifEEN6thrust24THRUST_300001_SM_1000_NS24tabulate_output_iteratorINS2_32accumulating_transform_output_opINS5_IlfEENS2_18local_to_global_opIlEES7_NSF_INS2_31unzip_and_write_arg_extremum_opISB_PiEENSE_11use_defaultElEEEESN_lEEiS7_NS2_20empty_problem_init_tIS6_EES6_N4cuda3std3__410__identityEEEvT0_T1_T2_T3_T4_T6_E12temp_storage+24];
	ld.shared.f32 	%f297, [_ZZN3cub18CUB_300001_SM_10006detail6reduce28DeviceReduceSingleTileKernelINS2_10policy_hubINS0_12KeyValuePairIifEEiNS0_6ArgMinEE10Policy1000ENS0_21ArgIndexInputIteratorIPfifEEN6thrust24THRUST_300001_SM_1000_NS24tabulate_output_iteratorINS2_32accumulating_transform_output_opINS5_IlfEENS2_18local_to_global_opIlEES7_NSF_INS2_31unzip_and_write_arg_extremum_opISB_PiEENSE_11use_defaultElEEEESN_lEEiS7_NS2_20empty_problem_init_tIS6_EES6_N4cuda3std3__410__identityEEEvT0_T1_T2_T3_T4_T6_E12temp_storage+28];
	setp.lt.f32 	%p356, %f297, %f296;
	@%p356 bra 	$L__BB9_77;
	setp.eq.f32 	%p357, %f296, %f297;
	setp.lt.s32 	%p358, %r540, %r539;
	and.pred  	%p359, %p357, %p358;
	selp.b32 	%r540, %r540, %r539, %p359;
	selp.f32 	%f297, %f297, %f296, %p359;
$L__BB9_77:
	ld.shared.u32 	%r541, [_ZZN3cub18CUB_300001_SM_10006detail6reduce28DeviceReduceSingleTileKernelINS2_10policy_hubINS0_12KeyValuePairIifEEiNS0_6ArgMinEE10Policy1000ENS0_21ArgIndexInputIteratorIPfifEEN6thrust24THRUST_300001_SM_1000_NS24tabulate_output_iteratorINS2_32accumulating_transform_output_opINS5_IlfEENS2_18local_to_global_opIlEES7_NSF_INS2_31unzip_and_write_arg_extremum_opISB_PiEENSE_11use_defaultElEEEESN_lEEiS7_NS2_20empty_problem_init_tIS6_EES6_N4cuda3std3__410__identityEEEvT0_T1_T2_T3_T4_T6_E12temp_storage+32];
	ld.shared.f32 	%f298, [_ZZN3cub18CUB_300001_SM_10006detail6reduce28DeviceReduceSingleTileKernelINS2_10policy_hubINS0_12KeyValuePairIifEEiNS0_6ArgMinEE10Policy1000ENS0_21ArgIndexInputIteratorIPfifEEN6thrust24THRUST_300001_SM_1000_NS24tabulate_output_iteratorINS2_32accumulating_transform_output_opINS5_IlfEENS2_18local_to_global_opIlEES7_NSF_INS2_31unzip_and_write_arg_extremum_opISB_PiEENSE_11use_defaultElEEEESN_lEEiS7_NS2_20empty_problem_init_tIS6_EES6_N4cuda3std3__410__identityEEEvT0_T1_T2_T3_T4_T6_E12temp_storage+36];
	setp.lt.f32 	%p360, %f298, %f297;
	@%p360 bra 	$L__BB9_79;
	setp.eq.f32 	%p361, %f297, %f298;
	setp.lt.s32 	%p362, %r541, %r540;
	and.pred  	%p363, %p361, %p362;
	selp.b32 	%r541, %r541, %r540, %p363;
	selp.f32 	%f298, %f298, %f297, %p363;
$L__BB9_79:
	ld.shared.u32 	%r542, [_ZZN3cub18CUB_300001_SM_10006detail6reduce28DeviceReduceSingleTileKernelINS2_10policy_hubINS0_12KeyValuePairIifEEiNS0_6ArgMinEE10Policy1000ENS0_21ArgIndexInputIteratorIPfifEEN6thrust24THRUST_300001_SM_1000_NS24tabulate_output_iteratorINS2_32accumulating_transform_output_opINS5_IlfEENS2_18local_to_global_opIlEES7_NSF_INS2_31unzip_and_write_arg_extremum_opISB_PiEENSE_11use_defaultElEEEESN_lEEiS7_NS2_20empty_problem_init_tIS6_EES6_N4cuda3std3__410__identityEEEvT0_T1_T2_T3_T4_T6_E12temp_storage+40];
	ld.shared.f32 	%f299, [_ZZN3cub18CUB_300001_SM_10006detail6reduce28DeviceReduceSingleTileKernelINS2_10policy_hubINS0_12KeyValuePairIifEEiNS0_6ArgMinEE10Policy1000ENS0_21ArgIndexInputIteratorIPfifEEN6thrust24THRUST_300001_SM_1000_NS24tabulate_output_iteratorINS2_32accumulating_transform_output_opINS5_IlfEENS2_18local_to_global_opIlEES7_NSF_INS2_31unzip_and_write_arg_extremum_opISB_PiEENSE_11use_defaultElEEEESN_lEEiS7_NS2_20empty_problem_init_tIS6_EES6_N4cuda3std3__410__identityEEEvT0_T1_T2_T3_T4_T6_E12temp_storage+44];
	setp.lt.f32 	%p364, %f299, %f298;
	@%p364 bra 	$L__BB9_81;
	setp.eq.f32 	%p365, %f298, %f299;
	setp.lt.s32 	%p366, %r542, %r541;
	and.pred  	%p367, %p365, %p366;
	selp.b32 	%r542, %r542, %r541, %p367;
	selp.f32 	%f299, %f299, %f298, %p367;
$L__BB9_81:
	ld.shared.u32 	%r543, [_ZZN3cub18CUB_300001_SM_10006detail6reduce28DeviceReduceSingleTileKernelINS2_10policy_hubINS0_12KeyValuePairIifEEiNS0_6ArgMinEE10Policy1000ENS0_21ArgIndexInputIteratorIPfifEEN6thrust24THRUST_300001_SM_1000_NS24tabulate_output_iteratorINS2_32accumulating_transform_output_opINS5_IlfEENS2_18local_to_global_opIlEES7_NSF_INS2_31unzip_and_write_arg_extremum_opISB_PiEENSE_11use_defaultElEEEESN_lEEiS7_NS2_20empty_problem_init_tIS6_EES6_N4cuda3std3__410__identityEEEvT0_T1_T2_T3_T4_T6_E12temp_storage+48];
	ld.shared.f32 	%f300, [_ZZN3cub18CUB_300001_SM_10006detail6reduce28DeviceReduceSingleTileKernelINS2_10policy_hubINS0_12KeyValuePairIifEEiNS0_6ArgMinEE10Policy1000ENS0_21ArgIndexInputIteratorIPfifEEN6thrust24THRUST_300001_SM_1000_NS24tabulate_output_iteratorINS2_32accumulating_transform_output_opINS5_IlfEENS2_18local_to_global_opIlEES7_NSF_INS2_31unzip_and_write_arg_extremum_opISB_PiEENSE_11use_defaultElEEEESN_lEEiS7_NS2_20empty_problem_init_tIS6_EES6_N4cuda3std3__410__identityEEEvT0_T1_T2_T3_T4_T6_E12temp_storage+52];
	setp.lt.f32 	%p368, %f300, %f299;
	@%p368 bra 	$L__BB9_83;
	setp.eq.f32 	%p369, %f299, %f300;
	setp.lt.s32 	%p370, %r543, %r542;
	and.pred  	%p371, %p369, %p370;
	selp.b32 	%r543, %r543, %r542, %p371;
	selp.f32 	%f300, %f300, %f299, %p371;
$L__BB9_83:
	ld.shared.u32 	%r544, [_ZZN3cub18CUB_300001_SM_10006detail6reduce28DeviceReduceSingleTileKernelINS2_10policy_hubINS0_12KeyValuePairIifEEiNS0_6ArgMinEE10Policy1000ENS0_21ArgIndexInputIteratorIPfifEEN6thrust24THRUST_300001_SM_1000_NS24tabulate_output_iteratorINS2_32accumulating_transform_output_opINS5_IlfEENS2_18local_to_global_opIlEES7_NSF_INS2_31unzip_and_write_arg_extremum_opISB_PiEENSE_11use_defaultElEEEESN_lEEiS7_NS2_20empty_problem_init_tIS6_EES6_N4cuda3std3__410__identityEEEvT0_T1_T2_T3_T4_T6_E12temp_storage+56];
	ld.shared.f32 	%f301, [_ZZN3cub18CUB_300001_SM_10006detail6reduce28DeviceReduceSingleTileKernelINS2_10policy_hubINS0_12KeyValuePairIifEEiNS0_6ArgMinEE10Policy1000ENS0_21ArgIndexInputIteratorIPfifEEN6thrust24THRUST_300001_SM_1000_NS24tabulate_output_iteratorINS2_32accumulating_transform_output_opINS5_IlfEENS2_18local_to_global_opIlEES7_NSF_INS2_31unzip_and_write_arg_extremum_opISB_PiEENSE_11use_defaultElEEEESN_lEEiS7_NS2_20empty_problem_init_tIS6_EES6_N4cuda3std3__410__identityEEEvT0_T1_T2_T3_T4_T6_E12temp_storage+60];
	setp.lt.f32 	%p372, %f301, %f300;
	@%p372 bra 	$L__BB9_85;
	setp.eq.f32 	%p373, %f300, %f301;
	setp.lt.s32 	%p374, %r544, %r543;
	and.pred  	%p375, %p373, %p374;
	selp.b32 	%r544, %r544, %r543, %p375;
	selp.f32 	%f301, %f301, %f300, %p375;
$L__BB9_85:
	ld.shared.u32 	%r615, [_ZZN3cub18CUB_300001_SM_10006detail6reduce28DeviceReduceSingleTileKernelINS2_10policy_hubINS0_12KeyValuePairIifEEiNS0_6ArgMinEE10Policy1000ENS0_21ArgIndexInputIteratorIPfifEEN6thrust24THRUST_300001_SM_1000_NS24tabulate_output_iteratorINS2_32accumulating_transform_output_opINS5_IlfEENS2_18local_to_global_opIlEES7_NSF_INS2_31unzip_and_write_arg_extremum_opISB_PiEENSE_11use_defaultElEEEESN_lEEiS7_NS2_20empty_problem_init_tIS6_EES6_N4cuda3std3__410__identityEEEvT0_T1_T2_T3_T4_T6_E12temp_storage+64];
	ld.shared.f32 	%f364, [_ZZN3cub18CUB_300001_SM_10006detail6reduce28DeviceReduceSingleTileKernelINS2_10policy_hubINS0_12KeyValuePairIifEEiNS0_6ArgMinEE10Policy1000ENS0_21ArgIndexInputIteratorIPfifEEN6thrust24THRUST_300001_SM_1000_NS24tabulate_output_iteratorINS2_32accumulating_transform_output_opINS5_IlfEENS2_18local_to_global_opIlEES7_NSF_INS2_31unzip_and_write_arg_extremum_opISB_PiEENSE_11use_defaultElEEEESN_lEEiS7_NS2_20empty_problem_init_tIS6_EES6_N4cuda3std3__410__identityEEEvT0_T1_T2_T3_T4_T6_E12temp_storage+68];
	setp.lt.f32 	%p376, %f364, %f301;
	@%p376 bra 	$L__BB9_248;
	setp.eq.f32 	%p377, %f301, %f364;
	setp.lt.s32 	%p378, %r615, %r544;
	and.pred  	%p379, %p377, %p378;
	selp.f32 	%f364, %f364, %f301, %p379;
	selp.b32 	%r615, %r615, %r544, %p379;
	bra.uni 	$L__BB9_248;
$L__BB9_87:
	// begin inline asm
	mov.u32 %r383, %laneid;
	// end inline asm
	and.b32  	%r394, %r3, 992;
	add.s32 	%r395, %r394, 32;
	setp.gt.s32 	%p261, %r395, %r298;
	not.b32 	%r396, %r394;
	add.s32 	%r397, %r298, %r396;
	selp.b32 	%r392, %r397, 31, %p261;
	mov.b32 	%r391, 1;
	mov.b32 	%r393, -1;
	// begin inline asm
	shfl.sync.down.b32 %r384, %r532, %r391, %r392, %r393;
	// end inline asm
	mov.b32 	%r390, %f289;
	// begin inline asm
	shfl.sync.down.b32 %r389, %r390, %r391, %r392, %r393;
	// end inline asm
	mov.b32 	%f96, %r389;
	setp.ge.s32 	%p262, %r383, %r392;
	mov.u32 	%r545, %r532;
	mov.f32 	%f302, %f289;
	@%p262 bra 	$L__BB9_90;
	setp.gt.f32 	%p263, %f289, %f96;
	mov.u32 	%r545, %r384;
	mov.f32 	%f302, %f96;
	@%p263 bra 	$L__BB9_90;
	setp.eq.f32 	%p264, %f289, %f96;
	setp.lt.s32 	%p265, %r384, %r532;
	and.pred  	%p266, %p264, %p265;
	selp.b32 	%r545, %r384, %r532, %p266;
	selp.f32 	%f302, %f96, %f289, %p266;
$L__BB9_90:
	mov.b32 	%r405, 2;
	mov.b32 	%r407, -1;
	// begin inline asm
	shfl.sync.down.b32 %r398, %r545, %r405, %r392, %r407;
	// end inline asm
	mov.b32 	%r404, %f302;
	// begin inline asm
	shfl.sync.down.b32 %r403, %r404, %r405, %r392, %r407;
	// end inline asm
	mov.b32 	%f99, %r403;
	add.s32 	%r408, %r383, 2;
	setp.gt.s32 	%p267, %r408, %r392;
	mov.u32 	%r546, %r545;
	mov.f32 	%f303, %f302;
	@%p267 bra 	$L__BB9_93;
	setp.gt.f32 	%p268, %f302, %f99;
	mov.u32 	%r546, %r398;
	mov.f32 	%f303, %f99;
	@%p268 bra 	$L__BB9_93;
	setp.eq.f32 	%p269, %f302, %f99;
	setp.lt.s32 	%p270, %r398, %r545;
	and.pred  	%p271, %p269, %p270;
	selp.b32 	%r546, %r398, %r545, %p271;
	selp.f32 	%f303, %f99, %f302, %p271;
$L__BB9_93:
	mov.b32 	%r416, 4;
	mov.b32 	%r418, -1;
	// begin inline asm
	shfl.sync.down.b32 %r409, %r546, %r416, %r392, %r418;
	// end inline asm
	mov.b32 	%r415, %f303;
	// begin inline asm
	shfl.sync.down.b32 %r414, %r415, %r416, %r392, %r418;
	// end inline asm
	mov.b32 	%f102, %r414;
	add.s32 	%r419, %r383, 4;
	setp.gt.s32 	%p272, %r419, %r392;
	mov.u32 	%r547, %r546;
	mov.f32 	%f304, %f303;
	@%p272 bra 	$L__BB9_96;
	setp.gt.f32 	%p273, %f303, %f102;
	mov.u32 	%r547, %r409;
	mov.f32 	%f304, %f102;
	@%p273 bra 	$L__BB9_96;
	setp.eq.f32 	%p274, %f303, %f102;
	setp.lt.s32 	%p275, %r409, %r546;
	and.pred  	%p276, %p274, %p275;
	selp.b32 	%r547, %r409, %r546, %p276;
	selp.f32 	%f304, %f102, %f303, %p276;
$L__BB9_96:
	mov.b32 	%r427, 8;
	mov.b32 	%r429, -1;
	// begin inline asm
	shfl.sync.down.b32 %r420, %r547, %r427, %r392, %r429;
	// end inline asm
	mov.b32 	%r426, %f304;
	// begin inline asm
	shfl.sync.down.b32 %r425, %r426, %r427, %r392, %r429;
	// end inline asm
	mov.b32 	%f105, %r425;
	add.s32 	%r430, %r383, 8;
	setp.gt.s32 	%p277, %r430, %r392;
	mov.u32 	%r548, %r547;
	mov.f32 	%f305, %f304;
	@%p277 bra 	$L__BB9_99;
	setp.gt.f32 	%p278, %f304, %f105;
	mov.u32 	%r548, %r420;
	mov.f32 	%f305, %f105;
	@%p278 bra 	$L__BB9_99;
	setp.eq.f32 	%p279, %f304, %f105;
	setp.lt.s32 	%p280, %r420, %r547;
	and.pred  	%p281, %p279, %p280;
	selp.b32 	%r548, %r420, %r547, %p281;
	selp.f32 	%f305, %f105, %f304, %p281;
$L__BB9_99:
	mov.b32 	%r438, 16;
	mov.b32 	%r440, -1;
	// begin inline asm
	shfl.sync.down.b32 %r431, %r548, %r438, %r392, %r440;
	// end inline asm
	mov.b32 	%r437, %f305;
	// begin inline asm
	shfl.sync.down.b32 %r436, %r437, %r438, %r392, %r440;
	// end inline asm
	mov.b32 	%f108, %r436;
	add.s32 	%r441, %r383, 16;
	setp.gt.s32 	%p282, %r441, %r392;
	mov.u32 	%r615, %r548;
	mov.f32 	%f364, %f305;
	@%p282 bra 	$L__BB9_102;
	setp.gt.f32 	%p283, %f305, %f108;
	mov.u32 	%r615, %r431;
	mov.f32 	%f364, %f108;
	@%p283 bra 	$L__BB9_102;
	setp.eq.f32 	%p284, %f305, %f108;
	setp.lt.s32 	%p285, %r431, %r548;
	and.pred  	%p286, %p284, %p285;
	selp.b32 	%r615, %r431, %r548, %p286;
	selp.f32 	%f364, %f108, %f305, %p286;
$L__BB9_102:
	setp.ne.s32 	%p287, %r383, 0;
	@%p287 bra 	$L__BB9_104;
	shr.u32 	%r442, %r3, 2;
	and.b32  	%r443, %r442, 248;
	mov.u32 	%r444, _ZZN3cub18CUB_300001_SM_10006detail6reduce28DeviceReduceSingleTileKernelINS2_10policy_hubINS0_12KeyValuePairIifEEiNS0_6ArgMinEE10Policy1000ENS0_21ArgIndexInputIteratorIPfifEEN6thrust24THRUST_300001_SM_1000_NS24tabulate_output_iteratorINS2_32accumulating_transform_output_opINS5_IlfEENS2_18local_to_global_opIlEES7_NSF_INS2_31unzip_and_write_arg_extremum_opISB_PiEENSE_11use_defaultElEEEESN_lEEiS7_NS2_20empty_problem_init_tIS6_EES6_N4cuda3std3__410__identityEEEvT0_T1_T2_T3_T4_T6_E12temp_storage;
	add.s32 	%r445, %r444, %r443;
	st.shared.u32 	[%r445+8], %r615;
	st.shared.f32 	[%r445+12], %f364;
$L__BB9_104:
	bar.sync 	0;
	setp.ne.s32 	%p288, %r3, 0;
	setp.lt.s32 	%p289, %r298, 33;
	or.pred  	%p290, %p288, %p289;
	@%p290 bra 	$L__BB9_248;
	ld.shared.u32 	%r550, [_ZZN3cub18CUB_300001_SM_10006detail6reduce28DeviceReduceSingleTileKernelINS2_10policy_hubINS0_12KeyValuePairIifEEiNS0_6ArgMinEE10Policy1000ENS0_21ArgIndexInputIteratorIPfifEEN6thrust24THRUST_300001_SM_1000_NS24tabulate_output_iteratorINS2_32accumulating_transform_output_opINS5_IlfEENS2_18local_to_global_opIlEES7_NSF_INS2_31unzip_and_write_arg_extremum_opISB_PiEENSE_11use_defaultElEEEESN_lEEiS7_NS2_20empty_problem_init_tIS6_EES6_N4cuda3std3__410__identityEEEvT0_T1_T2_T3_T4_T6_E12temp_storage+16];
	ld.shared.f32 	%f307, [_ZZN3cub18CUB_300001_SM_10006detail6reduce28DeviceReduceSingleTileKernelINS2_10policy_hubINS0_12KeyValuePairIifEEiNS0_6ArgMinEE10Policy1000ENS0_21ArgIndexInputIteratorIPfifEEN6thrust24THRUST_300001_SM_1000_NS24tabulate_output_iteratorINS2_32accumulating_transform_output_opINS5_IlfEENS2_18local_to_global_opIlEES7_NSF_INS2_31unzip_and_write_arg_extremum_opISB_PiEENSE_11use_defaultElEEEESN_lEEiS7_NS2_20empty_problem_init_tIS6_EES6_N4cuda3std3__410__identityEEEvT0_T1_T2_T3_T4_T6_E12temp_storage+20];
	setp.lt.f32 	%p291, %f307, %f364;
	@%p291 bra 	$L__BB9_107;
	setp.eq.f32 	%p292, %f364, %f307;
	setp.lt.s32 	%p293, %r550, %r615;
	and.pred  	%p294, %p292, %p293;
	selp.b32 	%r550, %r550, %r615, %p294;
	selp.f32 	%f307, %f307, %f364, %p294;
$L__BB9_107:
	setp.lt.u32 	%p295, %r298, 65;
	mov.f32 	%f364, %f307;
	mov.u32 	%r615, %r550;
	@%p295 bra 	$L__BB9_248;
	ld.shared.u32 	%r615, [_ZZN3cub18CUB_300001_SM_10006detail6reduce28DeviceReduceSingleTileKernelINS2_10policy_hubINS0_12KeyValuePairIifEEiNS0_6ArgMinEE10Policy1000ENS0_21ArgIndexInputIteratorIPfifEEN6thrust24THRUST_300001_SM_1000_NS24tabulate_output_iteratorINS2_32accumulating_transform_output_opINS5_IlfEENS2_18local_to_global_opIlEES7_NSF_INS2_31unzip_and_write_arg_extremum_opISB_PiEENSE_11use_defaultElEEEESN_lEEiS7_NS2_20empty_problem_init_tIS6_EES6_N4cuda3std3__410__identityEEEvT0_T1_T2_T3_T4_T6_E12temp_storage+24];
	ld.shared.f32 	%f364, [_ZZN3cub18CUB_300001_SM_10006detail6reduce28DeviceReduceSingleTileKernelINS2_10policy_hubINS0_12KeyValuePairIifEEiNS0_6ArgMinEE10Policy1000ENS0_21ArgIndexInputIteratorIPfifEEN6thrust24THRUST_300001_SM_1000_NS24tabulate_output_iteratorINS2_32accumulating_transform_output_opINS5_IlfEENS2_18local_to_global_opIlEES7_NSF_INS2_31unzip_and_write_arg_extremum_opISB_PiEENSE_11use_defaultElEEEESN_lEEiS7_NS2_20empty_problem_init_tIS6_EES6_N4cuda3std3__410__identityEEEvT0_T1_T2_T3_T4_T6_E12temp_storage+28];
	setp.lt.f32 	%p296, %f364, %f307;
	@%p296 bra 	$L__BB9_110;
	setp.eq.f32 	%p297, %f307, %f364;
	setp.lt.s32 	%p298, %r615, %r550;
	and.pred  	%p299, %p297, %p298;
	selp.b32 	%r615, %r615, %r550, %p299;
	selp.f32 	%f364, %f364, %f307, %p299;
$L__BB9_110:
	setp.lt.u32 	%p300, %r298, 97;
	@%p300 bra 	$L__BB9_248;
	ld.shared.u32 	%r552, [_ZZN3cub18CUB_300001_SM_10006detail6reduce28DeviceReduceSingleTileKernelINS2_10policy_hubINS0_12KeyValuePairIifEEiNS0_6ArgMinEE10Policy1000ENS0_21ArgIndexInputIteratorIPfifEEN6thrust24THRUST_300001_SM_1000_NS24tabulate_output_iteratorINS2_32accumulating_transform_output_opINS5_IlfEENS2_18local_to_global_opIlEES7_NSF_INS2_31unzip_and_write_arg_extremum_opISB_PiEENSE_11use_defaultElEEEESN_lEEiS7_NS2_20empty_problem_init_tIS6_EES6_N4cuda3std3__410__identityEEEvT0_T1_T2_T3_T4_T6_E12temp_storage+32];
	ld.shared.f32 	%f309, [_ZZN3cub18CUB_300001_SM_10006detail6reduce28DeviceReduceSingleTileKernelINS2_10policy_hubINS0_12KeyValuePairIifEEiNS0_6ArgMinEE10Policy1000ENS0_21ArgIndexInputIteratorIPfifEEN6thrust24THRUST_300001_SM_1000_NS24tabulate_output_iteratorINS2_32accumulating_transform_output_opINS5_IlfEENS2_18local_to_global_opIlEES7_NSF_INS2_31unzip_and_write_arg_extremum_opISB_PiEENSE_11use_defaultElEEEESN_lEEiS7_NS2_20empty_problem_init_tIS6_EES6_N4cuda3std3__410__identityEEEvT0_T1_T2_T3_T4_T6_E12temp_storage+36];
	setp.lt.f32 	%p301, %f309, %f364;
	@%p301 bra 	$L__BB9_113;
	setp.eq.f32 	%p302, %f364, %f309;
	setp.lt.s32 	%p303, %r552, %r615;
	and.pred  	%p304, %p302, %p303;
	selp.b32 	%r552, %r552, %r615, %p304;
	selp.f32 	%f309, %f309, %f364, %p304;
$L__BB9_113:
	setp.lt.u32 	%p305, %r298, 129;
	mov.f32 	%f364, %f309;
	mov.u32 	%r615, %r552;
	@%p305 bra 	$L__BB9_248;
	ld.shared.u32 	%r615, [_ZZN3cub18CUB_300001_SM_10006detail6reduce28DeviceReduceSingleTileKernelINS2_10policy_hubINS0_12KeyValuePairIifEEiNS0_6ArgMinEE10Policy1000ENS0_21ArgIndexInputIteratorIPfifEEN6thrust24THRUST_300001_SM_1000_NS24tabulate_output_iteratorINS2_32accumulating_transform_output_opINS5_IlfEENS2_18local_to_global_opIlEES7_NSF_INS2_31unzip_and_write_arg_extremum_opISB_PiEENSE_11use_defaultElEEEESN_lEEiS7_NS2_20empty_problem_init_tIS6_EES6_N4cuda3std3__410__identityEEEvT0_T1_T2_T3_T4_T6_E12temp_storage+40];
	ld.shared.f32 	%f364, [_ZZN3cub18CUB_300001_SM_10006detail6reduce28DeviceReduceSingleTileKernelINS2_10policy_hubINS0_12KeyValuePairIifEEiNS0_6ArgMinEE10Policy1000ENS0_21ArgIndexInputIteratorIPfifEEN6thrust24THRUST_300001_SM_1000_NS24tabulate_output_iteratorINS2_32accumulating_transform_output_opINS5_IlfEENS2_18local_to_global_opIlEES7_NSF_INS2_31unzip_and_write_arg_extremum_opISB_PiEENSE_11use_defaultElEEEESN_lEEiS7_NS2_20empty_problem_init_tIS6_EES6_N4cuda3std3__410__identityEEEvT0_T1_T2_T3_T4_T6_E12temp_storage+44];
	setp.lt.f32 	%p306, %f364, %f309;
	@%p306 bra 	$L__BB9_116;
	setp.eq.f32 	%p307, %f309, %f364;
	setp.lt.s32 	%p308, %r615, %r552;
	and.pred  	%p309, %p307, %p308;
	selp.b32 	%r615, %r615, %r552, %p309;
	selp.f32 	%f364, %f364, %f309, %p309;
$L__BB9_116:
	setp.lt.u32 	%p310, %r298, 161;
	@%p310 bra 	$L__BB9_248;
	ld.shared.u32 	%r554, [_ZZN3cub18CUB_300001_SM_10006detail6reduce28DeviceReduceSingleTileKernelINS2_10policy_hubINS0_12KeyValuePairIifEEiNS0_6ArgMinEE10Policy1000ENS0_21ArgIndexInputIteratorIPfifEEN6thrust24THRUST_300001_SM_1000_NS24tabulate_output_iteratorINS2_32accumulating_transform_output_opINS5_IlfEENS2_18local_to_global_opIlEES7_NSF_INS2_31unzip_and_write_arg_extremum_opISB_PiEENSE_11use_defaultElEEEESN_lEEiS7_NS2_20empty_problem_init_tIS6_EES6_N4cuda3std3__410__identityEEEvT0_T1_T2_T3_T4_T6_E12temp_storage+48];
	ld.shared.f32 	%f311, [_ZZN3cub18CUB_300001_SM_10006detail6reduce28DeviceReduceSingleTileKernelINS2_10policy_hubINS0_12KeyValuePairIifEEiNS0_6ArgMinEE10Policy1000ENS0_21ArgIndexInputIteratorIPfifEEN6thrust24THRUST_300001_SM_1000_NS24tabulate_output_iteratorINS2_32accumulating_transform_output_opINS5_IlfEENS2_18local_to_global_opIlEES7_NSF_INS2_31unzip_and_write_arg_extremum_opISB_PiEENSE_11use_defaultElEEEESN_lEEiS7_NS2_20empty_problem_init_tIS6_EES6_N4cuda3std3__410__identityEEEvT0_T1_T2_T3_T4_T6_E12temp_storage+52];
	setp.lt.f32 	%p311, %f311, %f364;
	@%p311 bra 	$L__BB9_119;
	setp.eq.f32 	%p312, %f364, %f311;
	setp.lt.s32 	%p313, %r554, %r615;
	and.pred  	%p314, %p312, %p313;
	selp.b32 	%r554, %r554, %r615, %p314;
	selp.f32 	%f311, %f311, %f364, %p314;
$L__BB9_119:
	setp.lt.u32 	%p315, %r298, 193;
	mov.f32 	%f364, %f311;
	mov.u32 	%r615, %r554;
	@%p315 bra 	$L__BB9_248;
	ld.shared.u32 	%r555, [_ZZN3cub18CUB_300001_SM_10006detail6reduce28DeviceReduceSingleTileKernelINS2_10policy_hubINS0_12KeyValuePairIifEEiNS0_6ArgMinEE10Policy1000ENS0_21ArgIndexInputIteratorIPfifEEN6thrust24THRUST_300001_SM_1000_NS24tabulate_output_iteratorINS2_32accumulating_transform_output_opINS5_IlfEENS2_18local_to_global_opIlEES7_NSF_INS2_31unzip_and_write_arg_extremum_opISB_PiEENSE_11use_defaultElEEEESN_lEEiS7_NS2_20empty_problem_init_tIS6_EES6_N4cuda3std3__410__identityEEEvT0_T1_T2_T3_T4_T6_E12temp_storage+56];
	ld.shared.f32 	%f312, [_ZZN3cub18CUB_300001_SM_10006detail6reduce28DeviceReduceSingleTileKernelINS2_10policy_hubINS0_12KeyValuePairIifEEiNS0_6ArgMinEE10Policy1000ENS0_21ArgIndexInputIteratorIPfifEEN6thrust24THRUST_300001_SM_1000_NS24tabulate_output_iteratorINS2_32accumulating_transform_output_opINS5_IlfEENS2_18local_to_global_opIlEES7_NSF_INS2_31unzip_and_write_arg_extremum_opISB_PiEENSE_11use_defaultElEEEESN_lEEiS7_NS2_20empty_problem_init_tIS6_EES6_N4cuda3std3__410__identityEEEvT0_T1_T2_T3_T4_T6_E12temp_storage+60];
	setp.lt.f32 	%p316, %f312, %f311;
	@%p316 bra 	$L__BB9_122;
	setp.eq.f32 	%p317, %f311, %f312;
	setp.lt.s32 	%p318, %r555, %r554;
	and.pred  	%p319, %p317, %p318;
	selp.b32 	%r555, %r555, %r554, %p319;
	selp.f32 	%f312, %f312, %f311, %p319;
$L__BB9_122:
	setp.lt.u32 	%p320, %r298, 225;
	mov.f32 	%f364, %f312;
	mov.u32 	%r615, %r555;
	@%p320 bra 	$L__BB9_248;
	ld.shared.u32 	%r615, [_ZZN3cub18CUB_300001_SM_10006detail6reduce28DeviceReduceSingleTileKernelINS2_10policy_hubINS0_12KeyValuePairIifEEiNS0_6ArgMinEE10Policy1000ENS0_21ArgIndexInputIteratorIPfifEEN6thrust24THRUST_300001_SM_1000_NS24tabulate_output_iteratorINS2_32accumulating_transform_output_opINS5_IlfEENS2_18local_to_global_opIlEES7_NSF_INS2_31unzip_and_write_arg_extremum_opISB_PiEENSE_11use_defaultElEEEESN_lEEiS7_NS2_20empty_problem_init_tIS6_EES6_N4cuda3std3__410__identityEEEvT0_T1_T2_T3_T4_T6_E12temp_storage+64];
	ld.shared.f32 	%f364, [_ZZN3cub18CUB_300001_SM_10006detail6reduce28DeviceReduceSingleTileKernelINS2_10policy_hubINS0_12KeyValuePairIifEEiNS0_6ArgMinEE10Policy1000ENS0_21ArgIndexInputIteratorIPfifEEN6thrust24THRUST_300001_SM_1000_NS24tabulate_output_iteratorINS2_32accumulating_transform_output_opINS5_IlfEENS2_18local_to_global_opIlEES7_NSF_INS2_31unzip_and_write_arg_extremum_opISB_PiEENSE_11use_defaultElEEEESN_lEEiS7_NS2_20empty_problem_init_tIS6_EES6_N4cuda3std3__410__identityEEEvT0_T1_T2_T3_T4_T6_E12temp_storage+68];
	setp.lt.f32 	%p321, %f364, %f312;
	@%p321 bra 	$L__BB9_248;
	setp.eq.f32 	%p322, %f312, %f364;
	setp.lt.s32 	%p323, %r615, %r555;
	and.pred  	%p324, %p322, %p323;
	selp.f32 	%f364, %f364, %f312, %p324;
	selp.b32 	%r615, %r615, %r555, %p324;
	bra.uni 	$L__BB9_248;
$L__BB9_125:
	mov.u32 	%r151, %tid.x;
	add.s32 	%r152, %r297, %r151;
	mul.wide.s32 	%rd36, %r152, 4;
	add.s64 	%rd23, %rd18, %rd36;
	ld.global.f32 	%f321, [%rd23];
	add.s32 	%r153, %r152, 256;
	ld.global.f32 	%f132, [%rd23+1024];
	add.s32 	%r154, %r152, 512;
	ld.global.f32 	%f133, [%rd23+2048];
	add.s32 	%r155, %r152, 768;
	ld.global.f32 	%f134, [%rd23+3072];
	add.s32 	%r156, %r152, 1024;
	ld.global.f32 	%f135, [%rd23+4096];
	add.s32 	%r157, %r152, 1280;
	ld.global.f32 	%f136, [%rd23+5120];
	add.s32 	%r158, %r152, 1536;
	ld.global.f32 	%f137, [%rd23+6144];
	add.s32 	%r159, %r152, 1792;
	ld.global.f32 	%f138, [%rd23+7168];
	setp.lt.f32 	%p3, %f132, %f321;
	@%p3 bra 	$L__BB9_127;
	setp.neu.f32 	%p4, %f321, %f132;
	setp.lt.s32 	%p5, %r152, 2147483392;
	or.pred  	%p6, %p4, %p5;
	mov.u32 	%r565, %r152;
	@%p6 bra 	$L__BB9_128;
$L__BB9_127:
	mov.u32 	%r565, %r153;
	mov.f32 	%f321, %f132;
$L__BB9_128:
	setp.lt.f32 	%p7, %f133, %f321;
	@%p7 bra 	$L__BB9_130;
	setp.neu.f32 	%p8, %f321, %f133;
	setp.ge.s32 	%p9, %r154, %r565;
	or.pred  	%p10, %p8, %p9;
	@%p10 bra 	$L__BB9_131;
$L__BB9_130:
	mov.u32 	%r565, %r154;
	mov.f32 	%f321, %f133;
$L__BB9_131:
	setp.lt.f32 	%p11, %f134, %f321;
	@%p11 bra 	$L__BB9_133;
	setp.neu.f32 	%p12, %f321, %f134;
	setp.ge.s32 	%p13, %r155, %r565;
	or.pred  	%p14, %p12, %p13;
	@%p14 bra 	$L__BB9_134;
$L__BB9_133:
	mov.u32 	%r565, %r155;
	mov.f32 	%f321, %f134;
$L__BB9_134:
	setp.lt.f32 	%p15, %f135, %f321;
	@%p15 bra 	$L__BB9_136;
	setp.neu.f32 	%p16, %f321, %f135;
	setp.ge.s32 	%p17, %r156, %r565;
	or.pred  	%p18, %p16, %p17;
	@%p18 bra 	$L__BB9_137;
$L__BB9_136:
	mov.u32 	%r565, %r156;
	mov.f32 	%f321, %f135;
$L__BB9_137:
	setp.lt.f32 	%p19, %f136, %f321;
	@%p19 bra 	$L__BB9_139;
	setp.neu.f32 	%p20, %f321, %f136;
	setp.ge.s32 	%p21, %r157, %r565;
	or.pred  	%p22, %p20, %p21;
	@%p22 bra 	$L__BB9_140;
$L__BB9_139:
	mov.u32 	%r565, %r157;
	mov.f32 	%f321, %f136;
$L__BB9_140:
	setp.lt.f32 	%p23, %f137, %f321;
	@%p23 bra 	$L__BB9_142;
	setp.neu.f32 	%p24, %f321, %f137;
	setp.ge.s32 	%p25, %r158, %r565;
	or.pred  	%p26, %p24, %p25;
	@%p26 bra 	$L__BB9_143;
$L__BB9_142:
	mov.u32 	%r565, %r158;
	mov.f32 	%f321, %f137;
$L__BB9_143:
	setp.lt.f32 	%p27, %f138, %f321;
	@%p27 bra 	$L__BB9_145;
	setp.neu.f32 	%p28, %f321, %f138;
	setp.ge.s32 	%p29, %r159, %r565;
	or.pred  	%p30, %p28, %p29;
	@%p30 bra 	$L__BB9_146;
$L__BB9_145:
	mov.u32 	%r565, %r159;
	mov.f32 	%f321, %f138;
$L__BB9_146:
	setp.lt.u32 	%p31, %r298, 4096;
	mov.b32 	%r574, 2048;
	@%p31 bra 	$L__BB9_174;
	add.s32 	%r167, %r298, -2048;
	mov.b32 	%r574, 2048;
$L__BB9_148:
	add.s32 	%r170, %r152, %r574;
	mul.wide.u32 	%rd37, %r574, 4;
	add.s64 	%rd38, %rd23, %rd37;
	ld.global.f32 	%f147, [%rd38];
	add.s32 	%r171, %r153, %r574;
	ld.global.f32 	%f148, [%rd38+1024];
	add.s32 	%r172, %r171, 256;
	ld.global.f32 	%f149, [%rd38+2048];
	add.s32 	%r173, %r171, 512;
	ld.global.f32 	%f150, [%rd38+3072];
	add.s32 	%r174, %r171, 768;
	ld.global.f32 	%f151, [%rd38+4096];
	add.s32 	%r175, %r171, 1024;
	ld.global.f32 	%f152, [%rd38+5120];
	add.s32 	%r176, %r171, 1280;
	ld.global.f32 	%f153, [%rd38+6144];
	add.s32 	%r177, %r171, 1536;
	ld.global.f32 	%f154, [%rd38+7168];
	setp.lt.f32 	%p32, %f147, %f321;
	@%p32 bra 	$L__BB9_150;
	setp.neu.f32 	%p33, %f321, %f147;
	setp.ge.s32 	%p34, %r170, %r565;
	or.pred  	%p35, %p33, %p34;
	@%p35 bra 	$L__BB9_151;
$L__BB9_150:
	mov.u32 	%r565, %r170;
	mov.f32 	%f321, %f147;
$L__BB9_151:
	setp.lt.f32 	%p36, %f148, %f321;
	@%p36 bra 	$L__BB9_153;
	setp.neu.f32 	%p37, %f321, %f148;
	setp.ge.s32 	%p38, %r171, %r565;
	or.pred  	%p39, %p37, %p38;
	@%p39 bra 	$L__BB9_154;
$L__BB9_153:
	mov.u32 	%r565, %r171;
	mov.f32 	%f321, %f148;
$L__BB9_154:
	setp.lt.f32 	%p40, %f149, %f321;
	@%p40 bra 	$L__BB9_156;
	setp.neu.f32 	%p41, %f321, %f149;
	setp.ge.s32 	%p42, %r172, %r565;
	or.pred  	%p43, %p41, %p42;
	@%p43 bra 	$L__BB9_157;
$L__BB9_156:
	mov.u32 	%r565, %r172;
	mov.f32 	%f321, %f149;
$L__BB9_157:
	setp.lt.f32 	%p44, %f150, %f321;
	@%p44 bra 	$L__BB9_159;
	setp.neu.f32 	%p45, %f321, %f150;
	setp.ge.s32 	%p46, %r173, %r565;
	or.pred  	%p47, %p45, %p46;
	@%p47 bra 	$L__BB9_160;
$L__BB9_159:
	mov.u32 	%r565, %r173;
	mov.f32 	%f321, %f150;
$L__BB9_160:
	setp.lt.f32 	%p48, %f151, %f321;
	@%p48 bra 	$L__BB9_162;
	setp.neu.f32 	%p49, %f321, %f151;
	setp.ge.s32 	%p50, %r174, %r565;
	or.pred  	%p51, %p49, %p50;
	@%p51 bra 	$L__BB9_163;
$L__BB9_162:
	mov.u32 	%r565, %r174;
	mov.f32 	%f321, %f151;
$L__BB9_163:
	setp.lt.f32 	%p52, %f152, %f321;
	@%p52 bra 	$L__BB9_165;
	setp.neu.f32 	%p53, %f321, %f152;
	setp.ge.s32 	%p54, %r175, %r565;
	or.pred  	%p55, %p53, %p54;
	@%p55 bra 	$L__BB9_166;
$L__BB9_165:
	mov.u32 	%r565, %r175;
	mov.f32 	%f321, %f152;
$L__BB9_166:
	setp.lt.f32 	%p56, %f153, %f321;
	@%p56 bra 	$L__BB9_168;
	setp.neu.f32 	%p57, %f321, %f153;
	setp.ge.s32 	%p58, %r176, %r565;
	or.pred  	%p59, %p57, %p58;
	@%p59 bra 	$L__BB9_169;
$L__BB9_168:
	mov.u32 	%r565, %r176;
	mov.f32 	%f321, %f153;
$L__BB9_169:
	setp.lt.f32 	%p60, %f154, %f321;
	@%p60 bra 	$L__BB9_171;
	setp.neu.f32 	%p61, %f321, %f154;
	setp.ge.s32 	%p62, %r177, %r565;
	or.pred  	%p63, %p61, %p62;
	@%p63 bra 	$L__BB9_172;
$L__BB9_171:
	mov.u32 	%r565, %r177;
	mov.f32 	%f321, %f154;
$L__BB9_172:
	sub.s32 	%r307, %r298, %r574;
	setp.lt.s32 	%p64, %r307, 2048;
	@%p64 bra 	$L__BB9_216;
	add.s32 	%r574, %r574, 2048;
	setp.le.s32 	%p65, %r574, %r167;
	@%p65 bra 	$L__BB9_148;
$L__BB9_174:
	setp.le.s32 	%p66, %r298, %r574;
	sub.s32 	%r308, %r298, %r574;
	setp.ge.s32 	%p67, %r151, %r308;
	or.pred  	%p68, %p66, %p67;
	@%p68 bra 	$L__BB9_216;
	add.s32 	%r189, %r574, %r297;
	not.b32 	%r311, %r151;
	add.s32 	%r312, %r298, %r311;
	sub.s32 	%r190, %r312, %r574;
	shr.u32 	%r313, %r190, 8;
	add.s32 	%r191, %r313, 1;
	and.b32  	%r192, %r191, 7;
	setp.lt.u32 	%p69, %r190, 1792;
	mov.u32 	%r595, %r151;
	@%p69 bra 	$L__BB9_195;
	or.b32  	%r577, %r151, 1024;
	add.s32 	%r576, %r152, %r574;
	and.b32  	%r314, %r191, 33554424;
	neg.s32 	%r575, %r314;
	add.s64 	%rd24, %rd18, 4096;
$L__BB9_177:
	.pragma "nounroll";
	mul.wide.s32 	%rd39, %r576, 4;
	add.s64 	%rd25, %rd24, %rd39;
	ld.global.f32 	%f331, [%rd25+-4096];
	setp.lt.f32 	%p70, %f331, %f321;
	mov.u32 	%r579, %r576;
	@%p70 bra 	$L__BB9_179;
	setp.eq.f32 	%p71, %f321, %f331;
	setp.lt.s32 	%p72, %r576, %r565;
	and.pred  	%p73, %p71, %p72;
	selp.b32 	%r579, %r576, %r565, %p73;
	selp.f32 	%f331, %f331, %f321, %p73;
$L__BB9_179:
	add.s32 	%r580, %r576, 256;
	ld.global.f32 	%f332, [%rd25+-3072];
	setp.lt.f32 	%p74, %f332, %f331;
	@%p74 bra 	$L__BB9_181;
	setp.eq.f32 	%p75, %f331, %f332;
	setp.lt.s32 	%p76, %r580, %r579;
	and.pred  	%p77, %p75, %p76;
	selp.b32 	%r580, %r580, %r579, %p77;
	selp.f32 	%f332, %f332, %f331, %p77;
$L__BB9_181:
	add.s32 	%r581, %r576, 512;
	ld.global.f32 	%f333, [%rd25+-2048];
	setp.lt.f32 	%p78, %f333, %f332;
	@%p78 bra 	$L__BB9_183;
	setp.eq.f32 	%p79, %f332, %f333;
	setp.lt.s32 	%p80, %r581, %r580;
	and.pred  	%p81, %p79, %p80;
	selp.b32 	%r581, %r581, %r580, %p81;
	selp.f32 	%f333, %f333, %f332, %p81;
$L__BB9_183:
	add.s32 	%r582, %r576, 768;
	ld.global.f32 	%f334, [%rd25+-1024];
	setp.lt.f32 	%p82, %f334, %f333;
	@%p82 bra 	$L__BB9_185;
	setp.eq.f32 	%p83, %f333, %f334;
	setp.lt.s32 	%p84, %r582, %r581;
	and.pred  	%p85, %p83, %p84;
	selp.b32 	%r582, %r582, %r581, %p85;
	selp.f32 	%f334, %f334, %f333, %p85;
$L__BB9_185:
	add.s32 	%r583, %r576, 1024;
	ld.global.f32 	%f335, [%rd25];
	setp.lt.f32 	%p86, %f335, %f334;
	@%p86 bra 	$L__BB9_187;
	setp.eq.f32 	%p87, %f334, %f335;
	setp.lt.s32 	%p88, %r583, %r582;
	and.pred  	%p89, %p87, %p88;
	selp.b32 	%r583, %r583, %r582, %p89;
	selp.f32 	%f335, %f335, %f334, %p89;
$L__BB9_187:
	add.s32 	%r584, %r576, 1280;
	ld.global.f32 	%f336, [%rd25+1024];
	setp.lt.f32 	%p90, %f336, %f335;
	@%p90 bra 	$L__BB9_189;
	setp.eq.f32 	%p91, %f335, %f336;
	setp.lt.s32 	%p92, %r584, %r583;
	and.pred  	%p93, %p91, %p92;
	selp.b32 	%r584, %r584, %r583, %p93;
	selp.f32 	%f336, %f336, %f335, %p93;
$L__BB9_189:
	add.s32 	%r585, %r576, 1536;
	ld.global.f32 	%f337, [%rd25+2048];
	setp.lt.f32 	%p94, %f337, %f336;
	@%p94 bra 	$L__BB9_191;
	setp.eq.f32 	%p95, %f336, %f337;
	setp.lt.s32 	%p96, %r585, %r584;
	and.pred  	%p97, %p95, %p96;
	selp.b32 	%r585, %r585, %r584, %p97;
	selp.f32 	%f337, %f337, %f336, %p97;
$L__BB9_191:
	add.s32 	%r565, %r576, 1792;
	ld.global.f32 	%f321, [%rd25+3072];
	setp.lt.f32 	%p98, %f321, %f337;
	@%p98 bra 	$L__BB9_193;
	setp.eq.f32 	%p99, %f337, %f321;
	setp.lt.s32 	%p100, %r565, %r585;
	and.pred  	%p101, %p99, %p100;
	selp.b32 	%r565, %r565, %r585, %p101;
	selp.f32 	%f321, %f321, %f337, %p101;
$L__BB9_193:
	add.s32 	%r577, %r577, 2048;
	add.s32 	%r576, %r576, 2048;
	add.s32 	%r575, %r575, 8;
	setp.ne.s32 	%p102, %r575, 0;
	@%p102 bra 	$L__BB9_177;
	add.s32 	%r595, %r577, -1024;
$L__BB9_195:
	setp.eq.s32 	%p103, %r192, 0;
	@%p103 bra 	$L__BB9_216;
	setp.lt.u32 	%p104, %r192, 4;
	@%p104 bra 	$L__BB9_206;
	add.s32 	%r230, %r189, %r595;
	mul.wide.s32 	%rd40, %r230, 4;
	add.s64 	%rd26, %rd18, %rd40;
	ld.global.f32 	%f341, [%rd26];
	setp.lt.f32 	%p105, %f341, %f321;
	mov.u32 	%r590, %r230;
	@%p105 bra 	$L__BB9_199;
	setp.eq.f32 	%p106, %f321, %f341;
	setp.lt.s32 	%p107, %r230, %r565;
	and.pred  	%p108, %p106, %p107;
	selp.b32 	%r590, %r230, %r565, %p108;
	selp.f32 	%f341, %f341, %f321, %p108;
$L__BB9_199:
	add.s32 	%r591, %r230, 256;
	ld.global.f32 	%f342, [%rd26+1024];
	setp.lt.f32 	%p109, %f342, %f341;
	@%p109 bra 	$L__BB9_201;
	setp.eq.f32 	%p110, %f341, %f342;
	setp.lt.s32 	%p111, %r591, %r590;
	and.pred  	%p112, %p110, %p111;
	selp.b32 	%r591, %r591, %r590, %p112;
	selp.f32 	%f342, %f342, %f341, %p112;
$L__BB9_201:
	add.s32 	%r592, %r230, 512;
	ld.global.f32 	%f343, [%rd26+2048];
	setp.lt.f32 	%p113, %f343, %f342;
	@%p113 bra 	$L__BB9_203;
	setp.eq.f32 	%p114, %f342, %f343;
	setp.lt.s32 	%p115, %r592, %r591;
	and.pred  	%p116, %p114, %p115;
	selp.b32 	%r592, %r592, %r591, %p116;
	selp.f32 	%f343, %f343, %f342, %p116;
$L__BB9_203:
	add.s32 	%r565, %r230, 768;
	ld.global.f32 	%f321, [%rd26+3072];
	setp.lt.f32 	%p117, %f321, %f343;
	@%p117 bra 	$L__BB9_205;
	setp.eq.f32 	%p118, %f343, %f321;
	setp.lt.s32 	%p119, %r565, %r592;
	and.pred  	%p120, %p118, %p119;
	selp.b32 	%r565, %r565, %r592, %p120;
	selp.f32 	%f321, %f321, %f343, %p120;
$L__BB9_205:
	add.s32 	%r595, %r595, 1024;
$L__BB9_206:
	and.b32  	%r317, %r191, 3;
	setp.eq.s32 	%p121, %r317, 0;
	@%p121 bra 	$L__BB9_216;
	setp.eq.s32 	%p122, %r317, 1;
	mov.u32 	%r601, %r565;
	mov.f32 	%f350, %f321;
	@%p122 bra 	$L__BB9_213;
	add.s32 	%r246, %r189, %r595;
	mul.wide.s32 	%rd41, %r246, 4;
	add.s64 	%rd27, %rd18, %rd41;
	ld.global.f32 	%f347, [%rd27];
	setp.lt.f32 	%p123, %f347, %f321;
	mov.u32 	%r597, %r246;
	@%p123 bra 	$L__BB9_210;
	setp.eq.f32 	%p124, %f321, %f347;
	setp.lt.s32 	%p125, %r246, %r565;
	and.pred  	%p126, %p124, %p125;
	selp.b32 	%r597, %r246, %r565, %p126;
	selp.f32 	%f347, %f347, %f321, %p126;
$L__BB9_210:
	add.s32 	%r565, %r246, 256;
	ld.global.f32 	%f321, [%rd27+1024];
	setp.lt.f32 	%p127, %f321, %f347;
	@%p127 bra 	$L__BB9_212;
	setp.eq.f32 	%p128, %f347, %f321;
	setp.lt.s32 	%p129, %r565, %r597;
	and.pred  	%p130, %p128, %p129;
	selp.b32 	%r565, %r565, %r597, %p130;
	selp.f32 	%f321, %f321, %f347, %p130;
$L__BB9_212:
	add.s32 	%r595, %r595, 512;
	mov.u32 	%r601, %r565;
	mov.f32 	%f350, %f321;
$L__BB9_213:
	and.b32  	%r318, %r190, 256;
	setp.ne.s32 	%p131, %r318, 0;
	@%p131 bra 	$L__BB9_216;
	add.s32 	%r565, %r189, %r595;
	mul.wide.s32 	%rd42, %r565, 4;
	add.s64 	%rd43, %rd18, %rd42;
	ld.global.f32 	%f321, [%rd43];
	setp.lt.f32 	%p132, %f321, %f350;
	@%p132 bra 	$L__BB9_216;
	setp.eq.f32 	%p133, %f350, %f321;
	setp.lt.s32 	%p134, %r565, %r601;
	and.pred  	%p135, %p133, %p134;
	selp.b32 	%r565, %r565, %r601, %p135;
	selp.f32 	%f321, %f321, %f350, %p135;
$L__BB9_216:
	// begin inline asm
	mov.u32 %r319, %laneid;
	// end inline asm
	mov.b32 	%r327, 1;
	mov.b32 	%r328, 31;
	mov.b32 	%r329, -1;
	// begin inline asm
	shfl.sync.down.b32 %r320, %r565, %r327, %r328, %r329;
	// end inline asm
	mov.b32 	%r326, %f321;
	// begin inline asm
	shfl.sync.down.b32 %r325, %r326, %r327, %r328, %r329;
	// end inline asm
	mov.b32 	%f216, %r325;
	setp.gt.s32 	%p136, %r319, 30;
	mov.u32 	%r603, %r565;
	mov.f32 	%f352, %f321;
	@%p136 bra 	$L__BB9_219;
	setp.gt.f32 	%p137, %f321, %f216;
	mov.u32 	%r603, %r320;
	mov.f32 	%f352, %f216;
	@%p137 bra 	$L__BB9_219;
	setp.eq.f32 	%p138, %f321, %f216;
	setp.lt.s32 	%p139, %r320, %r565;
	and.pred  	%p140, %p138, %p139;
	selp.b32 	%r603, %r320, %r565, %p140;
	selp.f32 	%f352, %f216, %f321, %p140;
$L__BB9_219:
	mov.b32 	%r337, 2;
	mov.b32 	%r338, 31;
	mov.b32 	%r339, -1;
	// begin inline asm
	shfl.sync.down.b32 %r330, %r603, %r337, %r338, %r339;
	// end inline asm
	mov.b32 	%r336, %f352;
	// begin inline asm
	shfl.sync.down.b32 %r335, %r336, %r337, %r338, %r339;
	// end inline asm
	mov.b32 	%f219, %r335;
	setp.gt.s32 	%p141, %r319, 29;
	mov.u32 	%r604, %r603;
	mov.f32 	%f353, %f352;
	@%p141 bra 	$L__BB9_222;
	setp.gt.f32 	%p142, %f352, %f219;
	mov.u32 	%r604, %r330;
	mov.f32 	%f353, %f219;
	@%p142 bra 	$L__BB9_222;
	setp.eq.f32 	%p143, %f352, %f219;
	setp.lt.s32 	%p144, %r330, %r603;
	and.pred  	%p145, %p143, %p144;
	selp.b32 	%r604, %r330, %r603, %p145;
	selp.f32 	%f353, %f219, %f352, %p145;
$L__BB9_222:
	mov.b32 	%r347, 4;
	mov.b32 	%r348, 31;
	mov.b32 	%r349, -1;
	// begin inline asm
	shfl.sync.down.b32 %r340, %r604, %r347, %r348, %r349;
	// end inline asm
	mov.b32 	%r346, %f353;
	// begin inline asm
	shfl.sync.down.b32 %r345, %r346, %r347, %r348, %r349;
	// end inline asm
	mov.b32 	%f222, %r345;
	setp.gt.s32 	%p146, %r319, 27;
	mov.u32 	%r605, %r604;
	mov.f32 	%f354, %f353;
	@%p146 bra 	$L__BB9_225;
	setp.gt.f32 	%p147, %f353, %f222;
	mov.u32 	%r605, %r340;
	mov.f32 	%f354, %f222;
	@%p147 bra 	$L__BB9_225;
	setp.eq.f32 	%p148, %f353, %f222;
	setp.lt.s32 	%p149, %r340, %r604;
	and.pred  	%p150, %p148, %p149;
	selp.b32 	%r605, %r340, %r604, %p150;
	selp.f32 	%f354, %f222, %f353, %p150;
$L__BB9_225:
	mov.b32 	%r357, 8;
	mov.b32 	%r358, 31;
	mov.b32 	%r359, -1;
	// begin inline asm
	shfl.sync.down.b32 %r350, %r605, %r357, %r358, %r359;
	// end inline asm
	mov.b32 	%r356, %f354;
	// begin inline asm
	shfl.sync.down.b32 %r355, %r356, %r357, %r358, %r359;
	// end inline asm
	mov.b32 	%f225, %r355;
	setp.gt.s32 	%p151, %r319, 23;
	mov.u32 	%r615, %r605;
	mov.f32 	%f364, %f354;
	@%p151 bra 	$L__BB9_228;
	setp.gt.f32 	%p152, %f354, %f225;
	mov.u32 	%r615, %r350;
	mov.f32 	%f364, %f225;
	@%p152 bra 	$L__BB9_228;
	setp.eq.f32 	%p153, %f354, %f225;
	setp.lt.s32 	%p154, %r350, %r605;
	and.pred  	%p155, %p153, %p154;
	selp.b32 	%r615, %r350, %r605, %p155;
	selp.f32 	%f364, %f225, %f354, %p155;
$L__BB9_228:
	mov.b32 	%r367, 16;
	mov.b32 	%r368, 31;
	mov.b32 	%r369, -1;
	// begin inline asm
	shfl.sync.down.b32 %r607, %r615, %r367, %r368, %r369;
	// end inline asm
	mov.b32 	%r366, %f364;
	// begin inline asm
	shfl.sync.down.b32 %r365, %r366, %r367, %r368, %r369;
	// end inline asm
	mov.b32 	%f356, %r365;
	setp.gt.s32 	%p156, %r319, 15;
	@%p156 bra 	$L__BB9_233;
	setp.gt.f32 	%p157, %f364, %f356;
	@%p157 bra 	$L__BB9_231;
	setp.eq.f32 	%p158, %f364, %f356;
	setp.lt.s32 	%p159, %r607, %r615;
	and.pred  	%p160, %p158, %p159;
	selp.b32 	%r607, %r607, %r615, %p160;
	selp.f32 	%f356, %f356, %f364, %p160;
$L__BB9_231:
	setp.ne.s32 	%p161, %r319, 0;
	mov.f32 	%f364, %f356;
	mov.u32 	%r615, %r607;
	@%p161 bra 	$L__BB9_233;
	shr.u32 	%r370, %r151, 2;
	and.b32  	%r371, %r370, 248;
	mov.u32 	%r372, _ZZN3cub18CUB_300001_SM_10006detail6reduce28DeviceReduceSingleTileKernelINS2_10policy_hubINS0_12KeyValuePairIifEEiNS0_6ArgMinEE10Policy1000ENS0_21ArgIndexInputIteratorIPfifEEN6thrust24THRUST_300001_SM_1000_NS24tabulate_output_iteratorINS2_32accumulating_transform_output_opINS5_IlfEENS2_18local_to_global_opIlEES7_NSF_INS2_31unzip_and_write_arg_extremum_opISB_PiEENSE_11use_defaultElEEEESN_lEEiS7_NS2_20empty_problem_init_tIS6_EES6_N4cuda3std3__410__identityEEEvT0_T1_T2_T3_T4_T6_E12temp_storage;
	add.s32 	%r373, %r372, %r371;
	st.shared.u32 	[%r373+8], %r607;
	st.shared.f32 	[%r373+12], %f356;
$L__BB9_233:
	bar.sync 	0;
	setp.ne.s32 	%p162, %r151, 0;
	@%p162 bra 	$L__BB9_248;
	ld.shared.u32 	%r609, [_ZZN3cub18CUB_300001_SM_10006detail6reduce28DeviceReduceSingleTileKernelINS2_10policy_hubINS0_12KeyValuePairIifEEiNS0_6ArgMinEE10Policy1000ENS0_21ArgIndexInputIteratorIPfifEEN6thrust24THRUST_300001_SM_1000_NS24tabulate_output_iteratorINS2_32accumulating_transform_output_opINS5_IlfEENS2_18local_to_global_opIlEES7_NSF_INS2_31unzip_and_write_arg_extremum_opISB_PiEENSE_11use_defaultElEEEESN_lEEiS7_NS2_20empty_problem_init_tIS6_EES6_N4cuda3std3__410__identityEEEvT0_T1_T2_T3_T4_T6_E12temp_storage+16];
	ld.shared.f32 	%f358, [_ZZN3cub18CUB_300001_SM_10006detail6reduce28DeviceReduceSingleTileKernelINS2_10policy_hubINS0_12KeyValuePairIifEEiNS0_6ArgMinEE10Policy1000ENS0_21ArgIndexInputIteratorIPfifEEN6thrust24THRUST_300001_SM_1000_NS24tabulate_output_iteratorINS2_32accumulating_transform_output_opINS5_IlfEENS2_18local_to_global_opIlEES7_NSF_INS2_31unzip_and_write_arg_extremum_opISB_PiEENSE_11use_defaultElEEEESN_lEEiS7_NS2_20empty_problem_init_tIS6_EES6_N4cuda3std3__410__identityEEEvT0_T1_T2_T3_T4_T6_E12temp_storage+20];
	setp.lt.f32 	%p163, %f358, %f364;
	@%p163 bra 	$L__BB9_236;
	setp.eq.f32 	%p164, %f364, %f358;
	setp.lt.s32 	%p165, %r609, %r615;
	and.pred  	%p166, %p164, %p165;
	selp.b32 	%r609, %r609, %r615, %p166;
	selp.f32 	%f358, %f358, %f364, %p166;
$L__BB9_236:
	ld.shared.u32 	%r610, [_ZZN3cub18CUB_300001_SM_10006detail6reduce28DeviceReduceSingleTileKernelINS2_10policy_hubINS0_12KeyValuePairIifEEiNS0_6ArgMinEE10Policy1000ENS0_21ArgIndexInputIteratorIPfifEEN6thrust24THRUST_300001_SM_1000_NS24tabulate_output_iteratorINS2_32accumulating_transform_output_opINS5_IlfEENS2_18local_to_global_opIlEES7_NSF_INS2_31unzip_and_write_arg_extremum_opISB_PiEENSE_11use_defaultElEEEESN_lEEiS7_NS2_20empty_problem_init_tIS6_EES6_N4cuda3std3__410__identityEEEvT0_T1_T2_T3_T4_T6_E12temp_storage+24];
	ld.shared.f32 	%f359, [_ZZN3cub18CUB_300001_SM_10006detail6reduce28DeviceReduceSingleTileKernelINS2_10policy_hubINS0_12KeyValuePairIifEEiNS0_6ArgMinEE10Policy1000ENS0_21ArgIndexInputIteratorIPfifEEN6thrust24THRUST_300001_SM_1000_NS24tabulate_output_iteratorINS2_32accumulating_transform_output_opINS5_IlfEENS2_18local_to_global_opIlEES7_NSF_INS2_31unzip_and_write_arg_extremum_opISB_PiEENSE_11use_defaultElEEEESN_lEEiS7_NS2_20empty_problem_init_tIS6_EES6_N4cuda3std3__410__identityEEEvT0_T1_T2_T3_T4_T6_E12temp_storage+28];
	setp.lt.f32 	%p167, %f359, %f358;
	@%p167 bra 	$L__BB9_238;
	setp.eq.f32 	%p168, %f358, %f359;
	setp.lt.s32 	%p169, %r610, %r609;
	and.pred  	%p170, %p168, %p169;
	selp.b32 	%r610, %r610, %r609, %p170;
	selp.f32 	%f359, %f359, %f358, %p170;
$L__BB9_238:
	ld.shared.u32 	%r611, [_ZZN3cub18CUB_300001_SM_10006detail6reduce28DeviceReduceSingleTileKernelINS2_10policy_hubINS0_12KeyValuePairIifEEiNS0_6ArgMinEE10Policy1000ENS0_21ArgIndexInputIteratorIPfifEEN6thrust24THRUST_300001_SM_1000_NS24tabulate_output_iteratorINS2_32accumulating_transform_output_opINS5_IlfEENS2_18local_to_global_opIlEES7_NSF_INS2_31unzip_and_write_arg_extremum_opISB_PiEENSE_11use_defaultElEEEESN_lEEiS7_NS2_20empty_problem_init_tIS6_EES6_N4cuda3std3__410__identityEEEvT0_T1_T2_T3_T4_T6_E12temp_storage+32];
	ld.shared.f32 	%f360, [_ZZN3cub18CUB_300001_SM_10006detail6reduce28DeviceReduceSingleTileKernelINS2_10policy_hubINS0_12KeyValuePairIifEEiNS0_6ArgMinEE10Policy1000ENS0_21ArgIndexInputIteratorIPfifEEN6thrust24THRUST_300001_SM_1000_NS24tabulate_output_iteratorINS2_32accumulating_transform_output_opINS5_IlfEENS2_18local_to_global_opIlEES7_NSF_INS2_31unzip_and_write_arg_extremum_opISB_PiEENSE_11use_defaultElEEEESN_lEEiS7_NS2_20empty_problem_init_tIS6_EES6_N4cuda3std3__410__identityEEEvT0_T1_T2_T3_T4_T6_E12temp_storage+36];
	setp.lt.f32 	%p171, %f360, %f359;
	@%p171 bra 	$L__BB9_240;
	setp.eq.f32 	%p172, %f359, %f360;
	setp.lt.s32 	%p173, %r611, %r610;
	and.pred  	%p174, %p172, %p173;
	selp.b32 	%r611, %r611, %r610, %p174;
	selp.f32 	%f360, %f360, %f359, %p174;
$L__BB9_240:
	ld.shared.u32 	%r612, [_ZZN3cub18CUB_300001_SM_10006detail6reduce28DeviceReduceSingleTileKernelINS2_10policy_hubINS0_12KeyValuePairIifEEiNS0_6ArgMinEE10Policy1000ENS0_21ArgIndexInputIteratorIPfifEEN6thrust24THRUST_300001_SM_1000_NS24tabulate_output_iteratorINS2_32accumulating_transform_output_opINS5_IlfEENS2_18local_to_global_opIlEES7_NSF_INS2_31unzip_and_write_arg_extremum_opISB_PiEENSE_11use_defaultElEEEESN_lEEiS7_NS2_20empty_problem_init_tIS6_EES6_N4cuda3std3__410__identityEEEvT0_T1_T2_T3_T4_T6_E12temp_storage+40];
	ld.shared.f32 	%f361, [_ZZN3cub18CUB_300001_SM_10006detail6reduce28DeviceReduceSingleTileKernelINS2_10policy_hubINS0_12KeyValuePairIifEEiNS0_6ArgMinEE10Policy1000ENS0_21ArgIndexInputIteratorIPfifEEN6thrust24THRUST_300001_SM_1000_NS24tabulate_output_iteratorINS2_32accumulating_transform_output_opINS5_IlfEENS2_18local_to_global_opIlEES7_NSF_INS2_31unzip_and_write_arg_extremum_opISB_PiEENSE_11use_defaultElEEEESN_lEEiS7_NS2_20empty_problem_init_tIS6_EES6_N4cuda3std3__410__identityEEEvT0_T1_T2_T3_T4_T6_E12temp_storage+44];
	setp.lt.f32 	%p175, %f361, %f360;
	@%p175 bra 	$L__BB9_242;
	setp.eq.f32 	%p176, %f360, %f361;
	setp.lt.s32 	%p177, %r612, %r611;
	and.pred  	%p178, %p176, %p177;
	selp.b32 	%r612, %r612, %r611, %p178;
	selp.f32 	%f361, %f361, %f360, %p178;
$L__BB9_242:
	ld.shared.u32 	%r613, [_ZZN3cub18CUB_300001_SM_10006detail6reduce28DeviceReduceSingleTileKernelINS2_10policy_hubINS0_12KeyValuePairIifEEiNS0_6ArgMinEE10Policy1000ENS0_21ArgIndexInputIteratorIPfifEEN6thrust24THRUST_300001_SM_1000_NS24tabulate_output_iteratorINS2_32accumulating_transform_output_opINS5_IlfEENS2_18local_to_global_opIlEES7_NSF_INS2_31unzip_and_write_arg_extremum_opISB_PiEENSE_11use_defaultElEEEESN_lEEiS7_NS2_20empty_problem_init_tIS6_EES6_N4cuda3std3__410__identityEEEvT0_T1_T2_T3_T4_T6_E12temp_storage+48];
	ld.shared.f32 	%f362, [_ZZN3cub18CUB_300001_SM_10006detail6reduce28DeviceReduceSingleTileKernelINS2_10policy_hubINS0_12KeyValuePairIifEEiNS0_6ArgMinEE10Policy1000ENS0_21ArgIndexInputIteratorIPfifEEN6thrust24THRUST_300001_SM_1000_NS24tabulate_output_iteratorINS2_32accumulating_transform_output_opINS5_IlfEENS2_18local_to_global_opIlEES7_NSF_INS2_31unzip_and_write_arg_extremum_opISB_PiEENSE_11use_defaultElEEEESN_lEEiS7_NS2_20empty_problem_init_tIS6_EES6_N4cuda3std3__410__identityEEEvT0_T1_T2_T3_T4_T6_E12temp_storage+52];
	setp.lt.f32 	%p179, %f362, %f361;
	@%p179 bra 	$L__BB9_244;
	setp.eq.f32 	%p180, %f361, %f362;
	setp.lt.s32 	%p181, %r613, %r612;
	and.pred  	%p182, %p180, %p181;
	selp.b32 	%r613, %r613, %r612, %p182;
	selp.f32 	%f362, %f362, %f361, %p182;
$L__BB9_244:
	ld.shared.u32 	%r614, [_ZZN3cub18CUB_300001_SM_10006detail6reduce28DeviceReduceSingleTileKernelINS2_10policy_hubINS0_12KeyValuePairIifEEiNS0_6ArgMinEE10Policy1000ENS0_21ArgIndexInputIteratorIPfifEEN6thrust24THRUST_300001_SM_1000_NS24tabulate_output_iteratorINS2_32accumulating_transform_output_opINS5_IlfEENS2_18local_to_global_opIlEES7_NSF_INS2_31unzip_and_write_arg_extremum_opISB_PiEENSE_11use_defaultElEEEESN_lEEiS7_NS2_20empty_problem_init_tIS6_EES6_N4cuda3std3__410__identityEEEvT0_T1_T2_T3_T4_T6_E12temp_storage+56];
	ld.shared.f32 	%f363, [_ZZN3cub18CUB_300001_SM_10006detail6reduce28DeviceReduceSingleTileKernelINS2_10policy_hubINS0_12KeyValuePairIifEEiNS0_6ArgMinEE10Policy1000ENS0_21ArgIndexInputIteratorIPfifEEN6thrust24THRUST_300001_SM_1000_NS24tabulate_output_iteratorINS2_32accumulating_transform_output_opINS5_IlfEENS2_18local_to_global_opIlEES7_NSF_INS2_31unzip_and_write_arg_extremum_opISB_PiEENSE_11use_defaultElEEEESN_lEEiS7_NS2_20empty_problem_init_tIS6_EES6_N4cuda3std3__410__identityEEEvT0_T1_T2_T3_T4_T6_E12temp_storage+60];
	setp.lt.f32 	%p183, %f363, %f362;
	@%p183 bra 	$L__BB9_246;
	setp.eq.f32 	%p184, %f362, %f363;
	setp.lt.s32 	%p185, %r614, %r613;
	and.pred  	%p186, %p184, %p185;
	selp.b32 	%r614, %r614, %r613, %p186;
	selp.f32 	%f363, %f363, %f362, %p186;
$L__BB9_246:
	ld.shared.u32 	%r615, [_ZZN3cub18CUB_300001_SM_10006detail6reduce28DeviceReduceSingleTileKernelINS2_10policy_hubINS0_12KeyValuePairIifEEiNS0_6ArgMinEE10Policy1000ENS0_21ArgIndexInputIteratorIPfifEEN6thrust24THRUST_300001_SM_1000_NS24tabulate_output_iteratorINS2_32accumulating_transform_output_opINS5_IlfEENS2_18local_to_global_opIlEES7_NSF_INS2_31unzip_and_write_arg_extremum_opISB_PiEENSE_11use_defaultElEEEESN_lEEiS7_NS2_20empty_problem_init_tIS6_EES6_N4cuda3std3__410__identityEEEvT0_T1_T2_T3_T4_T6_E12temp_storage+64];
	ld.shared.f32 	%f364, [_ZZN3cub18CUB_300001_SM_10006detail6reduce28DeviceReduceSingleTileKernelINS2_10policy_hubINS0_12KeyValuePairIifEEiNS0_6ArgMinEE10Policy1000ENS0_21ArgIndexInputIteratorIPfifEEN6thrust24THRUST_300001_SM_1000_NS24tabulate_output_iteratorINS2_32accumulating_transform_output_opINS5_IlfEENS2_18local_to_global_opIlEES7_NSF_INS2_31unzip_and_write_arg_extremum_opISB_PiEENSE_11use_defaultElEEEESN_lEEiS7_NS2_20empty_problem_init_tIS6_EES6_N4cuda3std3__410__identityEEEvT0_T1_T2_T3_T4_T6_E12temp_storage+68];
	setp.lt.f32 	%p187, %f364, %f363;
	@%p187 bra 	$L__BB9_248;
	setp.eq.f32 	%p188, %f363, %f364;
	setp.lt.s32 	%p189, %r615, %r614;
	and.pred  	%p190, %p188, %p189;
	selp.f32 	%f364, %f364, %f363, %p190;
	selp.b32 	%r615, %r615, %r614, %p190;
$L__BB9_248:
	mov.u32 	%r501, %tid.x;
	setp.ne.s32 	%p380, %r501, 0;
	@%p380 bra 	$L__BB9_256;
	cvta.to.global.u64 	%rd28, %rd10;
	cvta.to.global.u64 	%rd29, %rd9;
	and.b16  	%rs9, %rs4, 255;
	setp.eq.s16 	%p381, %rs9, 0;
	@%p381 bra 	$L__BB9_251;
	cvt.s64.s32 	%rd51, %r615;
	add.s64 	%rd66, %rd6, %rd51;
	st.global.u64 	[%rd29], %rd66;
	st.global.f32 	[%rd29+8], %f364;
	bra.uni 	$L__BB9_254;
$L__BB9_251:
	cvt.s64.s32 	%rd52, %r615;
	add.s64 	%rd66, %rd6, %rd52;
	ld.global.f32 	%f253, [%rd28+8];
	setp.lt.f32 	%p382, %f364, %f253;
	@%p382 bra 	$L__BB9_253;
	setp.eq.f32 	%p383, %f253, %f364;
	ld.global.u64 	%rd53, [%rd28];
	setp.lt.s64 	%p384, %rd66, %rd53;
	and.pred  	%p385, %p383, %p384;
	selp.b64 	%rd66, %rd66, %rd53, %p385;
	selp.f32 	%f364, %f364, %f253, %p385;
$L__BB9_253:
	st.global.u64 	[%rd29], %rd66;
	st.global.f32 	[%rd29+8], %f364;
$L__BB9_254:
	and.b16  	%rs10, %rs3, 255;
	setp.eq.s16 	%p386, %rs10, 0;
	@%p386 bra 	$L__BB9_256;
	cvta.to.global.u64 	%rd55, %rd8;
	st.global.f32 	[%rd55], %f364;
	cvta.to.global.u64 	%rd56, %rd7;
	st.global.u32 	[%rd56], %rd66;
$L__BB9_256:
	ret;

}
	// .globl	_ZN3cub18CUB_300001_SM_10006detail6reduce18DeviceReduceKernelINS2_10policy_hubINS0_12KeyValuePairIifEEiNS0_6ArgMinEE10Policy1000ENS0_21ArgIndexInputIteratorIPfifEEiS7_S6_N4cuda3std3__410__identityEEEvT0_PT3_T1_NS0_13GridEvenShareISK_EET2_T4_
.visible .entry _ZN3cub18CUB_300001_SM_10006detail6reduce18DeviceReduceKernelINS2_10policy_hubINS0_12KeyValuePairIifEEiNS0_6ArgMinEE10Policy1000ENS0_21ArgIndexInputIteratorIPfifEEiS7_S6_N4cuda3std3__410__identityEEEvT0_PT3_T1_NS0_13GridEvenShareISK_EET2_T4_(
	.param .align 8 .b8 _ZN3cub18CUB_300001_SM_10006detail6reduce18DeviceReduceKernelINS2_10policy_hubINS0_12KeyValuePairIifEEiNS0_6ArgMinEE10Policy1000ENS0_21ArgIndexInputIteratorIPfifEEiS7_S6_N4cuda3std3__410__identityEEEvT0_PT3_T1_NS0_13GridEvenShareISK_EET2_T4__param_0[16],
	.param .u64 .ptr .align 1 _ZN3cub18CUB_300001_SM_10006detail6reduce18DeviceReduceKernelINS2_10policy_hubINS0_12KeyValuePairIifEEiNS0_6ArgMinEE10Policy1000ENS0_21ArgIndexInputIteratorIPfifEEiS7_S6_N4cuda3std3__410__identityEEEvT0_PT3_T1_NS0_13GridEvenShareISK_EET2_T4__param_1,
	.param .u32 _ZN3cub18CUB_300001_SM_10006detail6reduce18DeviceReduceKernelINS2_10policy_hubINS0_12KeyValuePairIifEEiNS0_6ArgMinEE10Policy1000ENS0_21ArgIndexInputIteratorIPfifEEiS7_S6_N4cuda3std3__410__identityEEEvT0_PT3_T1_NS0_13GridEvenShareISK_EET2_T4__param_2,
	.param .align 4 .b8 _ZN3cub18CUB_300001_SM_10006detail6reduce18DeviceReduceKernelINS2_10policy_hubINS0_12KeyValuePairIifEEiNS0_6ArgMinEE10Policy1000ENS0_21ArgIndexInputIteratorIPfifEEiS7_S6_N4cuda3std3__410__identityEEEvT0_PT3_T1_NS0_13GridEvenShareISK_EET2_T4__param_3[40],
	.param .align 1 .b8 _ZN3cub18CUB_300001_SM_10006detail6reduce18DeviceReduceKernelINS2_10policy_hubINS0_12KeyValuePairIifEEiNS0_6ArgMinEE10Policy1000ENS0_21ArgIndexInputIteratorIPfifEEiS7_S6_N4cuda3std3__410__identityEEEvT0_PT3_T1_NS0_13GridEvenShareISK_EET2_T4__param_4[1],
	.param .align 1 .b8 _ZN3cub18CUB_300001_SM_10006detail6reduce18DeviceReduceKernelINS2_10policy_hubINS0_12KeyValuePairIifEEiNS0_6ArgMinEE10Policy1000ENS0_21ArgIndexInputIteratorIPfifEEiS7_S6_N4cuda3std3__410__identityEEEvT0_PT3_T1_NS0_13GridEvenShareISK_EET2_T4__param_5[1]
)
.maxntid 256
{
	.reg .pred 	%p<380>;
	.reg .b16 	%rs<5>;
	.reg .b32 	%r<621>;
	.reg .b32 	%f<351>;
	.reg .b64 	%rd<31>;
	// demoted variable
	.shared .align 4 .b8 _ZZN3cub18CUB_300001_SM_10006detail6reduce18DeviceReduceKernelINS2_10policy_hubINS0_12KeyValuePairIifEEiNS0_6ArgMinEE10Policy1000ENS0_21ArgIndexInputIteratorIPfifEEiS7_S6_N4cuda3std3__410__identityEEEvT0_PT3_T1_NS0_13GridEvenShareISK_EET2_T4_E12temp_storage[80];
	ld.param.u32 	%r298, [_ZN3cub18CUB_300001_SM_10006detail6reduce18DeviceReduceKernelINS2_10policy_hubINS0_12KeyValuePairIifEEiNS0_6ArgMinEE10Policy1000ENS0_21ArgIndexInputIteratorIPfifEEiS7_S6_N4cuda3std3__410__identityEEEvT0_PT3_T1_NS0_13GridEvenShareISK_EET2_T4__param_0+8];
	ld.param.u32 	%r1, [_ZN3cub18CUB_300001_SM_10006detail6reduce18DeviceReduceKernelINS2_10policy_hubINS0_12KeyValuePairIifEEiNS0_6ArgMinEE10Policy1000ENS0_21ArgIndexInputIteratorIPfifEEiS7_S6_N4cuda3std3__410__identityEEEvT0_PT3_T1_NS0_13GridEvenShareISK_EET2_T4__param_3+20];
	ld.param.u32 	%r2, [_ZN3cub18CUB_300001_SM_10006detail6reduce18DeviceReduceKernelINS2_10policy_hubINS0_12KeyValuePairIifEEiNS0_6ArgMinEE10Policy1000ENS0_21ArgIndexInputIteratorIPfifEEiS7_S6_N4cuda3std3__410__identityEEEvT0_PT3_T1_NS0_13GridEvenShareISK_EET2_T4__param_3+24];
	ld.param.u64 	%rd9, [_ZN3cub18CUB_300001_SM_10006detail6reduce18DeviceReduceKernelINS2_10policy_hubINS0_12KeyValuePairIifEEiNS0_6ArgMinEE10Policy1000ENS0_21ArgIndexInputIteratorIPfifEEiS7_S6_N4cuda3std3__410__identityEEEvT0_PT3_T1_NS0_13GridEvenShareISK_EET2_T4__param_0];
	cvta.to.global.u64 	%rd1, %rd9;
	mov.u32 	%r4, %ctaid.x;
	shl.b32 	%r5, %r2, 11;
	shl.b32 	%r6, %r4, 11;
	sub.s32 	%r7, %r1, %r6;
	setp.gt.s32 	%p1, %r7, 2047;
	@%p1 bra 	$L__BB10_116;
	mov.u32 	%r8, %tid.x;
	setp.ge.s32 	%p190, %r8, %r7;
	mov.u32 	%r525, %r8;
	@%p190 bra 	$L__BB10_3;
	add.s32 	%r380, %r6, %r8;
	add.s32 	%r539, %r380, %r298;
	mul.wide.s32 	%rd20, %r539, 4;
	add.s64 	%rd21, %rd1, %rd20;
	ld.global.f32 	%f276, [%rd21];
	add.s32 	%r525, %r8, 256;
$L__BB10_3:
	setp.ge.s32 	%p191, %r525, %r7;
	@%p191 bra 	$L__BB10_45;
	add.s32 	%r13, %r298, %r6;
	not.b32 	%r382, %r525;
	add.s32 	%r14, %r1, %r382;
	sub.s32 	%r383, %r14, %r6;
	shr.u32 	%r384, %r383, 8;
	add.s32 	%r15, %r384, 1;
	and.b32  	%r16, %r15, 7;
	setp.lt.u32 	%p192, %r383, 1792;
	@%p192 bra 	$L__BB10_24;
	add.s32 	%r514, %r525, 1024;
	add.s32 	%r385, %r298, %r525;
	add.s32 	%r513, %r385, %r6;
	and.b32  	%r386, %r15, 33554424;
	neg.s32 	%r512, %r386;
	add.s64 	%rd2, %rd1, 4096;
$L__BB10_6:
	.pragma "nounroll";
	mul.wide.s32 	%rd22, %r513, 4;
	add.s64 	%rd3, %rd2, %rd22;
	ld.global.f32 	%f256, [%rd3+-4096];
	setp.lt.f32 	%p193, %f256, %f276;
	mov.u32 	%r516, %r513;
	@%p193 bra 	$L__BB10_8;
	setp.eq.f32 	%p194, %f276, %f256;
	setp.lt.s32 	%p195, %r513, %r539;
	and.pred  	%p196, %p194, %p195;
	selp.f32 	%f256, %f256, %f276, %p196;
	selp.b32 	%r516, %r513, %r539, %p196;
$L__BB10_8:
	add.s32 	%r517, %r513, 256;
	ld.global.f32 	%f257, [%rd3+-3072];
	setp.lt.f32 	%p197, %f257, %f256;
	@%p197 bra 	$L__BB10_10;
	setp.eq.f32 	%p198, %f256, %f257;
	setp.lt.s32 	%p199, %r517, %r516;
	and.pred  	%p200, %p198, %p199;
	selp.f32 	%f257, %f257, %f256, %p200;
	selp.b32 	%r517, %r517, %r516, %p200;
$L__BB10_10:
	add.s32 	%r518, %r513, 512;
	ld.global.f32 	%f258, [%rd3+-2048];
	setp.lt.f32 	%p201, %f258, %f257;
	@%p201 bra 	$L__BB10_12;
	setp.eq.f32 	%p202, %f257, %f258;
	setp.lt.s32 	%p203, %r518, %r517;
	and.pred  	%p204, %p202, %p203;
	selp.f32 	%f258, %f258, %f257, %p204;
	selp.b32 	%r518, %r518, %r517, %p204;
$L__BB10_12:
	add.s32 	%r519, %r513, 768;
	ld.global.f32 	%f259, [%rd3+-1024];
	setp.lt.f32 	%p205, %f259, %f258;
	@%p205 bra 	$L__BB10_14;
	setp.eq.f32 	%p206, %f258, %f259;
	setp.lt.s32 	%p207, %r519, %r518;
	and.pred  	%p208, %p206, %p207;
	selp.f32 	%f259, %f259, %f258, %p208;
	selp.b32 	%r519, %r519, %r518, %p208;
$L__BB10_14:
	add.s32 	%r520, %r513, 1024;
	ld.global.f32 	%f260, [%rd3];
	setp.lt.f32 	%p209, %f260, %f259;
	@%p209 bra 	$L__BB10_16;
	setp.eq.f32 	%p210, %f259, %f260;
	setp.lt.s32 	%p211, %r520, %r519;
	and.pred  	%p212, %p210, %p211;
	selp.f32 	%f260, %f260, %f259, %p212;
	selp.b32 	%r520, %r520, %r519, %p212;
$L__BB10_16:
	add.s32 	%r521, %r513, 1280;
	ld.global.f32 	%f261, [%rd3+1024];
	setp.lt.f32 	%p213, %f261, %f260;
	@%p213 bra 	$L__BB10_18;
	setp.eq.f32 	%p214, %f260, %f261;
	setp.lt.s32 	%p215, %r521, %r520;
	and.pred  	%p216, %p214, %p215;
	selp.f32 	%f261, %f261, %f260, %p216;
	selp.b32 	%r521, %r521, %r520, %p216;
$L__BB10_18:
	add.s32 	%r522, %r513, 1536;
	ld.global.f32 	%f262, [%rd3+2048];
	setp.lt.f32 	%p217, %f262, %f261;
	@%p217 bra 	$L__BB10_20;
	setp.eq.f32 	%p218, %f261, %f262;
	setp.lt.s32 	%p219, %r522, %r521;
	and.pred  	%p220, %p218, %p219;
	selp.f32 	%f262, %f262, %f261, %p220;
	selp.b32 	%r522, %r522, %r521, %p220;
$L__BB10_20:
	add.s32 	%r539, %r513, 1792;
	ld.global.f32 	%f276, [%rd3+3072];
	setp.lt.f32 	%p221, %f276, %f262;
	@%p221 bra 	$L__BB10_22;
	setp.eq.f32 	%p222, %f262, %f276;
	setp.lt.s32 	%p223, %r539, %r522;
	and.pred  	%p224, %p222, %p223;
	selp.f32 	%f276, %f276, %f262, %p224;
	selp.b32 	%r539, %r539, %r522, %p224;
$L__BB10_22:
	add.s32 	%r514, %r514, 2048;
	add.s32 	%r513, %r513, 2048;
	add.s32 	%r512, %r512, 8;
	setp.ne.s32 	%p225, %r512, 0;
	@%p225 bra 	$L__BB10_6;
	add.s32 	%r525, %r514, -1024;
$L__BB10_24:
	setp.eq.s32 	%p226, %r16, 0;
	@%p226 bra 	$L__BB10_45;
	setp.lt.u32 	%p227, %r16, 4;
	@%p227 bra 	$L__BB10_35;
	add.s32 	%r54, %r13, %r525;
	mul.wide.s32 	%rd23, %r54, 4;
	add.s64 	%rd4, %rd1, %rd23;
	ld.global.f32 	%f266, [%rd4];
	setp.lt.f32 	%p228, %f266, %f276;
	mov.u32 	%r527, %r54;
	@%p228 bra 	$L__BB10_28;
	setp.eq.f32 	%p229, %f276, %f266;
	setp.lt.s32 	%p230, %r54, %r539;
	and.pred  	%p231, %p229, %p230;
	selp.f32 	%f266, %f266, %f276, %p231;
	selp.b32 	%r527, %r54, %r539, %p231;
$L__BB10_28:
	add.s32 	%r528, %r54, 256;
	ld.global.f32 	%f267, [%rd4+1024];
	setp.lt.f32 	%p232, %f267, %f266;
	@%p232 bra 	$L__BB10_30;
	setp.eq.f32 	%p233, %f266, %f267;
	setp.lt.s32 	%p234, %r528, %r527;
	and.pred  	%p235, %p233, %p234;
	selp.f32 	%f267, %f267, %f266, %p235;
	selp.b32 	%r528, %r528, %r527, %p235;
$L__BB10_30:
	add.s32 	%r529, %r54, 512;
	ld.global.f32 	%f268, [%rd4+2048];
	setp.lt.f32 	%p236, %f268, %f267;
	@%p236 bra 	$L__BB10_32;
	setp.eq.f32 	%p237, %f267, %f268;
	setp.lt.s32 	%p238, %r529, %r528;
	and.pred  	%p239, %p237, %p238;
	selp.f32 	%f268, %f268, %f267, %p239;
	selp.b32 	%r529, %r529, %r528, %p239;
$L__BB10_32:
	add.s32 	%r539, %r54, 768;
	ld.global.f32 	%f276, [%rd4+3072];
	setp.lt.f32 	%p240, %f276, %f268;
	@%p240 bra 	$L__BB10_34;
	setp.eq.f32 	%p241, %f268, %f276;
	setp.lt.s32 	%p242, %r539, %r529;
	and.pred  	%p243, %p241, %p242;
	selp.f32 	%f276, %f276, %f268, %p243;
	selp.b32 	%r539, %r539, %r529, %p243;
$L__BB10_34:
	add.s32 	%r525, %r525, 1024;
$L__BB10_35:
	and.b32  	%r389, %r15, 3;
	setp.eq.s32 	%p244, %r389, 0;
	@%p244 bra 	$L__BB10_45;
	setp.eq.s32 	%p245, %r389, 1;
	mov.u32 	%r538, %r539;
	mov.f32 	%f275, %f276;
	@%p245 bra 	$L__BB10_42;
	add.s32 	%r70, %r13, %r525;
	mul.wide.s32 	%rd24, %r70, 4;
	add.s64 	%rd5, %rd1, %rd24;
	ld.global.f32 	%f272, [%rd5];
	setp.lt.f32 	%p246, %f272, %f276;
	mov.u32 	%r534, %r70;
	@%p246 bra 	$L__BB10_39;
	setp.eq.f32 	%p247, %f276, %f272;
	setp.lt.s32 	%p248, %r70, %r539;
	and.pred  	%p249, %p247, %p248;
	selp.f32 	%f272, %f272, %f276, %p249;
	selp.b32 	%r534, %r70, %r539, %p249;
$L__BB10_39:
	add.s32 	%r539, %r70, 256;
	ld.global.f32 	%f276, [%rd5+1024];
	setp.lt.f32 	%p250, %f276, %f272;
	@%p250 bra 	$L__BB10_41;
	setp.eq.f32 	%p251, %f272, %f276;
	setp.lt.s32 	%p252, %r539, %r534;
	and.pred  	%p253, %p251, %p252;
	selp.f32 	%f276, %f276, %f272, %p253;
	selp.b32 	%r539, %r539, %r534, %p253;
$L__BB10_41:
	add.s32 	%r525, %r525, 512;
	mov.u32 	%r538, %r539;
	mov.f32 	%f275, %f276;
$L__BB10_42:
	and.b32  	%r390, %r14, 256;
	setp.ne.s32 	%p254, %r390, 0;
	@%p254 bra 	$L__BB10_45;
	add.s32 	%r539, %r13, %r525;
	mul.wide.s32 	%rd25, %r539, 4;
	add.s64 	%rd26, %rd1, %rd25;
	ld.global.f32 	%f276, [%rd26];
	setp.lt.f32 	%p255, %f276, %f275;
	@%p255 bra 	$L__BB10_45;
	setp.eq.f32 	%p256, %f275, %f276;
	setp.lt.s32 	%p257, %r539, %r538;
	and.pred  	%p258, %p256, %p257;
	selp.f32 	%f276, %f276, %f275, %p258;
	selp.b32 	%r539, %r539, %r538, %p258;
$L__BB10_45:
	setp.lt.s32 	%p259, %r7, 256;
	@%p259 bra 	$L__BB10_78;
	// begin inline asm
	mov.u32 %r454, %laneid;
	// end inline asm
	mov.b32 	%r462, 1;
	mov.b32 	%r463, 31;
	mov.b32 	%r464, -1;
	// begin inline asm
	shfl.sync.down.b32 %r455, %r539, %r462, %r463, %r464;
	// end inline asm
	mov.b32 	%r461, %f276;
	// begin inline asm
	shfl.sync.down.b32 %r460, %r461, %r462, %r463, %r464;
	// end inline asm
	mov.b32 	%f55, %r460;
	setp.gt.s32 	%p324, %r454, 30;
	mov.f32 	%f277, %f276;
	mov.u32 	%r540, %r539;
	@%p324 bra 	$L__BB10_49;
	setp.gt.f32 	%p325, %f276, %f55;
	mov.f32 	%f277, %f55;
	mov.u32 	%r540, %r455;
	@%p325 bra 	$L__BB10_49;
	setp.eq.f32 	%p326, %f276, %f55;
	setp.lt.s32 	%p327, %r455, %r539;
	and.pred  	%p328, %p326, %p327;
	selp.f32 	%f277, %f55, %f276, %p328;
	selp.b32 	%r540, %r455, %r539, %p328;
$L__BB10_49:
	mov.b32 	%r472, 2;
	mov.b32 	%r473, 31;
	mov.b32 	%r474, -1;
	// begin inline asm
	shfl.sync.down.b32 %r465, %r540, %r472, %r473, %r474;
	// end inline asm
	mov.b32 	%r471, %f277;
	// begin inline asm
	shfl.sync.down.b32 %r470, %r471, %r472, %r473, %r474;
	// end inline asm
	mov.b32 	%f58, %r470;
	setp.gt.s32 	%p329, %r454, 29;
	mov.f32 	%f278, %f277;
	mov.u32 	%r541, %r540;
	@%p329 bra 	$L__BB10_52;
	setp.gt.f32 	%p330, %f277, %f58;
	mov.f32 	%f278, %f58;
	mov.u32 	%r541, %r465;
	@%p330 bra 	$L__BB10_52;
	setp.eq.f32 	%p331, %f277, %f58;
	setp.lt.s32 	%p332, %r465, %r540;
	and.pred  	%p333, %p331, %p332;
	selp.f32 	%f278, %f58, %f277, %p333;
	selp.b32 	%r541, %r465, %r540, %p333;
$L__BB10_52:
	mov.b32 	%r482, 4;
	mov.b32 	%r483, 31;
	mov.b32 	%r484, -1;
	// begin inline asm
	shfl.sync.down.b32 %r475, %r541, %r482, %r483, %r484;
	// end inline asm
	mov.b32 	%r481, %f278;
	// begin inline asm
	shfl.sync.down.b32 %r480, %r481, %r482, %r483, %r484;
	// end inline asm
	mov.b32 	%f61, %r480;
	setp.gt.s32 	%p334, %r454, 27;
	mov.f32 	%f279, %f278;
	mov.u32 	%r542, %r541;
	@%p334 bra 	$L__BB10_55;
	setp.gt.f32 	%p335, %f278, %f61;
	mov.f32 	%f279, %f61;
	mov.u32 	%r542, %r475;
	@%p335 bra 	$L__BB10_55;
	setp.eq.f32 	%p336, %f278, %f61;
	setp.lt.s32 	%p337, %r475, %r541;
	and.pred  	%p338, %p336, %p337;
	selp.f32 	%f279, %f61, %f278, %p338;
	selp.b32 	%r542, %r475, %r541, %p338;
$L__BB10_55:
	mov.b32 	%r492, 8;
	mov.b32 	%r493, 31;
	mov.b32 	%r494, -1;
	// begin inline asm
	shfl.sync.down.b32 %r485, %r542, %r492, %r493, %r494;
	// end inline asm
	mov.b32 	%r491, %f279;
	// begin inline asm
	shfl.sync.down.b32 %r490, %r491, %r492, %r493, %r494;
	// end inline asm
	mov.b32 	%f64, %r490;
	setp.gt.s32 	%p339, %r454, 23;
	mov.f32 	%f350, %f279;
	mov.u32 	%r620, %r542;
	@%p339 bra 	$L__BB10_58;
	setp.gt.f32 	%p340, %f279, %f64;
	mov.f32 	%f350, %f64;
	mov.u32 	%r620, %r485;
	@%p340 bra 	$L__BB10_58;
	setp.eq.f32 	%p341, %f279, %f64;
	setp.lt.s32 	%p342, %r485, %r542;
	and.pred  	%p343, %p341, %p342;
	selp.f32 	%f350, %f64, %f279, %p343;
	selp.b32 	%r620, %r485, %r542, %p343;
$L__BB10_58:
	mov.b32 	%r502, 16;
	mov.b32 	%r503, 31;
	mov.b32 	%r504, -1;
	// begin inline asm
	shfl.sync.down.b32 %r544, %r620, %r502, %r503, %r504;
	// end inline asm
	mov.b32 	%r501, %f350;
	// begin inline asm
	shfl.sync.down.b32 %r500, %r501, %r502, %r503, %r504;
	// end inline asm
	mov.b32 	%f281, %r500;
	setp.gt.s32 	%p344, %r454, 15;
	@%p344 bra 	$L__BB10_63;
	setp.gt.f32 	%p345, %f350, %f281;
	@%p345 bra 	$L__BB10_61;
	setp.eq.f32 	%p346, %f350, %f281;
	setp.lt.s32 	%p347, %r544, %r620;
	and.pred  	%p348, %p346, %p347;
	selp.f32 	%f281, %f281, %f350, %p348;
	selp.b32 	%r544, %r544, %r620, %p348;
$L__BB10_61:
	setp.ne.s32 	%p349, %r454, 0;
	mov.u32 	%r620, %r544;
	mov.f32 	%f350, %f281;
	@%p349 bra 	$L__BB10_63;
	shr.u32 	%r505, %r8, 2;
	and.b32  	%r506, %r505, 248;
	mov.u32 	%r507, _ZZN3cub18CUB_300001_SM_10006detail6reduce18DeviceReduceKernelINS2_10policy_hubINS0_12KeyValuePairIifEEiNS0_6ArgMinEE10Policy1000ENS0_21ArgIndexInputIteratorIPfifEEiS7_S6_N4cuda3std3__410__identityEEEvT0_PT3_T1_NS0_13GridEvenShareISK_EET2_T4_E12temp_storage;
	add.s32 	%r508, %r507, %r506;
	st.shared.u32 	[%r508+8], %r544;
	st.shared.f32 	[%r508+12], %f281;
$L__BB10_63:
	bar.sync 	0;
	setp.ne.s32 	%p350, %r8, 0;
	@%p350 bra 	$L__BB10_238;
	ld.shared.u32 	%r546, [_ZZN3cub18CUB_300001_SM_10006detail6reduce18DeviceReduceKernelINS2_10policy_hubINS0_12KeyValuePairIifEEiNS0_6ArgMinEE10Policy1000ENS0_21ArgIndexInputIteratorIPfifEEiS7_S6_N4cuda3std3__410__identityEEEvT0_PT3_T1_NS0_13GridEvenShareISK_EET2_T4_E12temp_storage+16];
	ld.shared.f32 	%f283, [_ZZN3cub18CUB_300001_SM_10006detail6reduce18DeviceReduceKernelINS2_10policy_hubINS0_12KeyValuePairIifEEiNS0_6ArgMinEE10Policy1000ENS0_21ArgIndexInputIteratorIPfifEEiS7_S6_N4cuda3std3__410__identityEEEvT0_PT3_T1_NS0_13GridEvenShareISK_EET2_T4_E12temp_storage+20];
	setp.lt.f32 	%p351, %f283, %f350;
	@%p351 bra 	$L__BB10_66;
	setp.eq.f32 	%p352, %f350, %f283;
	setp.lt.s32 	%p353, %r546, %r620;
	and.pred  	%p354, %p352, %p353;
	selp.f32 	%f283, %f283, %f350, %p354;
	selp.b32 	%r546, %r546, %r620, %p354;
$L__BB10_66:
	ld.shared.u32 	%r547, [_ZZN3cub18CUB_300001_SM_10006detail6reduce18DeviceReduceKernelINS2_10policy_hubINS0_12KeyValuePairIifEEiNS0_6ArgMinEE10Policy1000ENS0_21ArgIndexInputIteratorIPfifEEiS7_S6_N4cuda3std3__410__identityEEEvT0_PT3_T1_NS0_13GridEvenShareISK_EET2_T4_E12temp_storage+24];
	ld.shared.f32 	%f284, [_ZZN3cub18CUB_300001_SM_10006detail6reduce18DeviceReduceKernelINS2_10policy_hubINS0_12KeyValuePairIifEEiNS0_6ArgMinEE10Policy1000ENS0_21ArgIndexInputIteratorIPfifEEiS7_S6_N4cuda3std3__410__identityEEEvT0_PT3_T1_NS0_13GridEvenShareISK_EET2_T4_E12temp_storage+28];
	setp.lt.f32 	%p355, %f284, %f283;
	@%p355 bra 	$L__BB10_68;
	setp.eq.f32 	%p356, %f283, %f284;
	setp.lt.s32 	%p357, %r547, %r546;
	and.pred  	%p358, %p356, %p357;
	selp.f32 	%f284, %f284, %f283, %p358;
	selp.b32 	%r547, %r547, %r546, %p358;
$L__BB10_68:
	ld.shared.u32 	%r548, [_ZZN3cub18CUB_300001_SM_10006detail6reduce18DeviceReduceKernelINS2_10policy_hubINS0_12KeyValuePairIifEEiNS0_6ArgMinEE10Policy1000ENS0_21ArgIndexInputIteratorIPfifEEiS7_S6_N4cuda3std3__410__identityEEEvT0_PT3_T1_NS0_13GridEvenShareISK_EET2_T4_E12temp_storage+32];
	ld.shared.f32 	%f285, [_ZZN3cub18CUB_300001_SM_10006detail6reduce18DeviceReduceKernelINS2_10policy_hubINS0_12KeyValuePairIifEEiNS0_6ArgMinEE10Policy1000ENS0_21ArgIndexInputIteratorIPfifEEiS7_S6_N4cuda3std3__410__identityEEEvT0_PT3_T1_NS0_13GridEvenShareISK_EET2_T4_E12temp_storage+36];
	setp.lt.f32 	%p359, %f285, %f284;
	@%p359 bra 	$L__BB10_70;
	setp.eq.f32 	%p360, %f284, %f285;
	setp.lt.s32 	%p361, %r548, %r547;
	and.pred  	%p362, %p360, %p361;
	selp.f32 	%f285, %f285, %f284, %p362;
	selp.b32 	%r548, %r548, %r547, %p362;
$L__BB10_70:
	ld.shared.u32 	%r549, [_ZZN3cub18CUB_300001_SM_10006detail6reduce18DeviceReduceKernelINS2_10policy_hubINS0_12KeyValuePairIifEEiNS0_6ArgMinEE10Policy1000ENS0_21ArgIndexInputIteratorIPfifEEiS7_S6_N4cuda3std3__410__identityEEEvT0_PT3_T1_NS0_13GridEvenShareISK_EET2_T4_E12temp_storage+40];
	ld.shared.f32 	%f286, [_ZZN3cub18CUB_300001_SM_10006detail6reduce18DeviceReduceKernelINS2_10policy_hubINS0_12KeyValuePairIifEEiNS0_6ArgMinEE10Policy1000ENS0_21ArgIndexInputIteratorIPfifEEiS7_S6_N4cuda3std3__410__identityEEEvT0_PT3_T1_NS0_13GridEvenShareISK_EET2_T4_E12temp_storage+44];
	setp.lt.f32 	%p363, %f286, %f285;
	@%p363 bra 	$L__BB10_72;
	setp.eq.f32 	%p364, %f285, %f286;
	setp.lt.s32 	%p365, %r549, %r548;
	and.pred  	%p366, %p364, %p365;
	selp.f32 	%f286, %f286, %f285, %p366;
	selp.b32 	%r549, %r549, %r548, %p366;
$L__BB10_72:
	ld.shared.u32 	%r550, [_ZZN3cub18CUB_300001_SM_10006detail6reduce18DeviceReduceKernelINS2_10policy_hubINS0_12KeyValuePairIifEEiNS0_6ArgMinEE10Policy1000ENS0_21ArgIndexInputIteratorIPfifEEiS7_S6_N4cuda3std3__410__identityEEEvT0_PT3_T1_NS0_13GridEvenShareISK_EET2_T4_E12temp_storage+48];
	ld.shared.f32 	%f287, [_ZZN3cub18CUB_300001_SM_10006detail6reduce18DeviceReduceKernelINS2_10policy_hubINS0_12KeyValuePairIifEEiNS0_6ArgMinEE10Policy1000ENS0_21ArgIndexInputIteratorIPfifEEiS7_S6_N4cuda3std3__410__identityEEEvT0_PT3_T1_NS0_13GridEvenShareISK_EET2_T4_E12temp_storage+52];
	setp.lt.f32 	%p367, %f287, %f286;
	@%p367 bra 	$L__BB10_74;
	setp.eq.f32 	%p368, %f286, %f287;
	setp.lt.s32 	%p369, %r550, %r549;
	and.pred  	%p370, %p368, %p369;
	selp.f32 	%f287, %f287, %f286, %p370;
	selp.b32 	%r550, %r550, %r549, %p370;
$L__BB10_74:
	ld.shared.u32 	%r551, [_ZZN3cub18CUB_300001_SM_10006detail6reduce18DeviceReduceKernelINS2_10policy_hubINS0_12KeyValuePairIifEEiNS0_6ArgMinEE10Policy1000ENS0_21ArgIndexInputIteratorIPfifEEiS7_S6_N4cuda3std3__410__identityEEEvT0_PT3_T1_NS0_13GridEvenShareISK_EET2_T4_E12temp_storage+56];
	ld.shared.f32 	%f288, [_ZZN3cub18CUB_300001_SM_10006detail6reduce18DeviceReduceKernelINS2_10policy_hubINS0_12KeyValuePairIifEEiNS0_6ArgMinEE10Policy1000ENS0_21ArgIndexInputIteratorIPfifEEiS7_S6_N4cuda3std3__410__identityEEEvT0_PT3_T1_NS0_13GridEvenShareISK_EET2_T4_E12temp_storage+60];
	setp.lt.f32 	%p371, %f288, %f287;
	@%p371 bra 	$L__BB10_76;
	setp.eq.f32 	%p372, %f287, %f288;
	setp.lt.s32 	%p373, %r551, %r550;
	and.pred  	%p374, %p372, %p373;
	selp.f32 	%f288, %f288, %f287, %p374;
	selp.b32 	%r551, %r551, %r550, %p374;
$L__BB10_76:
	ld.shared.u32 	%r620, [_ZZN3cub18CUB_300001_SM_10006detail6reduce18DeviceReduceKernelINS2_10policy_hubINS0_12KeyValuePairIifEEiNS0_6ArgMinEE10Policy1000ENS0_21ArgIndexInputIteratorIPfifEEiS7_S6_N4cuda3std3__410__identityEEEvT0_PT3_T1_NS0_13GridEvenShareISK_EET2_T4_E12temp_storage+64];
	ld.shared.f32 	%f350, [_ZZN3cub18CUB_300001_SM_10006detail6reduce18DeviceReduceKernelINS2_10policy_hubINS0_12KeyValuePairIifEEiNS0_6ArgMinEE10Policy1000ENS0_21ArgIndexInputIteratorIPfifEEiS7_S6_N4cuda3std3__410__identityEEEvT0_PT3_T1_NS0_13GridEvenShareISK_EET2_T4_E12temp_storage+68];
	setp.lt.f32 	%p375, %f350, %f288;
	@%p375 bra 	$L__BB10_238;
	setp.eq.f32 	%p376, %f288, %f350;
	setp.lt.s32 	%p377, %r620, %r551;
	and.pred  	%p378, %p376, %p377;
	selp.f32 	%f350, %f350, %f288, %p378;
	selp.b32 	%r620, %r620, %r551, %p378;
	bra.uni 	$L__BB10_238;
$L__BB10_78:
	// begin inline asm
	mov.u32 %r391, %laneid;
	// end inline asm
	and.b32  	%r402, %r8, 992;
	add.s32 	%r403, %r402, 32;
	setp.gt.s32 	%p260, %r403, %r7;
	not.b32 	%r404, %r402;
	add.s32 	%r405, %r7, %r404;
	selp.b32 	%r400, %r405, 31, %p260;
	mov.b32 	%r399, 1;
	mov.b32 	%r401, -1;
	// begin inline asm
	shfl.sync.down.b32 %r392, %r539, %r399, %r400, %r401;
	// end inline asm
	mov.b32 	%r398, %f276;
	// begin inline asm
	shfl.sync.down.b32 %r397, %r398, %r399, %r400, %r401;
	// end inline asm
	mov.b32 	%f91, %r397;
	setp.ge.s32 	%p261, %r391, %r400;
	mov.u32 	%r552, %r539;
	mov.f32 	%f289, %f276;
	@%p261 bra 	$L__BB10_81;
	setp.gt.f32 	%p262, %f276, %f91;
	mov.u32 	%r552, %r392;
	mov.f32 	%f289, %f91;
	@%p262 bra 	$L__BB10_81;
	setp.eq.f32 	%p263, %f276, %f91;
	setp.lt.s32 	%p264, %r392, %r539;
	and.pred  	%p265, %p263, %p264;
	selp.b32 	%r552, %r392, %r539, %p265;
	selp.f32 	%f289, %f91, %f276, %p265;
$L__BB10_81:
	mov.b32 	%r413, 2;
	mov.b32 	%r415, -1;
	// begin inline asm
	shfl.sync.down.b32 %r406, %r552, %r413, %r400, %r415;
	// end inline asm
	mov.b32 	%r412, %f289;
	// begin inline asm
	shfl.sync.down.b32 %r411, %r412, %r413, %r400, %r415;
	// end inline asm
	mov.b32 	%f94, %r411;
	add.s32 	%r416, %r391, 2;
	setp.gt.s32 	%p266, %r416, %r400;
	mov.u32 	%r553, %r552;
	mov.f32 	%f290, %f289;
	@%p266 bra 	$L__BB10_84;
	setp.gt.f32 	%p267, %f289, %f94;
	mov.u32 	%r553, %r406;
	mov.f32 	%f290, %f94;
	@%p267 bra 	$L__BB10_84;
	setp.eq.f32 	%p268, %f289, %f94;
	setp.lt.s32 	%p269, %r406, %r552;
	and.pred  	%p270, %p268, %p269;
	selp.b32 	%r553, %r406, %r552, %p270;
	selp.f32 	%f290, %f94, %f289, %p270;
$L__BB10_84:
	mov.b32 	%r424, 4;
	mov.b32 	%r426, -1;
	// begin inline asm
	shfl.sync.down.b32 %r417, %r553, %r424, %r400, %r426;
	// end inline asm
	mov.b32 	%r423, %f290;
	// begin inline asm
	shfl.sync.down.b32 %r422, %r423, %r424, %r400, %r426;
	// end inline asm
	mov.b32 	%f97, %r422;
	add.s32 	%r427, %r391, 4;
	setp.gt.s32 	%p271, %r427, %r400;
	mov.u32 	%r554, %r553;
	mov.f32 	%f291, %f290;
	@%p271 bra 	$L__BB10_87;
	setp.gt.f32 	%p272, %f290, %f97;
	mov.u32 	%r554, %r417;
	mov.f32 	%f291, %f97;
	@%p272 bra 	$L__BB10_87;
	setp.eq.f32 	%p273, %f290, %f97;
	setp.lt.s32 	%p274, %r417, %r553;
	and.pred  	%p275, %p273, %p274;
	selp.b32 	%r554, %r417, %r553, %p275;
	selp.f32 	%f291, %f97, %f290, %p275;
$L__BB10_87:
	mov.b32 	%r435, 8;
	mov.b32 	%r437, -1;
	// begin inline asm
	shfl.sync.down.b32 %r428, %r554, %r435, %r400, %r437;
	// end inline asm
	mov.b32 	%r434, %f291;
	// begin inline asm
	shfl.sync.down.b32 %r433, %r434, %r435, %r400, %r437;
	// end inline asm
	mov.b32 	%f100, %r433;
	add.s32 	%r438, %r391, 8;
	setp.gt.s32 	%p276, %r438, %r400;
	mov.u32 	%r555, %r554;
	mov.f32 	%f292, %f291;
	@%p276 bra 	$L__BB10_90;
	setp.gt.f32 	%p277, %f291, %f100;
	mov.u32 	%r555, %r428;
	mov.f32 	%f292, %f100;
	@%p277 bra 	$L__BB10_90;
	setp.eq.f32 	%p278, %f291, %f100;
	setp.lt.s32 	%p279, %r428, %r554;
	and.pred  	%p280, %p278, %p279;
	selp.b32 	%r555, %r428, %r554, %p280;
	selp.f32 	%f292, %f100, %f291, %p280;
$L__BB10_90:
	mov.b32 	%r446, 16;
	mov.b32 	%r448, -1;
	// begin inline asm
	shfl.sync.down.b32 %r439, %r555, %r446, %r400, %r448;
	// end inline asm
	mov.b32 	%r445, %f292;
	// begin inline asm
	shfl.sync.down.b32 %r444, %r445, %r446, %r400, %r448;
	// end inline asm
	mov.b32 	%f103, %r444;
	add.s32 	%r449, %r391, 16;
	setp.gt.s32 	%p281, %r449, %r400;
	mov.u32 	%r620, %r555;
	mov.f32 	%f350, %f292;
	@%p281 bra 	$L__BB10_93;
	setp.gt.f32 	%p282, %f292, %f103;
	mov.u32 	%r620, %r439;
	mov.f32 	%f350, %f103;
	@%p282 bra 	$L__BB10_93;
	setp.eq.f32 	%p283, %f292, %f103;
	setp.lt.s32 	%p284, %r439, %r555;
	and.pred  	%p285, %p283, %p284;
	selp.b32 	%r620, %r439, %r555, %p285;
	selp.f32 	%f350, %f103, %f292, %p285;
$L__BB10_93:
	setp.ne.s32 	%p286, %r391, 0;
	@%p286 bra 	$L__BB10_95;
	shr.u32 	%r450, %r8, 2;
	and.b32  	%r451, %r450, 248;
	mov.u32 	%r452, _ZZN3cub18CUB_300001_SM_10006detail6reduce18DeviceReduceKernelINS2_10policy_hubINS0_12KeyValuePairIifEEiNS0_6ArgMinEE10Policy1000ENS0_21ArgIndexInputIteratorIPfifEEiS7_S6_N4cuda3std3__410__identityEEEvT0_PT3_T1_NS0_13GridEvenShareISK_EET2_T4_E12temp_storage;
	add.s32 	%r453, %r452, %r451;
	st.shared.u32 	[%r453+8], %r620;
	st.shared.f32 	[%r453+12], %f350;
$L__BB10_95:
	bar.sync 	0;
	setp.ne.s32 	%p287, %r8, 0;
	setp.lt.s32 	%p288, %r7, 33;
	or.pred  	%p289, %p287, %p288;
	@%p289 bra 	$L__BB10_238;
	ld.shared.u32 	%r557, [_ZZN3cub18CUB_300001_SM_10006detail6reduce18DeviceReduceKernelINS2_10policy_hubINS0_12KeyValuePairIifEEiNS0_6ArgMinEE10Policy1000ENS0_21ArgIndexInputIteratorIPfifEEiS7_S6_N4cuda3std3__410__identityEEEvT0_PT3_T1_NS0_13GridEvenShareISK_EET2_T4_E12temp_storage+16];
	ld.shared.f32 	%f294, [_ZZN3cub18CUB_300001_SM_10006detail6reduce18DeviceReduceKernelINS2_10policy_hubINS0_12KeyValuePairIifEEiNS0_6ArgMinEE10Policy1000ENS0_21ArgIndexInputIteratorIPfifEEiS7_S6_N4cuda3std3__410__identityEEEvT0_PT3_T1_NS0_13GridEvenShareISK_EET2_T4_E12temp_storage+20];
	setp.lt.f32 	%p290, %f294, %f350;
	@%p290 bra 	$L__BB10_98;
	setp.eq.f32 	%p291, %f350, %f294;
	setp.lt.s32 	%p292, %r557, %r620;
	and.pred  	%p293, %p291, %p292;
	selp.b32 	%r557, %r557, %r620, %p293;
	selp.f32 	%f294, %f294, %f350, %p293;
$L__BB10_98:
	setp.lt.u32 	%p294, %r7, 65;
	mov.f32 	%f350, %f294;
	mov.u32 	%r620, %r557;
	@%p294 bra 	$L__BB10_238;
	ld.shared.u32 	%r620, [_ZZN3cub18CUB_300001_SM_10006detail6reduce18DeviceReduceKernelINS2_10policy_hubINS0_12KeyValuePairIifEEiNS0_6ArgMinEE10Policy1000ENS0_21ArgIndexInputIteratorIPfifEEiS7_S6_N4cuda3std3__410__identityEEEvT0_PT3_T1_NS0_13GridEvenShareISK_EET2_T4_E12temp_storage+24];
	ld.shared.f32 	%f350, [_ZZN3cub18CUB_300001_SM_10006detail6reduce18DeviceReduceKernelINS2_10policy_hubINS0_12KeyValuePairIifEEiNS0_6ArgMinEE10Policy1000ENS0_21ArgIndexInputIteratorIPfifEEiS7_S6_N4cuda3std3__410__identityEEEvT0_PT3_T1_NS0_13GridEvenShareISK_EET2_T4_E12temp_storage+28];
	setp.lt.f32 	%p295, %f350, %f294;
	@%p295 bra 	$L__BB10_101;
	setp.eq.f32 	%p296, %f294, %f350;
	setp.lt.s32 	%p297, %r620, %r557;
	and.pred  	%p298, %p296, %p297;
	selp.b32 	%r620, %r620, %r557, %p298;
	selp.f32 	%f350, %f350, %f294, %p298;
$L__BB10_101:
	setp.lt.u32 	%p299, %r7, 97;
	@%p299 bra 	$L__BB10_238;
	ld.shared.u32 	%r559, [_ZZN3cub18CUB_300001_SM_10006detail6reduce18DeviceReduceKernelINS2_10policy_hubINS0_12KeyValuePairIifEEiNS0_6ArgMinEE10Policy1000ENS0_21ArgIndexInputIteratorIPfifEEiS7_S6_N4cuda3std3__410__identityEEEvT0_PT3_T1_NS0_13GridEvenShareISK_EET2_T4_E12temp_storage+32];
	ld.shared.f32 	%f296, [_ZZN3cub18CUB_300001_SM_10006detail6reduce18DeviceReduceKernelINS2_10policy_hubINS0_12KeyValuePairIifEEiNS0_6ArgMinEE10Policy1000ENS0_21ArgIndexInputIteratorIPfifEEiS7_S6_N4cuda3std3__410__identityEEEvT0_PT3_T1_NS0_13GridEvenShareISK_EET2_T4_E12temp_storage+36];
	setp.lt.f32 	%p300, %f296, %f350;
	@%p300 bra 	$L__BB10_104;
	setp.eq.f32 	%p301, %f350, %f296;
	setp.lt.s32 	%p302, %r559, %r620;
	and.pred  	%p303, %p301, %p302;
	selp.b32 	%r559, %r559, %r620, %p303;
	selp.f32 	%f296, %f296, %f350, %p303;
$L__BB10_104:
	setp.lt.u32 	%p304, %r7, 129;
	mov.f32 	%f350, %f296;
	mov.u32 	%r620, %r559;
	@%p304 bra 	$L__BB10_238;
	ld.shared.u32 	%r620, [_ZZN3cub18CUB_300001_SM_10006detail6reduce18DeviceReduceKernelINS2_10policy_hubINS0_12KeyValuePairIifEEiNS0_6ArgMinEE10Policy1000ENS0_21ArgIndexInputIteratorIPfifEEiS7_S6_N4cuda3std3__410__identityEEEvT0_PT3_T1_NS0_13GridEvenShareISK_EET2_T4_E12temp_storage+40];
	ld.shared.f32 	%f350, [_ZZN3cub18CUB_300001_SM_10006detail6reduce18DeviceReduceKernelINS2_10policy_hubINS0_12KeyValuePairIifEEiNS0_6ArgMinEE10Policy1000ENS0_21ArgIndexInputIteratorIPfifEEiS7_S6_N4cuda3std3__410__identityEEEvT0_PT3_T1_NS0_13GridEvenShareISK_EET2_T4_E12temp_storage+44];
	setp.lt.f32 	%p305, %f350, %f296;
	@%p305 bra 	$L__BB10_107;
	setp.eq.f32 	%p306, %f296, %f350;
	setp.lt.s32 	%p307, %r620, %r559;
	and.pred  	%p308, %p306, %p307;
	selp.b32 	%r620, %r620, %r559, %p308;
	selp.f32 	%f350, %f350, %f296, %p308;
$L__BB10_107:
	setp.lt.u32 	%p309, %r7, 161;
	@%p309 bra 	$L__BB10_238;
	ld.shared.u32 	%r561, [_ZZN3cub18CUB_300001_SM_10006detail6reduce18DeviceReduceKernelINS2_10policy_hubINS0_12KeyValuePairIifEEiNS0_6ArgMinEE10Policy1000ENS0_21ArgIndexInputIteratorIPfifEEiS7_S6_N4cuda3std3__410__identityEEEvT0_PT3_T1_NS0_13GridEvenShareISK_EET2_T4_E12temp_storage+48];
	ld.shared.f32 	%f298, [_ZZN3cub18CUB_300001_SM_10006detail6reduce18DeviceReduceKernelINS2_10policy_hubINS0_12KeyValuePairIifEEiNS0_6ArgMinEE10Policy1000ENS0_21ArgIndexInputIteratorIPfifEEiS7_S6_N4cuda3std3__410__identityEEEvT0_PT3_T1_NS0_13GridEvenShareISK_EET2_T4_E12temp_storage+52];
	setp.lt.f32 	%p310, %f298, %f350;
	@%p310 bra 	$L__BB10_110;
	setp.eq.f32 	%p311, %f350, %f298;
	setp.lt.s32 	%p312, %r561, %r620;
	and.pred  	%p313, %p311, %p312;
	selp.b32 	%r561, %r561, %r620, %p313;
	selp.f32 	%f298, %f298, %f350, %p313;
$L__BB10_110:
	setp.lt.u32 	%p314, %r7, 193;
	mov.f32 	%f350, %f298;
	mov.u32 	%r620, %r561;
	@%p314 bra 	$L__BB10_238;
	ld.shared.u32 	%r562, [_ZZN3cub18CUB_300001_SM_10006detail6reduce18DeviceReduceKernelINS2_10policy_hubINS0_12KeyValuePairIifEEiNS0_6ArgMinEE10Policy1000ENS0_21ArgIndexInputIteratorIPfifEEiS7_S6_N4cuda3std3__410__identityEEEvT0_PT3_T1_NS0_13GridEvenShareISK_EET2_T4_E12temp_storage+56];
	ld.shared.f32 	%f299, [_ZZN3cub18CUB_300001_SM_10006detail6reduce18DeviceReduceKernelINS2_10policy_hubINS0_12KeyValuePairIifEEiNS0_6ArgMinEE10Policy1000ENS0_21ArgIndexInputIteratorIPfifEEiS7_S6_N4cuda3std3__410__identityEEEvT0_PT3_T1_NS0_13GridEvenShareISK_EET2_T4_E12temp_storage+60];
	setp.lt.f32 	%p315, %f299, %f298;
	@%p315 bra 	$L__BB10_113;
	setp.eq.f32 	%p316, %f298, %f299;
	setp.lt.s32 	%p317, %r562, %r561;
	and.pred  	%p318, %p316, %p317;
	selp.b32 	%r562, %r562, %r561, %p318;
	selp.f32 	%f299, %f299, %f298, %p318;
$L__BB10_113:
	setp.lt.u32 	%p319, %r7, 225;
	mov.f32 	%f350, %f299;
	mov.u32 	%r620, %r562;
	@%p319 bra 	$L__BB10_238;
	ld.shared.u32 	%r620, [_ZZN3cub18CUB_300001_SM_10006detail6reduce18DeviceReduceKernelINS2_10policy_hubINS0_12KeyValuePairIifEEiNS0_6ArgMinEE10Policy1000ENS0_21ArgIndexInputIteratorIPfifEEiS7_S6_N4cuda3std3__410__identityEEEvT0_PT3_T1_NS0_13GridEvenShareISK_EET2_T4_E12temp_storage+64];
	ld.shared.f32 	%f350, [_ZZN3cub18CUB_300001_SM_10006detail6reduce18DeviceReduceKernelINS2_10policy_hubINS0_12KeyValuePairIifEEiNS0_6ArgMinEE10Policy1000ENS0_21ArgIndexInputIteratorIPfifEEiS7_S6_N4cuda3std3__410__identityEEEvT0_PT3_T1_NS0_13GridEvenShareISK_EET2_T4_E12temp_storage+68];
	setp.lt.f32 	%p320, %f350, %f299;
	@%p320 bra 	$L__BB10_238;
	setp.eq.f32 	%p321, %f299, %f350;
	setp.lt.s32 	%p322, %r620, %r562;
	and.pred  	%p323, %p321, %p322;
	selp.f32 	%f350, %f350, %f299, %p323;
	selp.b32 	%r620, %r620, %r562, %p323;
	bra.uni 	$L__BB10_238;
$L__BB10_116:
	mov.u32 	%r157, %tid.x;
	add.s32 	%r304, %r6, %r157;
	add.s32 	%r607, %r304, %r298;
	mul.wide.s32 	%rd11, %r607, 4;
	add.s64 	%rd12, %rd1, %rd11;
	ld.global.f32 	%f337, [%rd12];
	ld.global.f32 	%f127, [%rd12+1024];
	add.s32 	%r159, %r607, 512;
	ld.global.f32 	%f128, [%rd12+2048];
	add.s32 	%r160, %r607, 768;
	ld.global.f32 	%f129, [%rd12+3072];
	add.s32 	%r161, %r607, 1024;
	ld.global.f32 	%f130, [%rd12+4096];
	add.s32 	%r162, %r607, 1280;
	ld.global.f32 	%f131, [%rd12+5120];
	add.s32 	%r163, %r607, 1536;
	ld.global.f32 	%f132, [%rd12+6144];
	add.s32 	%r164, %r607, 1792;
	ld.global.f32 	%f133, [%rd12+7168];
	setp.lt.f32 	%p2, %f127, %f337;
	@%p2 bra 	$L__BB10_118;
	setp.neu.f32 	%p3, %f337, %f127;
	setp.lt.s32 	%p4, %r607, 2147483392;
	or.pred  	%p5, %p3, %p4;
	@%p5 bra 	$L__BB10_119;
$L__BB10_118:
	add.s32 	%r607, %r607, 256;
	mov.f32 	%f337, %f127;
$L__BB10_119:
	setp.lt.f32 	%p6, %f128, %f337;
	@%p6 bra 	$L__BB10_121;
	setp.neu.f32 	%p7, %f337, %f128;
	setp.ge.s32 	%p8, %r159, %r607;
	or.pred  	%p9, %p7, %p8;
	@%p9 bra 	$L__BB10_122;
$L__BB10_121:
	mov.u32 	%r607, %r159;
	mov.f32 	%f337, %f128;
$L__BB10_122:
	setp.lt.f32 	%p10, %f129, %f337;
	@%p10 bra 	$L__BB10_124;
	setp.neu.f32 	%p11, %f337, %f129;
	setp.ge.s32 	%p12, %r160, %r607;
	or.pred  	%p13, %p11, %p12;
	@%p13 bra 	$L__BB10_125;
$L__BB10_124:
	mov.u32 	%r607, %r160;
	mov.f32 	%f337, %f129;
$L__BB10_125:
	setp.lt.f32 	%p14, %f130, %f337;
	@%p14 bra 	$L__BB10_127;
	setp.neu.f32 	%p15, %f337, %f130;
	setp.ge.s32 	%p16, %r161, %r607;
	or.pred  	%p17, %p15, %p16;
	@%p17 bra 	$L__BB10_128;
$L__BB10_127:
	mov.u32 	%r607, %r161;
	mov.f32 	%f337, %f130;
$L__BB10_128:
	setp.lt.f32 	%p18, %f131, %f337;
	@%p18 bra 	$L__BB10_130;
	setp.neu.f32 	%p19, %f337, %f131;
	setp.ge.s32 	%p20, %r162, %r607;
	or.pred  	%p21, %p19, %p20;
	@%p21 bra 	$L__BB10_131;
$L__BB10_130:
	mov.u32 	%r607, %r162;
	mov.f32 	%f337, %f131;
$L__BB10_131:
	setp.lt.f32 	%p22, %f132, %f337;
	@%p22 bra 	$L__BB10_133;
	setp.neu.f32 	%p23, %f337, %f132;
	setp.ge.s32 	%p24, %r163, %r607;
	or.pred  	%p25, %p23, %p24;
	@%p25 bra 	$L__BB10_134;
$L__BB10_133:
	mov.u32 	%r607, %r163;
	mov.f32 	%f337, %f132;
$L__BB10_134:
	setp.lt.f32 	%p26, %f133, %f337;
	@%p26 bra 	$L__BB10_136;
	setp.neu.f32 	%p27, %f337, %f133;
	setp.ge.s32 	%p28, %r164, %r607;
	or.pred  	%p29, %p27, %p28;
	@%p29 bra 	$L__BB10_137;
$L__BB10_136:
	mov.u32 	%r607, %r164;
	mov.f32 	%f337, %f133;
$L__BB10_137:
	setp.lt.s32 	%p30, %r7, %r5;
	@%p30 bra 	$L__BB10_206;
	mov.b32 	%r570, 0;
	add.s32 	%r306, %r1, -2048;
	mov.u32 	%r572, %r6;
$L__BB10_139:
	add.s32 	%r572, %r572, %r5;
	setp.gt.s32 	%p31, %r572, %r306;
	@%p31 bra 	$L__BB10_165;
	add.s32 	%r307, %r298, %r157;
	add.s32 	%r177, %r307, %r572;
	mul.wide.s32 	%rd13, %r177, 4;
	add.s64 	%rd14, %rd1, %rd13;
	ld.global.f32 	%f142, [%rd14];
	add.s32 	%r178, %r177, 256;
	ld.global.f32 	%f143, [%rd14+1024];
	add.s32 	%r179, %r177, 512;
	ld.global.f32 	%f144, [%rd14+2048];
	add.s32 	%r180, %r177, 768;
	ld.global.f32 	%f145, [%rd14+3072];
	add.s32 	%r181, %r177, 1024;
	ld.global.f32 	%f146, [%rd14+4096];
	add.s32 	%r182, %r177, 1280;
	ld.global.f32 	%f147, [%rd14+5120];
	add.s32 	%r183, %r177, 1536;
	ld.global.f32 	%f148, [%rd14+6144];
	add.s32 	%r184, %r177, 1792;
	ld.global.f32 	%f149, [%rd14+7168];
	setp.lt.f32 	%p32, %f142, %f337;
	@%p32 bra 	$L__BB10_142;
	setp.neu.f32 	%p33, %f337, %f142;
	setp.ge.s32 	%p34, %r177, %r607;
	or.pred  	%p35, %p33, %p34;
	@%p35 bra 	$L__BB10_143;
$L__BB10_142:
	mov.u32 	%r607, %r177;
	mov.f32 	%f337, %f142;
$L__BB10_143:
	setp.lt.f32 	%p36, %f143, %f337;
	@%p36 bra 	$L__BB10_145;
	setp.neu.f32 	%p37, %f337, %f143;
	setp.ge.s32 	%p38, %r178, %r607;
	or.pred  	%p39, %p37, %p38;
	@%p39 bra 	$L__BB10_146;
$L__BB10_145:
	mov.u32 	%r607, %r178;
	mov.f32 	%f337, %f143;
$L__BB10_146:
	setp.lt.f32 	%p40, %f144, %f337;
	@%p40 bra 	$L__BB10_148;
	setp.neu.f32 	%p41, %f337, %f144;
	setp.ge.s32 	%p42, %r179, %r607;
	or.pred  	%p43, %p41, %p42;
	@%p43 bra 	$L__BB10_149;
$L__BB10_148:
	mov.u32 	%r607, %r179;
	mov.f32 	%f337, %f144;
$L__BB10_149:
	setp.lt.f32 	%p44, %f145, %f337;
	@%p44 bra 	$L__BB10_151;
	setp.neu.f32 	%p45, %f337, %f145;
	setp.ge.s32 	%p46, %r180, %r607;
	or.pred  	%p47, %p45, %p46;
	@%p47 bra 	$L__BB10_152;
$L__BB10_151:
	mov.u32 	%r607, %r180;
	mov.f32 	%f337, %f145;
$L__BB10_152:
	setp.lt.f32 	%p48, %f146, %f337;
	@%p48 bra 	$L__BB10_154;
	setp.neu.f32 	%p49, %f337, %f146;
	setp.ge.s32 	%p50, %r181, %r607;
	or.pred  	%p51, %p49, %p50;
	@%p51 bra 	$L__BB10_155;
$L__BB10_154:
	mov.u32 	%r607, %r181;
	mov.f32 	%f337, %f146;
$L__BB10_155:
	setp.lt.f32 	%p52, %f147, %f337;
	@%p52 bra 	$L__BB10_157;
	setp.neu.f32 	%p53, %f337, %f147;
	setp.ge.s32 	%p54, %r182, %r607;
	or.pred  	%p55, %p53, %p54;
	@%p55 bra 	$L__BB10_158;
$L__BB10_157:
	mov.u32 	%r607, %r182;
	mov.f32 	%f337, %f147;
$L__BB10_158:
	setp.lt.f32 	%p56, %f148, %f337;
	@%p56 bra 	$L__BB10_160;
	setp.neu.f32 	%p57, %f337, %f148;
	setp.ge.s32 	%p58, %r183, %r607;
	or.pred  	%p59, %p57, %p58;
	@%p59 bra 	$L__BB10_161;
$L__BB10_160:
	mov.u32 	%r607, %r183;
	mov.f32 	%f337, %f148;
$L__BB10_161:
	setp.lt.f32 	%p60, %f149, %f337;
	@%p60 bra 	$L__BB10_163;
	setp.neu.f32 	%p61, %f337, %f149;
	setp.ge.s32 	%p62, %r184, %r607;
	or.pred  	%p63, %p61, %p62;
	@%p63 bra 	$L__BB10_164;
$L__BB10_163:
	mov.u32 	%r607, %r184;
	mov.f32 	%f337, %f149;
$L__BB10_164:
	sub.s32 	%r308, %r1, %r572;
	setp.lt.s32 	%p64, %r308, %r5;
	add.s32 	%r570, %r570, 1;
	@%p64 bra 	$L__BB10_206;
	bra.uni 	$L__BB10_139;
$L__BB10_165:
	setp.le.s32 	%p65, %r1, %r572;
	sub.s32 	%r309, %r1, %r572;
	setp.ge.s32 	%p66, %r157, %r309;
	or.pred  	%p67, %p65, %p66;
	@%p67 bra 	$L__BB10_206;
	add.s32 	%r194, %r572, %r298;
	not.b32 	%r312, %r157;
	add.s32 	%r195, %r1, %r312;
	add.s32 	%r313, %r5, %r6;
	sub.s32 	%r314, %r195, %r313;
	mul.lo.s32 	%r315, %r2, %r570;
	shl.b32 	%r316, %r315, 11;
	sub.s32 	%r317, %r314, %r316;
	shr.u32 	%r318, %r317, 8;
	add.s32 	%r196, %r318, 1;
	and.b32  	%r197, %r196, 7;
	setp.lt.u32 	%p68, %r317, 1792;
	mov.u32 	%r593, %r157;
	@%p68 bra 	$L__BB10_185;
	and.b32  	%r198, %r196, 33554424;
	mov.b32 	%r583, 0;
	mov.u32 	%r593, %r157;
$L__BB10_168:
	.pragma "nounroll";
	add.s32 	%r202, %r194, %r593;
	mul.wide.s32 	%rd15, %r202, 4;
	add.s64 	%rd6, %rd1, %rd15;
	ld.global.f32 	%f317, [%rd6];
	setp.lt.f32 	%p69, %f317, %f337;
	mov.u32 	%r584, %r202;
	@%p69 bra 	$L__BB10_170;
	setp.eq.f32 	%p70, %f337, %f317;
	setp.lt.s32 	%p71, %r202, %r607;
	and.pred  	%p72, %p70, %p71;
	selp.b32 	%r584, %r202, %r607, %p72;
	selp.f32 	%f317, %f317, %f337, %p72;
$L__BB10_170:
	add.s32 	%r585, %r202, 256;
	ld.global.f32 	%f318, [%rd6+1024];
	setp.lt.f32 	%p73, %f318, %f317;
	@%p73 bra 	$L__BB10_172;
	setp.eq.f32 	%p74, %f317, %f318;
	setp.lt.s32 	%p75, %r585, %r584;
	and.pred  	%p76, %p74, %p75;
	selp.b32 	%r585, %r585, %r584, %p76;
	selp.f32 	%f318, %f318, %f317, %p76;
$L__BB10_172:
	add.s32 	%r586, %r202, 512;
	ld.global.f32 	%f319, [%rd6+2048];
	setp.lt.f32 	%p77, %f319, %f318;
	@%p77 bra 	$L__BB10_174;
	setp.eq.f32 	%p78, %f318, %f319;
	setp.lt.s32 	%p79, %r586, %r585;
	and.pred  	%p80, %p78, %p79;
	selp.b32 	%r586, %r586, %r585, %p80;
	selp.f32 	%f319, %f319, %f318, %p80;
$L__BB10_174:
	add.s32 	%r587, %r202, 768;
	ld.global.f32 	%f320, [%rd6+3072];
	setp.lt.f32 	%p81, %f320, %f319;
	@%p81 bra 	$L__BB10_176;
	setp.eq.f32 	%p82, %f319, %f320;
	setp.lt.s32 	%p83, %r587, %r586;
	and.pred  	%p84, %p82, %p83;
	selp.b32 	%r587, %r587, %r586, %p84;
	selp.f32 	%f320, %f320, %f319, %p84;
$L__BB10_176:
	add.s32 	%r588, %r202, 1024;
	ld.global.f32 	%f321, [%rd6+4096];
	setp.lt.f32 	%p85, %f321, %f320;
	@%p85 bra 	$L__BB10_178;
	setp.eq.f32 	%p86, %f320, %f321;
	setp.lt.s32 	%p87, %r588, %r587;
	and.pred  	%p88, %p86, %p87;
	selp.b32 	%r588, %r588, %r587, %p88;
	selp.f32 	%f321, %f321, %f320, %p88;
$L__BB10_178:
	add.s32 	%r589, %r202, 1280;
	ld.global.f32 	%f322, [%rd6+5120];
	setp.lt.f32 	%p89, %f322, %f321;
	@%p89 bra 	$L__BB10_180;
	setp.eq.f32 	%p90, %f321, %f322;
	setp.lt.s32 	%p91, %r589, %r588;
	and.pred  	%p92, %p90, %p91;
	selp.b32 	%r589, %r589, %r588, %p92;
	selp.f32 	%f322, %f322, %f321, %p92;
$L__BB10_180:
	add.s32 	%r590, %r202, 1536;
	ld.global.f32 	%f323, [%rd6+6144];
	setp.lt.f32 	%p93, %f323, %f322;
	@%p93 bra 	$L__BB10_182;
	setp.eq.f32 	%p94, %f322, %f323;
	setp.lt.s32 	%p95, %r590, %r589;
	and.pred  	%p96, %p94, %p95;
	selp.b32 	%r590, %r590, %r589, %p96;
	selp.f32 	%f323, %f323, %f322, %p96;
$L__BB10_182:
	add.s32 	%r607, %r202, 1792;
	ld.global.f32 	%f337, [%rd6+7168];
	setp.lt.f32 	%p97, %f337, %f323;
	@%p97 bra 	$L__BB10_184;
	setp.eq.f32 	%p98, %f323, %f337;
	setp.lt.s32 	%p99, %r607, %r590;
	and.pred  	%p100, %p98, %p99;
	selp.b32 	%r607, %r607, %r590, %p100;
	selp.f32 	%f337, %f337, %f323, %p100;
$L__BB10_184:
	add.s32 	%r593, %r593, 2048;
	add.s32 	%r583, %r583, 8;
	setp.ne.s32 	%p101, %r583, %r198;
	@%p101 bra 	$L__BB10_168;
$L__BB10_185:
	setp.eq.s32 	%p102, %r197, 0;
	@%p102 bra 	$L__BB10_206;
	setp.lt.u32 	%p103, %r197, 4;
	@%p103 bra 	$L__BB10_196;
	add.s32 	%r231, %r194, %r593;
	mul.wide.s32 	%rd16, %r231, 4;
	add.s64 	%rd7, %rd1, %rd16;
	ld.global.f32 	%f327, [%rd7];
	setp.lt.f32 	%p104, %f327, %f337;
	mov.u32 	%r595, %r231;
	@%p104 bra 	$L__BB10_189;
	setp.eq.f32 	%p105, %f337, %f327;
	setp.lt.s32 	%p106, %r231, %r607;
	and.pred  	%p107, %p105, %p106;
	selp.b32 	%r595, %r231, %r607, %p107;
	selp.f32 	%f327, %f327, %f337, %p107;
$L__BB10_189:
	add.s32 	%r596, %r231, 256;
	ld.global.f32 	%f328, [%rd7+1024];
	setp.lt.f32 	%p108, %f328, %f327;
	@%p108 bra 	$L__BB10_191;
	setp.eq.f32 	%p109, %f327, %f328;
	setp.lt.s32 	%p110, %r596, %r595;
	and.pred  	%p111, %p109, %p110;
	selp.b32 	%r596, %r596, %r595, %p111;
	selp.f32 	%f328, %f328, %f327, %p111;
$L__BB10_191:
	add.s32 	%r597, %r231, 512;
	ld.global.f32 	%f329, [%rd7+2048];
	setp.lt.f32 	%p112, %f329, %f328;
	@%p112 bra 	$L__BB10_193;
	setp.eq.f32 	%p113, %f328, %f329;
	setp.lt.s32 	%p114, %r597, %r596;
	and.pred  	%p115, %p113, %p114;
	selp.b32 	%r597, %r597, %r596, %p115;
	selp.f32 	%f329, %f329, %f328, %p115;
$L__BB10_193:
	add.s32 	%r607, %r231, 768;
	ld.global.f32 	%f337, [%rd7+3072];
	setp.lt.f32 	%p116, %f337, %f329;
	@%p116 bra 	$L__BB10_195;
	setp.eq.f32 	%p117, %f329, %f337;
	setp.lt.s32 	%p118, %r607, %r597;
	and.pred  	%p119, %p117, %p118;
	selp.b32 	%r607, %r607, %r597, %p119;
	selp.f32 	%f337, %f337, %f329, %p119;
$L__BB10_195:
	add.s32 	%r593, %r593, 1024;
$L__BB10_196:
	and.b32  	%r322, %r196, 3;
	setp.eq.s32 	%p120, %r322, 0;
	@%p120 bra 	$L__BB10_206;
	setp.eq.s32 	%p121, %r322, 1;
	mov.u32 	%r606, %r607;
	mov.f32 	%f336, %f337;
	@%p121 bra 	$L__BB10_203;
	add.s32 	%r247, %r194, %r593;
	mul.wide.s32 	%rd17, %r247, 4;
	add.s64 	%rd8, %rd1, %rd17;
	ld.global.f32 	%f333, [%rd8];
	setp.lt.f32 	%p122, %f333, %f337;
	mov.u32 	%r602, %r247;
	@%p122 bra 	$L__BB10_200;
	setp.eq.f32 	%p123, %f337, %f333;
	setp.lt.s32 	%p124, %r247, %r607;
	and.pred  	%p125, %p123, %p124;
	selp.b32 	%r602, %r247, %r607, %p125;
	selp.f32 	%f333, %f333, %f337, %p125;
$L__BB10_200:
	add.s32 	%r607, %r247, 256;
	ld.global.f32 	%f337, [%rd8+1024];
	setp.lt.f32 	%p126, %f337, %f333;
	@%p126 bra 	$L__BB10_202;
	setp.eq.f32 	%p127, %f333, %f337;
	setp.lt.s32 	%p128, %r607, %r602;
	and.pred  	%p129, %p127, %p128;
	selp.b32 	%r607, %r607, %r602, %p129;
	selp.f32 	%f337, %f337, %f333, %p129;
$L__BB10_202:
	add.s32 	%r593, %r593, 512;
	mov.u32 	%r606, %r607;
	mov.f32 	%f336, %f337;
$L__BB10_203:
	and.b32  	%r323, %r195, 256;
	setp.ne.s32 	%p130, %r323, 0;
	@%p130 bra 	$L__BB10_206;
	add.s32 	%r607, %r194, %r593;
	mul.wide.s32 	%rd18, %r607, 4;
	add.s64 	%rd19, %rd1, %rd18;
	ld.global.f32 	%f337, [%rd19];
	setp.lt.f32 	%p131, %f337, %f336;
	@%p131 bra 	$L__BB10_206;
	setp.eq.f32 	%p132, %f336, %f337;
	setp.lt.s32 	%p133, %r607, %r606;
	and.pred  	%p134, %p132, %p133;
	selp.b32 	%r607, %r607, %r606, %p134;
	selp.f32 	%f337, %f337, %f336, %p134;
$L__BB10_206:
	// begin inline asm
	mov.u32 %r324, %laneid;
	// end inline asm
	mov.b32 	%r332, 1;
	mov.b32 	%r333, 31;
	mov.b32 	%r334, -1;
	// begin inline asm
	shfl.sync.down.b32 %r325, %r607, %r332, %r333, %r334;
	// end inline asm
	mov.b32 	%r331, %f337;
	// begin inline asm
	shfl.sync.down.b32 %r330, %r331, %r332, %r333, %r334;
	// end inline asm
	mov.b32 	%f210, %r330;
	setp.gt.s32 	%p135, %r324, 30;
	mov.u32 	%r608, %r607;
	mov.f32 	%f338, %f337;
	@%p135 bra 	$L__BB10_209;
	setp.gt.f32 	%p136, %f337, %f210;
	mov.u32 	%r608, %r325;
	mov.f32 	%f338, %f210;
	@%p136 bra 	$L__BB10_209;
	setp.eq.f32 	%p137, %f337, %f210;
	setp.lt.s32 	%p138, %r325, %r607;
	and.pred  	%p139, %p137, %p138;
	selp.b32 	%r608, %r325, %r607, %p139;
	selp.f32 	%f338, %f210, %f337, %p139;
$L__BB10_209:
	mov.b32 	%r342, 2;
	mov.b32 	%r343, 31;
	mov.b32 	%r344, -1;
	// begin inline asm
	shfl.sync.down.b32 %r335, %r608, %r342, %r343, %r344;
	// end inline asm
	mov.b32 	%r341, %f338;
	// begin inline asm
	shfl.sync.down.b32 %r340, %r341, %r342, %r343, %r344;
	// end inline asm
	mov.b32 	%f213, %r340;
	setp.gt.s32 	%p140, %r324, 29;
	mov.u32 	%r609, %r608;
	mov.f32 	%f339, %f338;
	@%p140 bra 	$L__BB10_212;
	setp.gt.f32 	%p141, %f338, %f213;
	mov.u32 	%r609, %r335;
	mov.f32 	%f339, %f213;
	@%p141 bra 	$L__BB10_212;
	setp.eq.f32 	%p142, %f338, %f213;
	setp.lt.s32 	%p143, %r335, %r608;
	and.pred  	%p144, %p142, %p143;
	selp.b32 	%r609, %r335, %r608, %p144;
	selp.f32 	%f339, %f213, %f338, %p144;
$L__BB10_212:
	mov.b32 	%r352, 4;
	mov.b32 	%r353, 31;
	mov.b32 	%r354, -1;
	// begin inline asm
	shfl.sync.down.b32 %r345, %r609, %r352, %r353, %r354;
	// end inline asm
	mov.b32 	%r351, %f339;
	// begin inline asm
	shfl.sync.down.b32 %r350, %r351, %r352, %r353, %r354;
	// end inline asm
	mov.b32 	%f216, %r350;
	setp.gt.s32 	%p145, %r324, 27;
	mov.u32 	%r610, %r609;
	mov.f32 	%f340, %f339;
	@%p145 bra 	$L__BB10_215;
	setp.gt.f32 	%p146, %f339, %f216;
	mov.u32 	%r610, %r345;
	mov.f32 	%f340, %f216;
	@%p146 bra 	$L__BB10_215;
	setp.eq.f32 	%p147, %f339, %f216;
	setp.lt.s32 	%p148, %r345, %r609;
	and.pred  	%p149, %p147, %p148;
	selp.b32 	%r610, %r345, %r609, %p149;
	selp.f32 	%f340, %f216, %f339, %p149;
$L__BB10_215:
	mov.b32 	%r362, 8;
	mov.b32 	%r363, 31;
	mov.b32 	%r364, -1;
	// begin inline asm
	shfl.sync.down.b32 %r355, %r610, %r362, %r363, %r364;
	// end inline asm
	mov.b32 	%r361, %f340;
	// begin inline asm
	shfl.sync.down.b32 %r360, %r361, %r362, %r363, %r364;
	// end inline asm
	mov.b32 	%f219, %r360;
	setp.gt.s32 	%p150, %r324, 23;
	mov.u32 	%r620, %r610;
	mov.f32 	%f350, %f340;
	@%p150 bra 	$L__BB10_218;
	setp.gt.f32 	%p151, %f340, %f219;
	mov.u32 	%r620, %r355;
	mov.f32 	%f350, %f219;
	@%p151 bra 	$L__BB10_218;
	setp.eq.f32 	%p152, %f340, %f219;
	setp.lt.s32 	%p153, %r355, %r610;
	and.pred  	%p154, %p152, %p153;
	selp.b32 	%r620, %r355, %r610, %p154;
	selp.f32 	%f350, %f219, %f340, %p154;
$L__BB10_218:
	mov.b32 	%r372, 16;
	mov.b32 	%r373, 31;
	mov.b32 	%r374, -1;
	// begin inline asm
	shfl.sync.down.b32 %r612, %r620, %r372, %r373, %r374;
	// end inline asm
	mov.b32 	%r371, %f350;
	// begin inline asm
	shfl.sync.down.b32 %r370, %r371, %r372, %r373, %r374;
	// end inline asm
	mov.b32 	%f342, %r370;
	setp.gt.s32 	%p155, %r324, 15;
	@%p155 bra 	$L__BB10_223;
	setp.gt.f32 	%p156, %f350, %f342;
	@%p156 bra 	$L__BB10_221;
	setp.eq.f32 	%p157, %f350, %f342;
	setp.lt.s32 	%p158, %r612, %r620;
	and.pred  	%p159, %p157, %p158;
	selp.b32 	%r612, %r612, %r620, %p159;
	selp.f32 	%f342, %f342, %f350, %p159;
$L__BB10_221:
	setp.ne.s32 	%p160, %r324, 0;
	mov.f32 	%f350, %f342;
	mov.u32 	%r620, %r612;
	@%p160 bra 	$L__BB10_223;
	shr.u32 	%r375, %r157, 2;
	and.b32  	%r376, %r375, 248;
	mov.u32 	%r377, _ZZN3cub18CUB_300001_SM_10006detail6reduce18DeviceReduceKernelINS2_10policy_hubINS0_12KeyValuePairIifEEiNS0_6ArgMinEE10Policy1000ENS0_21ArgIndexInputIteratorIPfifEEiS7_S6_N4cuda3std3__410__identityEEEvT0_PT3_T1_NS0_13GridEvenShareISK_EET2_T4_E12temp_storage;
	add.s32 	%r378, %r377, %r376;
	st.shared.u32 	[%r378+8], %r612;
	st.shared.f32 	[%r378+12], %f342;
$L__BB10_223:
	bar.sync 	0;
	setp.ne.s32 	%p161, %r157, 0;
	@%p161 bra 	$L__BB10_238;
	ld.shared.u32 	%r614, [_ZZN3cub18CUB_300001_SM_10006detail6reduce18DeviceReduceKernelINS2_10policy_hubINS0_12KeyValuePairIifEEiNS0_6ArgMinEE10Policy1000ENS0_21ArgIndexInputIteratorIPfifEEiS7_S6_N4cuda3std3__410__identityEEEvT0_PT3_T1_NS0_13GridEvenShareISK_EET2_T4_E12temp_storage+16];
	ld.shared.f32 	%f344, [_ZZN3cub18CUB_300001_SM_10006detail6reduce18DeviceReduceKernelINS2_10policy_hubINS0_12KeyValuePairIifEEiNS0_6ArgMinEE10Policy1000ENS0_21ArgIndexInputIteratorIPfifEEiS7_S6_N4cuda3std3__410__identityEEEvT0_PT3_T1_NS0_13GridEvenShareISK_EET2_T4_E12temp_storage+20];
	setp.lt.f32 	%p162, %f344, %f350;
	@%p162 bra 	$L__BB10_226;
	setp.eq.f32 	%p163, %f350, %f344;
	setp.lt.s32 	%p164, %r614, %r620;
	and.pred  	%p165, %p163, %p164;
	selp.b32 	%r614, %r614, %r620, %p165;
	selp.f32 	%f344, %f344, %f350, %p165;
$L__BB10_226:
	ld.shared.u32 	%r615, [_ZZN3cub18CUB_300001_SM_10006detail6reduce18DeviceReduceKernelINS2_10policy_hubINS0_12KeyValuePairIifEEiNS0_6ArgMinEE10Policy1000ENS0_21ArgIndexInputIteratorIPfifEEiS7_S6_N4cuda3std3__410__identityEEEvT0_PT3_T1_NS0_13GridEvenShareISK_EET2_T4_E12temp_storage+24];
	ld.shared.f32 	%f345, [_ZZN3cub18CUB_300001_SM_10006detail6reduce18DeviceReduceKernelINS2_10policy_hubINS0_12KeyValuePairIifEEiNS0_6ArgMinEE10Policy1000ENS0_21ArgIndexInputIteratorIPfifEEiS7_S6_N4cuda3std3__410__identityEEEvT0_PT3_T1_NS0_13GridEvenShareISK_EET2_T4_E12temp_storage+28];
	setp.lt.f32 	%p166, %f345, %f344;
	@%p166 bra 	$L__BB10_228;
	setp.eq.f32 	%p167, %f344, %f345;
	setp.lt.s32 	%p168, %r615, %r614;
	and.pred  	%p169, %p167, %p168;
	selp.b32 	%r615, %r615, %r614, %p169;
	selp.f32 	%f345, %f345, %f344, %p169;
$L__BB10_228:
	ld.shared.u32 	%r616, [_ZZN3cub18CUB_300001_SM_10006detail6reduce18DeviceReduceKernelINS2_10policy_hubINS0_12KeyValuePairIifEEiNS0_6ArgMinEE10Policy1000ENS0_21ArgIndexInputIteratorIPfifEEiS7_S6_N4cuda3std3__410__identityEEEvT0_PT3_T1_NS0_13GridEvenShareISK_EET2_T4_E12temp_storage+32];
	ld.shared.f32 	%f346, [_ZZN3cub18CUB_300001_SM_10006detail6reduce18DeviceReduceKernelINS2_10policy_hubINS0_12KeyValuePairIifEEiNS0_6ArgMinEE10Policy1000ENS0_21ArgIndexInputIteratorIPfifEEiS7_S6_N4cuda3std3__410__identityEEEvT0_PT3_T1_NS0_13GridEvenShareISK_EET2_T4_E12temp_storage+36];
	setp.lt.f32 	%p170, %f346, %f345;
	@%p170 bra 	$L__BB10_230;
	setp.eq.f32 	%p171, %f345, %f346;
	setp.lt.s32 	%p172, %r616, %r615;
	and.pred  	%p173, %p171, %p172;
	selp.b32 	%r616, %r616, %r615, %p173;
	selp.f32 	%f346, %f346, %f345, %p173;
$L__BB10_230:
	ld.shared.u32 	%r617, [_ZZN3cub18CUB_300001_SM_10006detail6reduce18DeviceReduceKernelINS2_10policy_hubINS0_12KeyValuePairIifEEiNS0_6ArgMinEE10Policy1000ENS0_21ArgIndexInputIteratorIPfifEEiS7_S6_N4cuda3std3__410__identityEEEvT0_PT3_T1_NS0_13GridEvenShareISK_EET2_T4_E12temp_storage+40];
	ld.shared.f32 	%f347, [_ZZN3cub18CUB_300001_SM_10006detail6reduce18DeviceReduceKernelINS2_10policy_hubINS0_12KeyValuePairIifEEiNS0_6ArgMinEE10Policy1000ENS0_21ArgIndexInputIteratorIPfifEEiS7_S6_N4cuda3std3__410__identityEEEvT0_PT3_T1_NS0_13GridEvenShareISK_EET2_T4_E12temp_storage+44];
	setp.lt.f32 	%p174, %f347, %f346;
	@%p174 bra 	$L__BB10_232;
	setp.eq.f32 	%p175, %f346, %f347;
	setp.lt.s32 	%p176, %r617, %r616;
	and.pred  	%p177, %p175, %p176;
	selp.b32 	%r617, %r617, %r616, %p177;
	selp.f32 	%f347, %f347, %f346, %p177;
$L__BB10_232:
	ld.shared.u32 	%r618, [_ZZN3cub18CUB_300001_SM_10006detail6reduce18DeviceReduceKernelINS2_10policy_hubINS0_12KeyValuePairIifEEiNS0_6ArgMinEE10Policy1000ENS0_21ArgIndexInputIteratorIPfifEEiS7_S6_N4cuda3std3__410__identityEEEvT0_PT3_T1_NS0_13GridEvenShareISK_EET2_T4_E12temp_storage+48];
	ld.shared.f32 	%f348, [_ZZN3cub18CUB_300001_SM_10006detail6reduce18DeviceReduceKernelINS2_10policy_hubINS0_12KeyValuePairIifEEiNS0_6ArgMinEE10Policy1000ENS0_21ArgIndexInputIteratorIPfifEEiS7_S6_N4cuda3std3__410__identityEEEvT0_PT3_T1_NS0_13GridEvenShareISK_EET2_T4_E12temp_storage+52];
	setp.lt.f32 	%p178, %f348, %f347;
	@%p178 bra 	$L__BB10_234;
	setp.eq.f32 	%p179, %f347, %f348;
	setp.lt.s32 	%p180, %r618, %r617;
	and.pred  	%p181, %p179, %p180;
	selp.b32 	%r618, %r618, %r617, %p181;
	selp.f32 	%f348, %f348, %f347, %p181;
$L__BB10_234:
	ld.shared.u32 	%r619, [_ZZN3cub18CUB_300001_SM_10006detail6reduce18DeviceReduceKernelINS2_10policy_hubINS0_12KeyValuePairIifEEiNS0_6ArgMinEE10Policy1000ENS0_21ArgIndexInputIteratorIPfifEEiS7_S6_N4cuda3std3__410__identityEEEvT0_PT3_T1_NS0_13GridEvenShareISK_EET2_T4_E12temp_storage+56];
	ld.shared.f32 	%f349, [_ZZN3cub18CUB_300001_SM_10006detail6reduce18DeviceReduceKernelINS2_10policy_hubINS0_12KeyValuePairIifEEiNS0_6ArgMinEE10Policy1000ENS0_21ArgIndexInputIteratorIPfifEEiS7_S6_N4cuda3std3__410__identityEEEvT0_PT3_T1_NS0_13GridEvenShareISK_EET2_T4_E12temp_storage+60];
	setp.lt.f32 	%p182, %f349, %f348;
	@%p182 bra 	$L__BB10_236;
	setp.eq.f32 	%p183, %f348, %f349;
	setp.lt.s32 	%p184, %r619, %r618;
	and.pred  	%p185, %p183, %p184;
	selp.b32 	%r619, %r619, %r618, %p185;
	selp.f32 	%f349, %f349, %f348, %p185;
$L__BB10_236:
	ld.shared.u32 	%r620, [_ZZN3cub18CUB_300001_SM_10006detail6reduce18DeviceReduceKernelINS2_10policy_hubINS0_12KeyValuePairIifEEiNS0_6ArgMinEE10Policy1000ENS0_21ArgIndexInputIteratorIPfifEEiS7_S6_N4cuda3std3__410__identityEEEvT0_PT3_T1_NS0_13GridEvenShareISK_EET2_T4_E12temp_storage+64];
	ld.shared.f32 	%f350, [_ZZN3cub18CUB_300001_SM_10006detail6reduce18DeviceReduceKernelINS2_10policy_hubINS0_12KeyValuePairIifEEiNS0_6ArgMinEE10Policy1000ENS0_21ArgIndexInputIteratorIPfifEEiS7_S6_N4cuda3std3__410__identityEEEvT0_PT3_T1_NS0_13GridEvenShareISK_EET2_T4_E12temp_storage+68];
	setp.lt.f32 	%p186, %f350, %f349;
	@%p186 bra 	$L__BB10_238;
	setp.eq.f32 	%p187, %f349, %f350;
	setp.lt.s32 	%p188, %r620, %r619;
	and.pred  	%p189, %p187, %p188;
	selp.f32 	%f350, %f350, %f349, %p189;
	selp.b32 	%r620, %r620, %r619, %p189;
$L__BB10_238:
	mov.u32 	%r509, %tid.x;
	setp.ne.s32 	%p379, %r509, 0;
	@%p379 bra 	$L__BB10_240;
	ld.param.u64 	%rd30, [_ZN3cub18CUB_300001_SM_10006detail6reduce18DeviceReduceKernelINS2_10policy_hubINS0_12KeyValuePairIifEEiNS0_6ArgMinEE10Policy1000ENS0_21ArgIndexInputIteratorIPfifEEiS7_S6_N4cuda3std3__410__identityEEEvT0_PT3_T1_NS0_13GridEvenShareISK_EET2_T4__param_1];
	cvta.to.global.u64 	%rd27, %rd30;
	mul.wide.u32 	%rd28, %r4, 8;
	add.s64 	%rd29, %rd27, %rd28;
	st.global.u32 	[%rd29], %r620;
	st.global.f32 	[%rd29+4], %f350;
$L__BB10_240:
	ret;

}
	// .globl	_ZN3cub18CUB_300001_SM_10006detail6reduce28DeviceReduceSingleTileKernelINS2_10policy_hubINS0_12KeyValuePairIifEEiNS0_6ArgMinEE10Policy1000EPS6_N6thrust24THRUST_300001_SM_1000_NS24tabulate_output_iteratorINS2_32accumulating_transform_output_opINS5_IlfEENS2_18local_to_global_opIlEES7_NSD_INS2_31unzip_and_write_arg_extremum_opIPfPiEENSC_11use_defaultElEEEESM_lEEiS7_NS2_20empty_problem_init_tIS6_EES6_N4cuda3std3__410__identityEEEvT0_T1_T2_T3_T4_T6_
.visible .entry _ZN3cub18CUB_300001_SM_10006detail6reduce28DeviceReduceSingleTileKernelINS2_10policy_hubINS0_12KeyValuePairIifEEiNS0_6ArgMinEE10Policy1000EPS6_N6thrust24THRUST_300001_SM_1000_NS24tabulate_output_iteratorINS2_32accumulating_transform_output_opINS5_IlfEENS2_18local_to_global_opIlEES7_NSD_INS2_31unzip_and_write_arg_extremum_opIPfPiEENSC_11use_defaultElEEEESM_lEEiS7_NS2_20empty_problem_init_tIS6_EES6_N4cuda3std3__410__identityEEEvT0_T1_T2_T3_T4_T6_(
	.param .u64 .ptr .align 1 _ZN3cub18CUB_300001_SM_10006detail6reduce28DeviceReduceSingleTileKernelINS2_10policy_hubINS0_12KeyValuePairIifEEiNS0_6ArgMinEE10Policy1000EPS6_N6thrust24THRUST_300001_SM_1000_NS24tabulate_output_iteratorINS2_32accumulating_transform_output_opINS5_IlfEENS2_18local_to_global_opIlEES7_NSD_INS2_31unzip_and_write_arg_extremum_opIPfPiEENSC_11use_defaultElEEEESM_lEEiS7_NS2_20empty_problem_init_tIS6_EES6_N4cuda3std3__410__identityEEEvT0_T1_T2_T3_T4_T6__param_0,
	.param .align 8 .b8 _ZN3cub18CUB_300001_SM_10006detail6reduce28DeviceReduceSingleTileKernelINS2_10policy_hubINS0_12KeyValuePairIifEEiNS0_6ArgMinEE10Policy1000EPS6_N6thrust24THRUST_300001_SM_1000_NS24tabulate_output_iteratorINS2_32accumulating_transform_output_opINS5_IlfEENS2_18local_to_global_opIlEES7_NSD_INS2_31unzip_and_write_arg_extremum_opIPfPiEENSC_11use_defaultElEEEESM_lEEiS7_NS2_20empty_problem_init_tIS6_EES6_N4cuda3std3__410__identityEEEvT0_T1_T2_T3_T4_T6__param_1[72],
	.param .u32 _ZN3cub18CUB_300001_SM_10006detail6reduce28DeviceReduceSingleTileKernelINS2_10policy_hubINS0_12KeyValuePairIifEEiNS0_6ArgMinEE10Policy1000EPS6_N6thrust24THRUST_300001_SM_1000_NS24tabulate_output_iteratorINS2_32accumulating_transform_output_opINS5_IlfEENS2_18local_to_global_opIlEES7_NSD_INS2_31unzip_and_write_arg_extremum_opIPfPiEENSC_11use_defaultElEEEESM_lEEiS7_NS2_20empty_problem_init_tIS6_EES6_N4cuda3std3__410__identityEEEvT0_T1_T2_T3_T4_T6__param_2,
	.param .align 1 .b8 _ZN3cub18CUB_300001_SM_10006detail6reduce28DeviceReduceSingleTileKernelINS2_10policy_hubINS0_12KeyValuePairIifEEiNS0_6ArgMinEE10Policy1000EPS6_N6thrust24THRUST_300001_SM_1000_NS24tabulate_output_iteratorINS2_32accumulating_transform_output_opINS5_IlfEENS2_18local_to_global_opIlEES7_NSD_INS2_31unzip_and_write_arg_extremum_opIPfPiEENSC_11use_defaultElEEEESM_lEEiS7_NS2_20empty_problem_init_tIS6_EES6_N4cuda3std3__410__identityEEEvT0_T1_T2_T3_T4_T6__param_3[1],
	.param .align 4 .b8 _ZN3cub18CUB_300001_SM_10006detail6reduce28DeviceReduceSingleTileKernelINS2_10policy_hubINS0_12KeyValuePairIifEEiNS0_6ArgMinEE10Policy1000EPS6_N6thrust24THRUST_300001_SM_1000_NS24tabulate_output_iteratorINS2_32accumulating_transform_output_opINS5_IlfEENS2_18local_to_global_opIlEES7_NSD_INS2_31unzip_and_write_arg_extremum_opIPfPiEENSC_11use_defaultElEEEESM_lEEiS7_NS2_20empty_problem_init_tIS6_EES6_N4cuda3std3__410__identityEEEvT0_T1_T2_T3_T4_T6__param_4[8],
	.param .align 1 .b8 _ZN3cub18CUB_300001_SM_10006detail6reduce28DeviceReduceSingleTileKernelINS2_10policy_hubINS0_12KeyValuePairIifEEiNS0_6ArgMinEE10Policy1000EPS6_N6thrust24THRUST_300001_SM_1000_NS24tabulate_output_iteratorINS2_32accumulating_transform_output_opINS5_IlfEENS2_18local_to_global_opIlEES7_NSD_INS2_31unzip_and_write_arg_extremum_opIPfPiEENSC_11use_defaultElEEEESM_lEEiS7_NS2_20empty_problem_init_tIS6_EES6_N4cuda3std3__410__identityEEEvT0_T1_T2_T3_T4_T6__param_5[1]
)
.maxntid 256
.minnctapersm 1
{
	.reg .pred 	%p<307>;
	.reg .b16 	%rs<9>;
	.reg .b32 	%r<557>;
	.reg .b32 	%f<275>;
	.reg .b64 	%rd<118>;
	// demoted variable
	.shared .align 4 .b8 _ZZN3cub18CUB_300001_SM_10006detail6reduce28DeviceReduceSingleTileKernelINS2_10policy_hubINS0_12KeyValuePairIifEEiNS0_6ArgMinEE10Policy1000EPS6_N6thrust24THRUST_300001_SM_1000_NS24tabulate_output_iteratorINS2_32accumulating_transform_output_opINS5_IlfEENS2_18local_to_global_opIlEES7_NSD_INS2_31unzip_and_write_arg_extremum_opIPfPiEENSC_11use_defaultElEEEESM_lEEiS7_NS2_20empty_problem_init_tIS6_EES6_N4cuda3std3__410__identityEEEvT0_T1_T2_T3_T4_T6_E12temp_storage[80];
	ld.param.f32 	%f197, [_ZN3cub18CUB_300001_SM_10006detail6reduce28DeviceReduceSingleTileKernelINS2_10policy_hubINS0_12KeyValuePairIifEEiNS0_6ArgMinEE10Policy1000EPS6_N6thrust24THRUST_300001_SM_1000_NS24tabulate_output_iteratorINS2_32accumulating_transform_output_opINS5_IlfEENS2_18local_to_global_opIlEES7_NSD_INS2_31unzip_and_write_arg_extremum_opIPfPiEENSC_11use_defaultElEEEESM_lEEiS7_NS2_20empty_problem_init_tIS6_EES6_N4cuda3std3__410__identityEEEvT0_T1_T2_T3_T4_T6__param_4+4];
	ld.param.u32 	%r223, [_ZN3cub18CUB_300001_SM_10006detail6reduce28DeviceReduceSingleTileKernelINS2_10policy_hubINS0_12KeyValuePairIifEEiNS0_6ArgMinEE10Policy1000EPS6_N6thrust24THRUST_300001_SM_1000_NS24tabulate_output_iteratorINS2_32accumulating_transform_output_opINS5_IlfEENS2_18local_to_global_opIlEES7_NSD_INS2_31unzip_and_write_arg_extremum_opIPfPiEENSC_11use_defaultElEEEESM_lEEiS7_NS2_20empty_problem_init_tIS6_EES6_N4cuda3std3__410__identityEEEvT0_T1_T2_T3_T4_T6__param_4];
	ld.param.u64 	%rd33, [_ZN3cub18CUB_300001_SM_10006detail6reduce28DeviceReduceSingleTileKernelINS2_10policy_hubINS0_12KeyValuePairIifEEiNS0_6ArgMinEE10Policy1000EPS6_N6thrust24THRUST_300001_SM_1000_NS24tabulate_output_iteratorINS2_32accumulating_transform_output_opINS5_IlfEENS2_18local_to_global_opIlEES7_NSD_INS2_31unzip_and_write_arg_extremum_opIPfPiEENSC_11use_defaultElEEEESM_lEEiS7_NS2_20empty_problem_init_tIS6_EES6_N4cuda3std3__410__identityEEEvT0_T1_T2_T3_T4_T6__param_0];
	ld.param.u64 	%rd6, [_ZN3cub18CUB_300001_SM_10006detail6reduce28DeviceReduceSingleTileKernelINS2_10policy_hubINS0_12KeyValuePairIifEEiNS0_6ArgMinEE10Policy1000EPS6_N6thrust24THRUST_300001_SM_1000_NS24tabulate_output_iteratorINS2_32accumulating_transform_output_opINS5_IlfEENS2_18local_to_global_opIlEES7_NSD_INS2_31unzip_and_write_arg_extremum_opIPfPiEENSC_11use_defaultElEEEESM_lEEiS7_NS2_20empty_problem_init_tIS6_EES6_N4cuda3std3__410__identityEEEvT0_T1_T2_T3_T4_T6__param_1+56];
	ld.param.u64 	%rd7, [_ZN3cub18CUB_300001_SM_10006detail6reduce28DeviceReduceSingleTileKernelINS2_10policy_hubINS0_12KeyValuePairIifEEiNS0_6ArgMinEE10Policy1000EPS6_N6thrust24THRUST_300001_SM_1000_NS24tabulate_output_iteratorINS2_32accumulating_transform_output_opINS5_IlfEENS2_18local_to_global_opIlEES7_NSD_INS2_31unzip_and_write_arg_extremum_opIPfPiEENSC_11use_defaultElEEEESM_lEEiS7_NS2_20empty_problem_init_tIS6_EES6_N4cuda3std3__410__identityEEEvT0_T1_T2_T3_T4_T6__param_1+48];
	ld.param.u64 	%rd8, [_ZN3cub18CUB_300001_SM_10006detail6reduce28DeviceReduceSingleTileKernelINS2_10policy_hubINS0_12KeyValuePairIifEEiNS0_6ArgMinEE10Policy1000EPS6_N6thrust24THRUST_300001_SM_1000_NS24tabulate_output_iteratorINS2_32accumulating_transform_output_opINS5_IlfEENS2_18local_to_global_opIlEES7_NSD_INS2_31unzip_and_write_arg_extremum_opIPfPiEENSC_11use_defaultElEEEESM_lEEiS7_NS2_20empty_problem_init_tIS6_EES6_N4cuda3std3__410__identityEEEvT0_T1_T2_T3_T4_T6__param_1+40];
	ld.param.u64 	%rd9, [_ZN3cub18CUB_300001_SM_10006detail6reduce28DeviceReduceSingleTileKernelINS2_10policy_hubINS0_12KeyValuePairIifEEiNS0_6ArgMinEE10Policy1000EPS6_N6thrust24THRUST_300001_SM_1000_NS24tabulate_output_iteratorINS2_32accumulating_transform_output_opINS5_IlfEENS2_18local_to_global_opIlEES7_NSD_INS2_31unzip_and_write_arg_extremum_opIPfPiEENSC_11use_defaultElEEEESM_lEEiS7_NS2_20empty_problem_init_tIS6_EES6_N4cuda3std3__410__identityEEEvT0_T1_T2_T3_T4_T6__param_1+24];
	ld.param.u64 	%rd10, [_ZN3cub18CUB_300001_SM_10006detail6reduce28DeviceReduceSingleTileKernelINS2_10policy_hubINS0_12KeyValuePairIifEEiNS0_6ArgMinEE10Policy1000EPS6_N6thrust24THRUST_300001_SM_1000_NS24tabulate_output_iteratorINS2_32accumulating_transform_output_opINS5_IlfEENS2_18local_to_global_opIlEES7_NSD_INS2_31unzip_and_write_arg_extremum_opIPfPiEENSC_11use_defaultElEEEESM_lEEiS7_NS2_20empty_problem_init_tIS6_EES6_N4cuda3std3__410__identityEEEvT0_T1_T2_T3_T4_T6__param_1+16];
	ld.param.v2.u8 	{%rs4, %rs3}, [_ZN3cub18CUB_300001_SM_10006detail6reduce28DeviceReduceSingleTileKernelINS2_10policy_hubINS0_12KeyValuePairIifEEiNS0_6ArgMinEE10Policy1000EPS6_N6thrust24THRUST_300001_SM_1000_NS24tabulate_output_iteratorINS2_32accumulating_transform_output_opINS5_IlfEENS2_18local_to_global_opIlEES7_NSD_INS2_31unzip_and_write_arg_extremum_opIPfPiEENSC_11use_defaultElEEEESM_lEEiS7_NS2_20empty_problem_init_tIS6_EES6_N4cuda3std3__410__identityEEEvT0_T1_T2_T3_T4_T6__param_1+8];
	ld.param.u32 	%r222, [_ZN3cub18CUB_300001_SM_10006detail6reduce28DeviceReduceSingleTileKernelINS2_10policy_hubINS0_12KeyValuePairIifEEiNS0_6ArgMinEE10Policy1000EPS6_N6thrust24THRUST_300001_SM_1000_NS24tabulate_output_iteratorINS2_32accumulating_transform_output_opINS5_IlfEENS2_18local_to_global_opIlEES7_NSD_INS2_31unzip_and_write_arg_extremum_opIPfPiEENSC_11use_defaultElEEEESM_lEEiS7_NS2_20empty_problem_init_tIS6_EES6_N4cuda3std3__410__identityEEEvT0_T1_T2_T3_T4_T6__param_2];
	setp.ne.s32 	%p1, %r222, 0;
	@%p1 bra 	$L__BB11_9;
	mov.u32 	%r469, %tid.x;
	setp.ne.s32 	%p300, %r469, 0;
	@%p300 bra 	$L__BB11_206;
	cvta.to.global.u64 	%rd11, %rd10;
	cvta.to.global.u64 	%rd12, %rd9;
	and.b16  	%rs7, %rs4, 255;
	setp.eq.s16 	%p301, %rs7, 0;
	@%p301 bra 	$L__BB11_4;
	cvt.s64.s32 	%rd106, %r223;
	add.s64 	%rd113, %rd6, %rd106;
	st.global.u64 	[%rd12], %rd113;
	st.global.f32 	[%rd12+8], %f197;
	bra.uni 	$L__BB11_7;
$L__BB11_4:
	cvt.s64.s32 	%rd107, %r223;
	add.s64 	%rd113, %rd6, %rd107;
	ld.global.f32 	%f2, [%rd11+8];
	setp.lt.f32 	%p302, %f197, %f2;
	@%p302 bra 	$L__BB11_6;
	setp.eq.f32 	%p303, %f2, %f197;
	ld.global.u64 	%rd108, [%rd11];
	setp.lt.s64 	%p304, %rd113, %rd108;
	and.pred  	%p305, %p303, %p304;
	selp.f32 	%f197, %f197, %f2, %p305;
	selp.b64 	%rd113, %rd113, %rd108, %p305;
$L__BB11_6:
	st.global.u64 	[%rd12], %rd113;
	st.global.f32 	[%rd12+8], %f197;
$L__BB11_7:
	and.b16  	%rs8, %rs3, 255;
	setp.eq.s16 	%p306, %rs8, 0;
	@%p306 bra 	$L__BB11_206;
	cvta.to.global.u64 	%rd110, %rd8;
	st.global.f32 	[%rd110], %f197;
	cvta.to.global.u64 	%rd111, %rd7;
	st.global.u32 	[%rd111], %rd113;
	bra.uni 	$L__BB11_206;
$L__BB11_9:
	setp.gt.s32 	%p2, %r222, 2047;
	@%p2 bra 	$L__BB11_99;
	mov.u32 	%r2, %tid.x;
	setp.ge.s32 	%p147, %r2, %r222;
	mov.u32 	%r476, %r2;
	@%p147 bra 	$L__BB11_12;
	mul.wide.u32 	%rd87, %r2, 8;
	add.s64 	%rd85, %rd33, %rd87;
	// begin inline asm
	ld.global.nc.u32 %r480, [%rd85];
	// end inline asm
	add.s64 	%rd86, %rd85, 4;
	// begin inline asm
	ld.global.nc.u32 %r333, [%rd86];
	// end inline asm
	mov.b32 	%f204, %r333;
	add.s32 	%r476, %r2, 256;
$L__BB11_12:
	setp.ge.s32 	%p148, %r476, %r222;
	@%p148 bra 	$L__BB11_28;
	not.b32 	%r335, %r476;
	add.s32 	%r7, %r222, %r335;
	and.b32  	%r336, %r7, 768;
	setp.eq.s32 	%p149, %r336, 768;
	@%p149 bra 	$L__BB11_18;
	mul.wide.u32 	%rd88, %r476, 8;
	add.s64 	%rd114, %rd33, %rd88;
	shr.u32 	%r337, %r7, 8;
	add.s32 	%r338, %r337, 1;
	and.b32  	%r339, %r338, 3;
	neg.s32 	%r472, %r339;
	mov.u32 	%r474, %r480;
	mov.f32 	%f200, %f204;
$L__BB11_15:
	.pragma "nounroll";
	// begin inline asm
	ld.global.nc.u32 %r480, [%rd114];
	// end inline asm
	add.s64 	%rd90, %rd114, 4;
	// begin inline asm
	ld.global.nc.u32 %r341, [%rd90];
	// end inline asm
	mov.b32 	%f204, %r341;
	setp.gt.f32 	%p150, %f200, %f204;
	@%p150 bra 	$L__BB11_17;
	setp.eq.f32 	%p151, %f200, %f204;
	setp.lt.s32 	%p152, %r480, %r474;
	and.pred  	%p153, %p151, %p152;
	selp.f32 	%f204, %f204, %f200, %p153;
	selp.b32 	%r480, %r480, %r474, %p153;
$L__BB11_17:
	add.s32 	%r476, %r476, 256;
	add.s64 	%rd114, %rd114, 2048;
	add.s32 	%r472, %r472, 1;
	setp.ne.s32 	%p154, %r472, 0;
	mov.u32 	%r474, %r480;
	mov.f32 	%f200, %f204;
	@%p154 bra 	$L__BB11_15;
$L__BB11_18:
	setp.lt.u32 	%p155, %r7, 768;
	@%p155 bra 	$L__BB11_28;
$L__BB11_19:
	mul.wide.s32 	%rd93, %r476, 8;
	add.s64 	%rd91, %rd33, %rd93;
	// begin inline asm
	ld.global.nc.u32 %r481, [%rd91];
	// end inline asm
	add.s64 	%rd92, %rd91, 4;
	// begin inline asm
	ld.global.nc.u32 %r343, [%rd92];
	// end inline asm
	mov.b32 	%f205, %r343;
	setp.gt.f32 	%p156, %f204, %f205;
	@%p156 bra 	$L__BB11_21;
	setp.eq.f32 	%p157, %f204, %f205;
	setp.lt.s32 	%p158, %r481, %r480;
	and.pred  	%p159, %p157, %p158;
	selp.f32 	%f205, %f205, %f204, %p159;
	selp.b32 	%r481, %r481, %r480, %p159;
$L__BB11_21:
	add.s64 	%rd94, %rd91, 2048;
	// begin inline asm
	ld.global.nc.u32 %r482, [%rd94];
	// end inline asm
	add.s64 	%rd95, %rd91, 2052;
	// begin inline asm
	ld.global.nc.u32 %r345, [%rd95];
	// end inline asm
	mov.b32 	%f206, %r345;
	setp.gt.f32 	%p160, %f205, %f206;
	@%p160 bra 	$L__BB11_23;
	setp.eq.f32 	%p161, %f205, %f206;
	setp.lt.s32 	%p162, %r482, %r481;
	and.pred  	%p163, %p161, %p162;
	selp.f32 	%f206, %f206, %f205, %p163;
	selp.b32 	%r482, %r482, %r481, %p163;
$L__BB11_23:
	add.s64 	%rd96, %rd91, 4096;
	// begin inline asm
	ld.global.nc.u32 %r483, [%rd96];
	// end inline asm
	add.s64 	%rd97, %rd91, 4100;
	// begin inline asm
	ld.global.nc.u32 %r347, [%rd97];
	// end inline asm
	mov.b32 	%f207, %r347;
	setp.gt.f32 	%p164, %f206, %f207;
	@%p164 bra 	$L__BB11_25;
	setp.eq.f32 	%p165, %f206, %f207;
	setp.lt.s32 	%p166, %r483, %r482;
	and.pred  	%p167, %p165, %p166;
	selp.f32 	%f207, %f207, %f206, %p167;
	selp.b32 	%r483, %r483, %r482, %p167;
$L__BB11_25:
	add.s64 	%rd98, %rd91, 6144;
	// begin inline asm
	ld.global.nc.u32 %r480, [%rd98];
	// end inline asm
	add.s64 	%rd99, %rd91, 6148;
	// begin inline asm
	ld.global.nc.u32 %r349, [%rd99];
	// end inline asm
	mov.b32 	%f204, %r349;
	setp.gt.f32 	%p168, %f207, %f204;
	@%p168 bra 	$L__BB11_27;
	setp.eq.f32 	%p169, %f207, %f204;
	setp.lt.s32 	%p170, %r480, %r483;
	and.pred  	%p171, %p169, %p170;
	selp.f32 	%f204, %f204, %f207, %p171;
	selp.b32 	%r480, %r480, %r483, %p171;
$L__BB11_27:
	add.s32 	%r476, %r476, 1024;
	setp.lt.s32 	%p172, %r476, %r222;
	@%p172 bra 	$L__BB11_19;
$L__BB11_28:
	setp.lt.s32 	%p173, %r222, 256;
	@%p173 bra 	$L__BB11_61;
	// begin inline asm
	mov.u32 %r413, %laneid;
	// end inline asm
	mov.b32 	%r421, 1;
	mov.b32 	%r422, 31;
	mov.b32 	%r423, -1;
	// begin inline asm
	shfl.sync.down.b32 %r414, %r480, %r421, %r422, %r423;
	// end inline asm
	mov.b32 	%r420, %f204;
	// begin inline asm
	shfl.sync.down.b32 %r419, %r420, %r421, %r422, %r423;
	// end inline asm
	mov.b32 	%f28, %r419;
	setp.gt.s32 	%p238, %r413, 30;
	mov.f32 	%f210, %f204;
	mov.u32 	%r486, %r480;
	@%p238 bra 	$L__BB11_32;
	setp.gt.f32 	%p239, %f204, %f28;
	mov.f32 	%f210, %f28;
	mov.u32 	%r486, %r414;
	@%p239 bra 	$L__BB11_32;
	setp.eq.f32 	%p240, %f204, %f28;
	setp.lt.s32 	%p241, %r414, %r480;
	and.pred  	%p242, %p240, %p241;
	selp.f32 	%f210, %f28, %f204, %p242;
	selp.b32 	%r486, %r414, %r480, %p242;
$L__BB11_32:
	mov.b32 	%r431, 2;
	mov.b32 	%r432, 31;
	mov.b32 	%r433, -1;
	// begin inline asm
	shfl.sync.down.b32 %r424, %r486, %r431, %r432, %r433;
	// end inline asm
	mov.b32 	%r430, %f210;
	// begin inline asm
	shfl.sync.down.b32 %r429, %r430, %r431, %r432, %r433;
	// end inline asm
	mov.b32 	%f31, %r429;
	setp.gt.s32 	%p243, %r413, 29;
	mov.f32 	%f211, %f210;
	mov.u32 	%r487, %r486;
	@%p243 bra 	$L__BB11_35;
	setp.gt.f32 	%p244, %f210, %f31;
	mov.f32 	%f211, %f31;
	mov.u32 	%r487, %r424;
	@%p244 bra 	$L__BB11_35;
	setp.eq.f32 	%p245, %f210, %f31;
	setp.lt.s32 	%p246, %r424, %r486;
	and.pred  	%p247, %p245, %p246;
	selp.f32 	%f211, %f31, %f210, %p247;
	selp.b32 	%r487, %r424, %r486, %p247;
$L__BB11_35:
	mov.b32 	%r441, 4;
	mov.b32 	%r442, 31;
	mov.b32 	%r443, -1;
	// begin inline asm
	shfl.sync.down.b32 %r434, %r487, %r441, %r442, %r443;
	// end inline asm
	mov.b32 	%r440, %f211;
	// begin inline asm
	shfl.sync.down.b32 %r439, %r440, %r441, %r442, %r443;
	// end inline asm
	mov.b32 	%f34, %r439;
	setp.gt.s32 	%p248, %r413, 27;
	mov.f32 	%f212, %f211;
	mov.u32 	%r488, %r487;
	@%p248 bra 	$L__BB11_38;
	setp.gt.f32 	%p249, %f211, %f34;
	mov.f32 	%f212, %f34;
	mov.u32 	%r488, %r434;
	@%p249 bra 	$L__BB11_38;
	setp.eq.f32 	%p250, %f211, %f34;
	setp.lt.s32 	%p251, %r434, %r487;
	and.pred  	%p252, %p250, %p251;
	selp.f32 	%f212, %f34, %f211, %p252;
	selp.b32 	%r488, %r434, %r487, %p252;
$L__BB11_38:
	mov.b32 	%r451, 8;
	mov.b32 	%r452, 31;
	mov.b32 	%r453, -1;
	// begin inline asm
	shfl.sync.down.b32 %r444, %r488, %r451, %r452, %r453;
	// end inline asm
	mov.b32 	%r450, %f212;
	// begin inline asm
	shfl.sync.down.b32 %r449, %r450, %r451, %r452, %r453;
	// end inline asm
	mov.b32 	%f37, %r449;
	setp.gt.s32 	%p253, %r413, 23;
	mov.f32 	%f272, %f212;
	mov.u32 	%r556, %r488;
	@%p253 bra 	$L__BB11_41;
	setp.gt.f32 	%p254, %f212, %f37;
	mov.f32 	%f272, %f37;
	mov.u32 	%r556, %r444;
	@%p254 bra 	$L__BB11_41;
	setp.eq.f32 	%p255, %f212, %f37;
	setp.lt.s32 	%p256, %r444, %r488;
	and.pred  	%p257, %p255, %p256;
	selp.f32 	%f272, %f37, %f212, %p257;
	selp.b32 	%r556, %r444, %r488, %p257;
$L__BB11_41:
	mov.b32 	%r461, 16;
	mov.b32 	%r462, 31;
	mov.b32 	%r463, -1;
	// begin inline asm
	shfl.sync.down.b32 %r490, %r556, %r461, %r462, %r463;
	// end inline asm
	mov.b32 	%r460, %f272;
	// begin inline asm
	shfl.sync.down.b32 %r459, %r460, %r461, %r462, %r463;
	// end inline asm
	mov.b32 	%f214, %r459;
	setp.gt.s32 	%p258, %r413, 15;
	@%p258 bra 	$L__BB11_46;
	setp.gt.f32 	%p259, %f272, %f214;
	@%p259 bra 	$L__BB11_44;
	setp.eq.f32 	%p260, %f272, %f214;
	setp.lt.s32 	%p261, %r490, %r556;
	and.pred  	%p262, %p260, %p261;
	selp.b32 	%r490, %r490, %r556, %p262;
	selp.f32 	%f214, %f214, %f272, %p262;
$L__BB11_44:
	setp.ne.s32 	%p263, %r413, 0;
	mov.f32 	%f272, %f214;
	mov.u32 	%r556, %r490;
	@%p263 bra 	$L__BB11_46;
	shr.u32 	%r464, %r2, 2;
	and.b32  	%r465, %r464, 248;
	mov.u32 	%r466, _ZZN3cub18CUB_300001_SM_10006detail6reduce28DeviceReduceSingleTileKernelINS2_10policy_hubINS0_12KeyValuePairIifEEiNS0_6ArgMinEE10Policy1000EPS6_N6thrust24THRUST_300001_SM_1000_NS24tabulate_output_iteratorINS2_32accumulating_transform_output_opINS5_IlfEENS2_18local_to_global_opIlEES7_NSD_INS2_31unzip_and_write_arg_extremum_opIPfPiEENSC_11use_defaultElEEEESM_lEEiS7_NS2_20empty_problem_init_tIS6_EES6_N4cuda3std3__410__identityEEEvT0_T1_T2_T3_T4_T6_E12temp_storage;
	add.s32 	%r467, %r466, %r465;
	st.shared.u32 	[%r467+8], %r490;
	st.shared.f32 	[%r467+12], %f214;
$L__BB11_46:
	bar.sync 	0;
	setp.ne.s32 	%p264, %r2, 0;
	@%p264 bra 	$L__BB11_198;
	ld.shared.u32 	%r492, [_ZZN3cub18CUB_300001_SM_10006detail6reduce28DeviceReduceSingleTileKernelINS2_10policy_hubINS0_12KeyValuePairIifEEiNS0_6ArgMinEE10Policy1000EPS6_N6thrust24THRUST_300001_SM_1000_NS24tabulate_output_iteratorINS2_32accumulating_transform_output_opINS5_IlfEENS2_18local_to_global_opIlEES7_NSD_INS2_31unzip_and_write_arg_extremum_opIPfPiEENSC_11use_defaultElEEEESM_lEEiS7_NS2_20empty_problem_init_tIS6_EES6_N4cuda3std3__410__identityEEEvT0_T1_T2_T3_T4_T6_E12temp_storage+16];
	ld.shared.f32 	%f216, [_ZZN3cub18CUB_300001_SM_10006detail6reduce28DeviceReduceSingleTileKernelINS2_10policy_hubINS0_12KeyValuePairIifEEiNS0_6ArgMinEE10Policy1000EPS6_N6thrust24THRUST_300001_SM_1000_NS24tabulate_output_iteratorINS2_32accumulating_transform_output_opINS5_IlfEENS2_18local_to_global_opIlEES7_NSD_INS2_31unzip_and_write_arg_extremum_opIPfPiEENSC_11use_defaultElEEEESM_lEEiS7_NS2_20empty_problem_init_tIS6_EES6_N4cuda3std3__410__identityEEEvT0_T1_T2_T3_T4_T6_E12temp_storage+20];
	setp.lt.f32 	%p265, %f216, %f272;
	@%p265 bra 	$L__BB11_49;
	setp.eq.f32 	%p266, %f272, %f216;
	setp.lt.s32 	%p267, %r492, %r556;
	and.pred  	%p268, %p266, %p267;
	selp.b32 	%r492, %r492, %r556, %p268;
	selp.f32 	%f216, %f216, %f272, %p268;
$L__BB11_49:
	ld.shared.u32 	%r493, [_ZZN3cub18CUB_300001_SM_10006detail6reduce28DeviceReduceSingleTileKernelINS2_10policy_hubINS0_12KeyValuePairIifEEiNS0_6ArgMinEE10Policy1000EPS6_N6thrust24THRUST_300001_SM_1000_NS24tabulate_output_iteratorINS2_32accumulating_transform_output_opINS5_IlfEENS2_18local_to_global_opIlEES7_NSD_INS2_31unzip_and_write_arg_extremum_opIPfPiEENSC_11use_defaultElEEEESM_lEEiS7_NS2_20empty_problem_init_tIS6_EES6_N4cuda3std3__410__identityEEEvT0_T1_T2_T3_T4_T6_E12temp_storage+24];
	ld.shared.f32 	%f217, [_ZZN3cub18CUB_300001_SM_10006detail6reduce28DeviceReduceSingleTileKernelINS2_10policy_hubINS0_12KeyValuePairIifEEiNS0_6ArgMinEE10Policy1000EPS6_N6thrust24THRUST_300001_SM_1000_NS24tabulate_output_iteratorINS2_32accumulating_transform_output_opINS5_IlfEENS2_18local_to_global_opIlEES7_NSD_INS2_31unzip_and_write_arg_extremum_opIPfPiEENSC_11use_defaultElEEEESM_lEEiS7_NS2_20empty_problem_init_tIS6_EES6_N4cuda3std3__410__identityEEEvT0_T1_T2_T3_T4_T6_E12temp_storage+28];
	setp.lt.f32 	%p269, %f217, %f216;
	@%p269 bra 	$L__BB11_51;
	setp.eq.f32 	%p270, %f216, %f217;
	setp.lt.s32 	%p271, %r493, %r492;
	and.pred  	%p272, %p270, %p271;
	selp.b32 	%r493, %r493, %r492, %p272;
	selp.f32 	%f217, %f217, %f216, %p272;
$L__BB11_51:
	ld.shared.u32 	%r494, [_ZZN3cub18CUB_300001_SM_10006detail6reduce28DeviceReduceSingleTileKernelINS2_10policy_hubINS0_12KeyValuePairIifEEiNS0_6ArgMinEE10Policy1000EPS6_N6thrust24THRUST_300001_SM_1000_NS24tabulate_output_iteratorINS2_32accumulating_transform_output_opINS5_IlfEENS2_18local_to_global_opIlEES7_NSD_INS2_31unzip_and_write_arg_extremum_opIPfPiEENSC_11use_defaultElEEEESM_lEEiS7_NS2_20empty_problem_init_tIS6_EES6_N4cuda3std3__410__identityEEEvT0_T1_T2_T3_T4_T6_E12temp_storage+32];
	ld.shared.f32 	%f218, [_ZZN3cub18CUB_300001_SM_10006detail6reduce28DeviceReduceSingleTileKernelINS2_10policy_hubINS0_12KeyValuePairIifEEiNS0_6ArgMinEE10Policy1000EPS6_N6thrust24THRUST_300001_SM_1000_NS24tabulate_output_iteratorINS2_32accumulating_transform_output_opINS5_IlfEENS2_18local_to_global_opIlEES7_NSD_INS2_31unzip_and_write_arg_extremum_opIPfPiEENSC_11use_defaultElEEEESM_lEEiS7_NS2_20empty_problem_init_tIS6_EES6_N4cuda3std3__410__identityEEEvT0_T1_T2_T3_T4_T6_E12temp_storage+36];
	setp.lt.f32 	%p273, %f218, %f217;
	@%p273 bra 	$L__BB11_53;
	setp.eq.f32 	%p274, %f217, %f218;
	setp.lt.s32 	%p275, %r494, %r493;
	and.pred  	%p276, %p274, %p275;
	selp.b32 	%r494, %r494, %r493, %p276;
	selp.f32 	%f218, %f218, %f217, %p276;
$L__BB11_53:
	ld.shared.u32 	%r495, [_ZZN3cub18CUB_300001_SM_10006detail6reduce28DeviceReduceSingleTileKernelINS2_10policy_hubINS0_12KeyValuePairIifEEiNS0_6ArgMinEE10Policy1000EPS6_N6thrust24THRUST_300001_SM_1000_NS24tabulate_output_iteratorINS2_32accumulating_transform_output_opINS5_IlfEENS2_18local_to_global_opIlEES7_NSD_INS2_31unzip_and_write_arg_extremum_opIPfPiEENSC_11use_defaultElEEEESM_lEEiS7_NS2_20empty_problem_init_tIS6_EES6_N4cuda3std3__410__identityEEEvT0_T1_T2_T3_T4_T6_E12temp_storage+40];
	ld.shared.f32 	%f219, [_ZZN3cub18CUB_300001_SM_10006detail6reduce28DeviceReduceSingleTileKernelINS2_10policy_hubINS0_12KeyValuePairIifEEiNS0_6ArgMinEE10Policy1000EPS6_N6thrust24THRUST_300001_SM_1000_NS24tabulate_output_iteratorINS2_32accumulating_transform_output_opINS5_IlfEENS2_18local_to_global_opIlEES7_NSD_INS2_31unzip_and_write_arg_extremum_opIPfPiEENSC_11use_defaultElEEEESM_lEEiS7_NS2_20empty_problem_init_tIS6_EES6_N4cuda3std3__410__identityEEEvT0_T1_T2_T3_T4_T6_E12temp_storage+44];
	setp.lt.f32 	%p277, %f219, %f218;
	@%p277 bra 	$L__BB11_55;
	setp.eq.f32 	%p278, %f218, %f219;
	setp.lt.s32 	%p279, %r495, %r494;
	and.pred  	%p280, %p278, %p279;
	selp.b32 	%r495, %r495, %r494, %p280;
	selp.f32 	%f219, %f219, %f218, %p280;
$L__BB11_55:
	ld.shared.u32 	%r496, [_ZZN3cub18CUB_300001_SM_10006detail6reduce28DeviceReduceSingleTileKernelINS2_10policy_hubINS0_12KeyValuePairIifEEiNS0_6ArgMinEE10Policy1000EPS6_N6thrust24THRUST_300001_SM_1000_NS24tabulate_output_iteratorINS2_32accumulating_transform_output_opINS5_IlfEENS2_18local_to_global_opIlEES7_NSD_INS2_31unzip_and_write_arg_extremum_opIPfPiEENSC_11use_defaultElEEEESM_lEEiS7_NS2_20empty_problem_init_tIS6_EES6_N4cuda3std3__410__identityEEEvT0_T1_T2_T3_T4_T6_E12temp_storage+48];
	ld.shared.f32 	%f220, [_ZZN3cub18CUB_300001_SM_10006detail6reduce28DeviceReduceSingleTileKernelINS2_10policy_hubINS0_12KeyValuePairIifEEiNS0_6ArgMinEE10Policy1000EPS6_N6thrust24THRUST_300001_SM_1000_NS24tabulate_output_iteratorINS2_32accumulating_transform_output_opINS5_IlfEENS2_18local_to_global_opIlEES7_NSD_INS2_31unzip_and_write_arg_extremum_opIPfPiEENSC_11use_defaultElEEEESM_lEEiS7_NS2_20empty_problem_init_tIS6_EES6_N4cuda3std3__410__identityEEEvT0_T1_T2_T3_T4_T6_E12temp_storage+52];
	setp.lt.f32 	%p281, %f220, %f219;
	@%p281 bra 	$L__BB11_57;
	setp.eq.f32 	%p282, %f219, %f220;
	setp.lt.s32 	%p283, %r496, %r495;
	and.pred  	%p284, %p282, %p283;
	selp.b32 	%r496, %r496, %r495, %p284;
	selp.f32 	%f220, %f220, %f219, %p284;
$L__BB11_57:
	ld.shared.u32 	%r497, [_ZZN3cub18CUB_300001_SM_10006detail6reduce28DeviceReduceSingleTileKernelINS2_10policy_hubINS0_12KeyValuePairIifEEiNS0_6ArgMinEE10Policy1000EPS6_N6thrust24THRUST_300001_SM_1000_NS24tabulate_output_iteratorINS2_32accumulating_transform_output_opINS5_IlfEENS2_18local_to_global_opIlEES7_NSD_INS2_31unzip_and_write_arg_extremum_opIPfPiEENSC_11use_defaultElEEEESM_lEEiS7_NS2_20empty_problem_init_tIS6_EES6_N4cuda3std3__410__identityEEEvT0_T1_T2_T3_T4_T6_E12temp_storage+56];
	ld.shared.f32 	%f221, [_ZZN3cub18CUB_300001_SM_10006detail6reduce28DeviceReduceSingleTileKernelINS2_10policy_hubINS0_12KeyValuePairIifEEiNS0_6ArgMinEE10Policy1000EPS6_N6thrust24THRUST_300001_SM_1000_NS24tabulate_output_iteratorINS2_32accumulating_transform_output_opINS5_IlfEENS2_18local_to_global_opIlEES7_NSD_INS2_31unzip_and_write_arg_extremum_opIPfPiEENSC_11use_defaultElEEEESM_lEEiS7_NS2_20empty_problem_init_tIS6_EES6_N4cuda3std3__410__identityEEEvT0_T1_T2_T3_T4_T6_E12temp_storage+60];
	setp.lt.f32 	%p285, %f221, %f220;
	@%p285 bra 	$L__BB11_59;
	setp.eq.f32 	%p286, %f220, %f221;
	setp.lt.s32 	%p287, %r497, %r496;
	and.pred  	%p288, %p286, %p287;
	selp.b32 	%r497, %r497, %r496, %p288;
	selp.f32 	%f221, %f221, %f220, %p288;
$L__BB11_59:
	ld.shared.u32 	%r556, [_ZZN3cub18CUB_300001_SM_10006detail6reduce28DeviceReduceSingleTileKernelINS2_10policy_hubINS0_12KeyValuePairIifEEiNS0_6ArgMinEE10Policy1000EPS6_N6thrust24THRUST_300001_SM_1000_NS24tabulate_output_iteratorINS2_32accumulating_transform_output_opINS5_IlfEENS2_18local_to_global_opIlEES7_NSD_INS2_31unzip_and_write_arg_extremum_opIPfPiEENSC_11use_defaultElEEEESM_lEEiS7_NS2_20empty_problem_init_tIS6_EES6_N4cuda3std3__410__identityEEEvT0_T1_T2_T3_T4_T6_E12temp_storage+64];
	ld.shared.f32 	%f272, [_ZZN3cub18CUB_300001_SM_10006detail6reduce28DeviceReduceSingleTileKernelINS2_10policy_hubINS0_12KeyValuePairIifEEiNS0_6ArgMinEE10Policy1000EPS6_N6thrust24THRUST_300001_SM_1000_NS24tabulate_output_iteratorINS2_32accumulating_transform_output_opINS5_IlfEENS2_18local_to_global_opIlEES7_NSD_INS2_31unzip_and_write_arg_extremum_opIPfPiEENSC_11use_defaultElEEEESM_lEEiS7_NS2_20empty_problem_init_tIS6_EES6_N4cuda3std3__410__identityEEEvT0_T1_T2_T3_T4_T6_E12temp_storage+68];
	setp.lt.f32 	%p289, %f272, %f221;
	@%p289 bra 	$L__BB11_198;
	setp.eq.f32 	%p290, %f221, %f272;
	setp.lt.s32 	%p291, %r556, %r497;
	and.pred  	%p292, %p290, %p291;
	selp.f32 	%f272, %f272, %f221, %p292;
	selp.b32 	%r556, %r556, %r497, %p292;
	bra.uni 	$L__BB11_198;
$L__BB11_61:
	// begin inline asm
	mov.u32 %r350, %laneid;
	// end inline asm
	and.b32  	%r361, %r2, 992;
	add.s32 	%r362, %r361, 32;
	setp.gt.s32 	%p174, %r362, %r222;
	not.b32 	%r363, %r361;
	add.s32 	%r364, %r222, %r363;
	selp.b32 	%r359, %r364, 31, %p174;
	mov.b32 	%r358, 1;
	mov.b32 	%r360, -1;
	// begin inline asm
	shfl.sync.down.b32 %r351, %r480, %r358, %r359, %r360;
	// end inline asm
	mov.b32 	%r357, %f204;
	// begin inline asm
	shfl.sync.down.b32 %r356, %r357, %r358, %r359, %r360;
	// end inline asm
	mov.b32 	%f64, %r356;
	setp.ge.s32 	%p175, %r350, %r359;
	mov.u32 	%r498, %r480;
	mov.f32 	%f222, %f204;
	@%p175 bra 	$L__BB11_64;
	setp.gt.f32 	%p176, %f204, %f64;
	mov.u32 	%r498, %r351;
	mov.f32 	%f222, %f64;
	@%p176 bra 	$L__BB11_64;
	setp.eq.f32 	%p177, %f204, %f64;
	setp.lt.s32 	%p178, %r351, %r480;
	and.pred  	%p179, %p177, %p178;
	selp.b32 	%r498, %r351, %r480, %p179;
	selp.f32 	%f222, %f64, %f204, %p179;
$L__BB11_64:
	mov.b32 	%r372, 2;
	mov.b32 	%r374, -1;
	// begin inline asm
	shfl.sync.down.b32 %r365, %r498, %r372, %r359, %r374;
	// end inline asm
	mov.b32 	%r371, %f222;
	// begin inline asm
	shfl.sync.down.b32 %r370, %r371, %r372, %r359, %r374;
	// end inline asm
	mov.b32 	%f67, %r370;
	add.s32 	%r375, %r350, 2;
	setp.gt.s32 	%p180, %r375, %r359;
	mov.u32 	%r499, %r498;
	mov.f32 	%f223, %f222;
	@%p180 bra 	$L__BB11_67;
	setp.gt.f32 	%p181, %f222, %f67;
	mov.u32 	%r499, %r365;
	mov.f32 	%f223, %f67;
	@%p181 bra 	$L__BB11_67;
	setp.eq.f32 	%p182, %f222, %f67;
	setp.lt.s32 	%p183, %r365, %r498;
	and.pred  	%p184, %p182, %p183;
	selp.b32 	%r499, %r365, %r498, %p184;
	selp.f32 	%f223, %f67, %f222, %p184;
$L__BB11_67:
	mov.b32 	%r383, 4;
	mov.b32 	%r385, -1;
	// begin inline asm
	shfl.sync.down.b32 %r376, %r499, %r383, %r359, %r385;
	// end inline asm
	mov.b32 	%r382, %f223;
	// begin inline asm
	shfl.sync.down.b32 %r381, %r382, %r383, %r359, %r385;
	// end inline asm
	mov.b32 	%f70, %r381;
	add.s32 	%r386, %r350, 4;
	setp.gt.s32 	%p185, %r386, %r359;
	mov.u32 	%r500, %r499;
	mov.f32 	%f224, %f223;
	@%p185 bra 	$L__BB11_70;
	setp.gt.f32 	%p186, %f223, %f70;
	mov.u32 	%r500, %r376;
	mov.f32 	%f224, %f70;
	@%p186 bra 	$L__BB11_70;
	setp.eq.f32 	%p187, %f223, %f70;
	setp.lt.s32 	%p188, %r376, %r499;
	and.pred  	%p189, %p187, %p188;
	selp.b32 	%r500, %r376, %r499, %p189;
	selp.f32 	%f224, %f70, %f223, %p189;
$L__BB11_70:
	mov.b32 	%r394, 8;
	mov.b32 	%r396, -1;
	// begin inline asm
	shfl.sync.down.b32 %r387, %r500, %r394, %r359, %r396;
	// end inline asm
	mov.b32 	%r393, %f224;
	// begin inline asm
	shfl.sync.down.b32 %r392, %r393, %r394, %r359, %r396;
	// end inline asm
	mov.b32 	%f73, %r392;
	add.s32 	%r397, %r350, 8;
	setp.gt.s32 	%p190, %r397, %r359;
	mov.u32 	%r501, %r500;
	mov.f32 	%f225, %f224;
	@%p190 bra 	$L__BB11_73;
	setp.gt.f32 	%p191, %f224, %f73;
	mov.u32 	%r501, %r387;
	mov.f32 	%f225, %f73;
	@%p191 bra 	$L__BB11_73;
	setp.eq.f32 	%p192, %f224, %f73;
	setp.lt.s32 	%p193, %r387, %r500;
	and.pred  	%p194, %p192, %p193;
	selp.b32 	%r501, %r387, %r500, %p194;
	selp.f32 	%f225, %f73, %f224, %p194;
$L__BB11_73:
	mov.b32 	%r405, 16;
	mov.b32 	%r407, -1;
	// begin inline asm
	shfl.sync.down.b32 %r398, %r501, %r405, %r359, %r407;
	// end inline asm
	mov.b32 	%r404, %f225;
	// begin inline asm
	shfl.sync.down.b32 %r403, %r404, %r405, %r359, %r407;
	// end inline asm
	mov.b32 	%f76, %r403;
	add.s32 	%r408, %r350, 16;
	setp.gt.s32 	%p195, %r408, %r359;
	mov.u32 	%r556, %r501;
	mov.f32 	%f272, %f225;
	@%p195 bra 	$L__BB11_76;
	setp.gt.f32 	%p196, %f225, %f76;
	mov.u32 	%r556, %r398;
	mov.f32 	%f272, %f76;
	@%p196 bra 	$L__BB11_76;
	setp.eq.f32 	%p197, %f225, %f76;
	setp.lt.s32 	%p198, %r398, %r501;
	and.pred  	%p199, %p197, %p198;
	selp.b32 	%r556, %r398, %r501, %p199;
	selp.f32 	%f272, %f76, %f225, %p199;
$L__BB11_76:
	setp.ne.s32 	%p200, %r350, 0;
	@%p200 bra 	$L__BB11_78;
	shr.u32 	%r409, %r2, 2;
	and.b32  	%r410, %r409, 248;
	mov.u32 	%r411, _ZZN3cub18CUB_300001_SM_10006detail6reduce28DeviceReduceSingleTileKernelINS2_10policy_hubINS0_12KeyValuePairIifEEiNS0_6ArgMinEE10Policy1000EPS6_N6thrust24THRUST_300001_SM_1000_NS24tabulate_output_iteratorINS2_32accumulating_transform_output_opINS5_IlfEENS2_18local_to_global_opIlEES7_NSD_INS2_31unzip_and_write_arg_extremum_opIPfPiEENSC_11use_defaultElEEEESM_lEEiS7_NS2_20empty_problem_init_tIS6_EES6_N4cuda3std3__410__identityEEEvT0_T1_T2_T3_T4_T6_E12temp_storage;
	add.s32 	%r412, %r411, %r410;
	st.shared.u32 	[%r412+8], %r556;
	st.shared.f32 	[%r412+12], %f272;
$L__BB11_78:
	bar.sync 	0;
	setp.ne.s32 	%p201, %r2, 0;
	setp.lt.s32 	%p202, %r222, 33;
	or.pred  	%p203, %p201, %p202;
	@%p203 bra 	$L__BB11_198;
	ld.shared.u32 	%r503, [_ZZN3cub18CUB_300001_SM_10006detail6reduce28DeviceReduceSingleTileKernelINS2_10policy_hubINS0_12KeyValuePairIifEEiNS0_6ArgMinEE10Policy1000EPS6_N6thrust24THRUST_300001_SM_1000_NS24tabulate_output_iteratorINS2_32accumulating_transform_output_opINS5_IlfEENS2_18local_to_global_opIlEES7_NSD_INS2_31unzip_and_write_arg_extremum_opIPfPiEENSC_11use_defaultElEEEESM_lEEiS7_NS2_20empty_problem_init_tIS6_EES6_N4cuda3std3__410__identityEEEvT0_T1_T2_T3_T4_T6_E12temp_storage+16];
	ld.shared.f32 	%f227, [_ZZN3cub18CUB_300001_SM_10006detail6reduce28DeviceReduceSingleTileKernelINS2_10policy_hubINS0_12KeyValuePairIifEEiNS0_6ArgMinEE10Policy1000EPS6_N6thrust24THRUST_300001_SM_1000_NS24tabulate_output_iteratorINS2_32accumulating_transform_output_opINS5_IlfEENS2_18local_to_global_opIlEES7_NSD_INS2_31unzip_and_write_arg_extremum_opIPfPiEENSC_11use_defaultElEEEESM_lEEiS7_NS2_20empty_problem_init_tIS6_EES6_N4cuda3std3__410__identityEEEvT0_T1_T2_T3_T4_T6_E12temp_storage+20];
	setp.lt.f32 	%p204, %f227, %f272;
	@%p204 bra 	$L__BB11_81;
	setp.eq.f32 	%p205, %f272, %f227;
	setp.lt.s32 	%p206, %r503, %r556;
	and.pred  	%p207, %p205, %p206;
	selp.b32 	%r503, %r503, %r556, %p207;
	selp.f32 	%f227, %f227, %f272, %p207;
$L__BB11_81:
	setp.lt.u32 	%p208, %r222, 65;
	mov.f32 	%f272, %f227;
	mov.u32 	%r556, %r503;
	@%p208 bra 	$L__BB11_198;
	ld.shared.u32 	%r556, [_ZZN3cub18CUB_300001_SM_10006detail6reduce28DeviceReduceSingleTileKernelINS2_10policy_hubINS0_12KeyValuePairIifEEiNS0_6ArgMinEE10Policy1000EPS6_N6thrust24THRUST_300001_SM_1000_NS24tabulate_output_iteratorINS2_32accumulating_transform_output_opINS5_IlfEENS2_18local_to_global_opIlEES7_NSD_INS2_31unzip_and_write_arg_extremum_opIPfPiEENSC_11use_defaultElEEEESM_lEEiS7_NS2_20empty_problem_init_tIS6_EES6_N4cuda3std3__410__identityEEEvT0_T1_T2_T3_T4_T6_E12temp_storage+24];
	ld.shared.f32 	%f272, [_ZZN3cub18CUB_300001_SM_10006detail6reduce28DeviceReduceSingleTileKernelINS2_10policy_hubINS0_12KeyValuePairIifEEiNS0_6ArgMinEE10Policy1000EPS6_N6thrust24THRUST_300001_SM_1000_NS24tabulate_output_iteratorINS2_32accumulating_transform_output_opINS5_IlfEENS2_18local_to_global_opIlEES7_NSD_INS2_31unzip_and_write_arg_extremum_opIPfPiEENSC_11use_defaultElEEEESM_lEEiS7_NS2_20empty_problem_init_tIS6_EES6_N4cuda3std3__410__identityEEEvT0_T1_T2_T3_T4_T6_E12temp_storage+28];
	setp.lt.f32 	%p209, %f272, %f227;
	@%p209 bra 	$L__BB11_84;
	setp.eq.f32 	%p210, %f227, %f272;
	setp.lt.s32 	%p211, %r556, %r503;
	and.pred  	%p212, %p210, %p211;
	selp.b32 	%r556, %r556, %r503, %p212;
	selp.f32 	%f272, %f272, %f227, %p212;
$L__BB11_84:
	setp.lt.u32 	%p213, %r222, 97;
	@%p213 bra 	$L__BB11_198;
	ld.shared.u32 	%r505, [_ZZN3cub18CUB_300001_SM_10006detail6reduce28DeviceReduceSingleTileKernelINS2_10policy_hubINS0_12KeyValuePairIifEEiNS0_6ArgMinEE10Policy1000EPS6_N6thrust24THRUST_300001_SM_1000_NS24tabulate_output_iteratorINS2_32accumulating_transform_output_opINS5_IlfEENS2_18local_to_global_opIlEES7_NSD_INS2_31unzip_and_write_arg_extremum_opIPfPiEENSC_11use_defaultElEEEESM_lEEiS7_NS2_20empty_problem_init_tIS6_EES6_N4cuda3std3__410__identityEEEvT0_T1_T2_T3_T4_T6_E12temp_storage+32];
	ld.shared.f32 	%f229, [_ZZN3cub18CUB_300001_SM_10006detail6reduce28DeviceReduceSingleTileKernelINS2_10policy_hubINS0_12KeyValuePairIifEEiNS0_6ArgMinEE10Policy1000EPS6_N6thrust24THRUST_300001_SM_1000_NS24tabulate_output_iteratorINS2_32accumulating_transform_output_opINS5_IlfEENS2_18local_to_global_opIlEES7_NSD_INS2_31unzip_and_write_arg_extremum_opIPfPiEENSC_11use_defaultElEEEESM_lEEiS7_NS2_20empty_problem_init_tIS6_EES6_N4cuda3std3__410__identityEEEvT0_T1_T2_T3_T4_T6_E12temp_storage+36];
	setp.lt.f32 	%p214, %f229, %f272;
	@%p214 bra 	$L__BB11_87;
	setp.eq.f32 	%p215, %f272, %f229;
	setp.lt.s32 	%p216, %r505, %r556;
	and.pred  	%p217, %p215, %p216;
	selp.b32 	%r505, %r505, %r556, %p217;
	selp.f32 	%f229, %f229, %f272, %p217;
$L__BB11_87:
	setp.lt.u32 	%p218, %r222, 129;
	mov.f32 	%f272, %f229;
	mov.u32 	%r556, %r505;
	@%p218 bra 	$L__BB11_198;
	ld.shared.u32 	%r556, [_ZZN3cub18CUB_300001_SM_10006detail6reduce28DeviceReduceSingleTileKernelINS2_10policy_hubINS0_12KeyValuePairIifEEiNS0_6ArgMinEE10Policy1000EPS6_N6thrust24THRUST_300001_SM_1000_NS24tabulate_output_iteratorINS2_32accumulating_transform_output_opINS5_IlfEENS2_18local_to_global_opIlEES7_NSD_INS2_31unzip_and_write_arg_extremum_opIPfPiEENSC_11use_defaultElEEEESM_lEEiS7_NS2_20empty_problem_init_tIS6_EES6_N4cuda3std3__410__identityEEEvT0_T1_T2_T3_T4_T6_E12temp_storage+40];
	ld.shared.f32 	%f272, [_ZZN3cub18CUB_300001_SM_10006detail6reduce28DeviceReduceSingleTileKernelINS2_10policy_hubINS0_12KeyValuePairIifEEiNS0_6ArgMinEE10Policy1000EPS6_N6thrust24THRUST_300001_SM_1000_NS24tabulate_output_iteratorINS2_32accumulating_transform_output_opINS5_IlfEENS2_18local_to_global_opIlEES7_NSD_INS2_31unzip_and_write_arg_extremum_opIPfPiEENSC_11use_defaultElEEEESM_lEEiS7_NS2_20empty_problem_init_tIS6_EES6_N4cuda3std3__410__identityEEEvT0_T1_T2_T3_T4_T6_E12temp_storage+44];
	setp.lt.f32 	%p219, %f272, %f229;
	@%p219 bra 	$L__BB11_90;
	setp.eq.f32 	%p220, %f229, %f272;
	setp.lt.s32 	%p221, %r556, %r505;
	and.pred  	%p222, %p220, %p221;
	selp.b32 	%r556, %r556, %r505, %p222;
	selp.f32 	%f272, %f272, %f229, %p222;
$L__BB11_90:
	setp.lt.u32 	%p223, %r222, 161;
	@%p223 bra 	$L__BB11_198;
	ld.shared.u32 	%r507, [_ZZN3cub18CUB_300001_SM_10006detail6reduce28DeviceReduceSingleTileKernelINS2_10policy_hubINS0_12KeyValuePairIifEEiNS0_6ArgMinEE10Policy1000EPS6_N6thrust24THRUST_300001_SM_1000_NS24tabulate_output_iteratorINS2_32accumulating_transform_output_opINS5_IlfEENS2_18local_to_global_opIlEES7_NSD_INS2_31unzip_and_write_arg_extremum_opIPfPiEENSC_11use_defaultElEEEESM_lEEiS7_NS2_20empty_problem_init_tIS6_EES6_N4cuda3std3__410__identityEEEvT0_T1_T2_T3_T4_T6_E12temp_storage+48];
	ld.shared.f32 	%f231, [_ZZN3cub18CUB_300001_SM_10006detail6reduce28DeviceReduceSingleTileKernelINS2_10policy_hubINS0_12KeyValuePairIifEEiNS0_6ArgMinEE10Policy1000EPS6_N6thrust24THRUST_300001_SM_1000_NS24tabulate_output_iteratorINS2_32accumulating_transform_output_opINS5_IlfEENS2_18local_to_global_opIlEES7_NSD_INS2_31unzip_and_write_arg_extremum_opIPfPiEENSC_11use_defaultElEEEESM_lEEiS7_NS2_20empty_problem_init_tIS6_EES6_N4cuda3std3__410__identityEEEvT0_T1_T2_T3_T4_T6_E12temp_storage+52];
	setp.lt.f32 	%p224, %f231, %f272;
	@%p224 bra 	$L__BB11_93;
	setp.eq.f32 	%p225, %f272, %f231;
	setp.lt.s32 	%p226, %r507, %r556;
	and.pred  	%p227, %p225, %p226;
	selp.b32 	%r507, %r507, %r556, %p227;
	selp.f32 	%f231, %f231, %f272, %p227;
$L__BB11_93:
	setp.lt.u32 	%p228, %r222, 193;
	mov.f32 	%f272, %f231;
	mov.u32 	%r556, %r507;
	@%p228 bra 	$L__BB11_198;
	ld.shared.u32 	%r508, [_ZZN3cub18CUB_300001_SM_10006detail6reduce28DeviceReduceSingleTileKernelINS2_10policy_hubINS0_12KeyValuePairIifEEiNS0_6ArgMinEE10Policy1000EPS6_N6thrust24THRUST_300001_SM_1000_NS24tabulate_output_iteratorINS2_32accumulating_transform_output_opINS5_IlfEENS2_18local_to_global_opIlEES7_NSD_INS2_31unzip_and_write_arg_extremum_opIPfPiEENSC_11use_defaultElEEEESM_lEEiS7_NS2_20empty_problem_init_tIS6_EES6_N4cuda3std3__410__identityEEEvT0_T1_T2_T3_T4_T6_E12temp_storage+56];
	ld.shared.f32 	%f232, [_ZZN3cub18CUB_300001_SM_10006detail6reduce28DeviceReduceSingleTileKernelINS2_10policy_hubINS0_12KeyValuePairIifEEiNS0_6ArgMinEE10Policy1000EPS6_N6thrust24THRUST_300001_SM_1000_NS24tabulate_output_iteratorINS2_32accumulating_transform_output_opINS5_IlfEENS2_18local_to_global_opIlEES7_NSD_INS2_31unzip_and_write_arg_extremum_opIPfPiEENSC_11use_defaultElEEEESM_lEEiS7_NS2_20empty_problem_init_tIS6_EES6_N4cuda3std3__410__identityEEEvT0_T1_T2_T3_T4_T6_E12temp_storage+60];
	setp.lt.f32 	%p229, %f232, %f231;
	@%p229 bra 	$L__BB11_96;
	setp.eq.f32 	%p230, %f231, %f232;
	setp.lt.s32 	%p231, %r508, %r507;
	and.pred  	%p232, %p230, %p231;
	selp.b32 	%r508, %r508, %r507, %p232;
	selp.f32 	%f232, %f232, %f231, %p232;
$L__BB11_96:
	setp.lt.u32 	%p233, %r222, 225;
	mov.f32 	%f272, %f232;
	mov.u32 	%r556, %r508;
	@%p233 bra 	$L__BB11_198;
	ld.shared.u32 	%r556, [_ZZN3cub18CUB_300001_SM_10006detail6reduce28DeviceReduceSingleTileKernelINS2_10policy_hubINS0_12KeyValuePairIifEEiNS0_6ArgMinEE10Policy1000EPS6_N6thrust24THRUST_300001_SM_1000_NS24tabulate_output_iteratorINS2_32accumulating_transform_output_opINS5_IlfEENS2_18local_to_global_opIlEES7_NSD_INS2_31unzip_and_write_arg_extremum_opIPfPiEENSC_11use_defaultElEEEESM_lEEiS7_NS2_20empty_problem_init_tIS6_EES6_N4cuda3std3__410__identityEEEvT0_T1_T2_T3_T4_T6_E12temp_storage+64];
	ld.shared.f32 	%f272, [_ZZN3cub18CUB_300001_SM_10006detail6reduce28DeviceReduceSingleTileKernelINS2_10policy_hubINS0_12KeyValuePairIifEEiNS0_6ArgMinEE10Policy1000EPS6_N6thrust24THRUST_300001_SM_1000_NS24tabulate_output_iteratorINS2_32accumulating_transform_output_opINS5_IlfEENS2_18local_to_global_opIlEES7_NSD_INS2_31unzip_and_write_arg_extremum_opIPfPiEENSC_11use_defaultElEEEESM_lEEiS7_NS2_20empty_problem_init_tIS6_EES6_N4cuda3std3__410__identityEEEvT0_T1_T2_T3_T4_T6_E12temp_storage+68];
	setp.lt.f32 	%p234, %f272, %f232;
	@%p234 bra 	$L__BB11_198;
	setp.eq.f32 	%p235, %f232, %f272;
	setp.lt.s32 	%p236, %r556, %r508;
	and.pred  	%p237, %p235, %p236;
	selp.f32 	%f272, %f272, %f232, %p237;
	selp.b32 	%r556, %r556, %r508, %p237;
	bra.uni 	$L__BB11_198;
$L__BB11_99:
	mov.u32 	%r110, %tid.x;
	mul.wide.u32 	%rd50, %r110, 8;
	add.s64 	%rd34, %rd33, %rd50;
	// begin inline asm
	ld.global.nc.u32 %r518, [%rd34];
	// end inline asm
	add.s64 	%rd35, %rd34, 4;
	// begin inline asm
	ld.global.nc.u32 %r225, [%rd35];
	// end inline asm
	mov.b32 	%f241, %r225;
	add.s64 	%rd36, %rd34, 2048;
	// begin inline asm
	ld.global.nc.u32 %r226, [%rd36];
	// end inline asm
	add.s64 	%rd37, %rd34, 2052;
	// begin inline asm
	ld.global.nc.u32 %r227, [%rd37];
	// end inline asm
	mov.b32 	%f100, %r227;
	add.s64 	%rd38, %rd34, 4096;
	// begin inline asm
	ld.global.nc.u32 %r228, [%rd38];
	// end inline asm
	add.s64 	%rd39, %rd34, 4100;
	// begin inline asm
	ld.global.nc.u32 %r229, [%rd39];
	// end inline asm
	mov.b32 	%f101, %r229;
	add.s64 	%rd40, %rd34, 6144;
	// begin inline asm
	ld.global.nc.u32 %r230, [%rd40];
	// end inline asm
	add.s64 	%rd41, %rd34, 6148;
	// begin inline asm
	ld.global.nc.u32 %r231, [%rd41];
	// end inline asm
	mov.b32 	%f102, %r231;
	add.s64 	%rd42, %rd34, 8192;
	// begin inline asm
	ld.global.nc.u32 %r232, [%rd42];
	// end inline asm
	add.s64 	%rd43, %rd34, 8196;
	// begin inline asm
	ld.global.nc.u32 %r233, [%rd43];
	// end inline asm
	mov.b32 	%f103, %r233;
	add.s64 	%rd44, %rd34, 10240;
	// begin inline asm
	ld.global.nc.u32 %r234, [%rd44];
	// end inline asm
	add.s64 	%rd45, %rd34, 10244;
	// begin inline asm
	ld.global.nc.u32 %r235, [%rd45];
	// end inline asm
	mov.b32 	%f104, %r235;
	add.s64 	%rd46, %rd34, 12288;
	// begin inline asm
	ld.global.nc.u32 %r236, [%rd46];
	// end inline asm
	add.s64 	%rd47, %rd34, 12292;
	// begin inline asm
	ld.global.nc.u32 %r237, [%rd47];
	// end inline asm
	mov.b32 	%f105, %r237;
	add.s64 	%rd48, %rd34, 14336;
	// begin inline asm
	ld.global.nc.u32 %r238, [%rd48];
	// end inline asm
	add.s64 	%rd49, %rd34, 14340;
	// begin inline asm
	ld.global.nc.u32 %r239, [%rd49];
	// end inline asm
	mov.b32 	%f106, %r239;
	setp.lt.f32 	%p3, %f100, %f241;
	@%p3 bra 	$L__BB11_101;
	setp.neu.f32 	%p4, %f241, %f100;
	setp.ge.s32 	%p5, %r226, %r518;
	or.pred  	%p6, %p4, %p5;
	@%p6 bra 	$L__BB11_102;
$L__BB11_101:
	mov.u32 	%r518, %r226;
	mov.f32 	%f241, %f100;
$L__BB11_102:
	setp.gt.f32 	%p7, %f241, %f101;
	@%p7 bra 	$L__BB11_104;
	setp.neu.f32 	%p8, %f241, %f101;
	setp.ge.s32 	%p9, %r228, %r518;
	or.pred  	%p10, %p8, %p9;
	@%p10 bra 	$L__BB11_105;
$L__BB11_104:
	mov.u32 	%r518, %r228;
	mov.f32 	%f241, %f101;
$L__BB11_105:
	setp.gt.f32 	%p11, %f241, %f102;
	@%p11 bra 	$L__BB11_107;
	setp.neu.f32 	%p12, %f241, %f102;
	setp.ge.s32 	%p13, %r230, %r518;
	or.pred  	%p14, %p12, %p13;
	@%p14 bra 	$L__BB11_108;
$L__BB11_107:
	mov.u32 	%r518, %r230;
	mov.f32 	%f241, %f102;
$L__BB11_108:
	setp.gt.f32 	%p15, %f241, %f103;
	@%p15 bra 	$L__BB11_110;
	setp.neu.f32 	%p16, %f241, %f103;
	setp.ge.s32 	%p17, %r232, %r518;
	or.pred  	%p18, %p16, %p17;
	@%p18 bra 	$L__BB11_111;
$L__BB11_110:
	mov.u32 	%r518, %r232;
	mov.f32 	%f241, %f103;
$L__BB11_111:
	setp.gt.f32 	%p19, %f241, %f104;
	@%p19 bra 	$L__BB11_113;
	setp.neu.f32 	%p20, %f241, %f104;
	setp.ge.s32 	%p21, %r234, %r518;
	or.pred  	%p22, %p20, %p21;
	@%p22 bra 	$L__BB11_114;
$L__BB11_113:
	mov.u32 	%r518, %r234;
	mov.f32 	%f241, %f104;
$L__BB11_114:
	setp.gt.f32 	%p23, %f241, %f105;
	@%p23 bra 	$L__BB11_116;
	setp.neu.f32 	%p24, %f241, %f105;
	setp.ge.s32 	%p25, %r236, %r518;
	or.pred  	%p26, %p24, %p25;
	@%p26 bra 	$L__BB11_117;
$L__BB11_116:
	mov.u32 	%r518, %r236;
	mov.f32 	%f241, %f105;
$L__BB11_117:
	setp.gt.f32 	%p27, %f241, %f106;
	@%p27 bra 	$L__BB11_119;
	setp.neu.f32 	%p28, %f241, %f106;
	setp.ge.s32 	%p29, %r238, %r518;
	or.pred  	%p30, %p28, %p29;
	@%p30 bra 	$L__BB11_120;
$L__BB11_119:
	mov.u32 	%r518, %r238;
	mov.f32 	%f241, %f106;
$L__BB11_120:
	setp.lt.u32 	%p31, %r222, 4096;
	mov.b32 	%r527, 2048;
	@%p31 bra 	$L__BB11_148;
	add.s32 	%r126, %r222, -2048;
	mov.b32 	%r527, 2048;
$L__BB11_122:
	mul.wide.s32 	%rd67, %r527, 8;
	add.s64 	%rd51, %rd34, %rd67;
	// begin inline asm
	ld.global.nc.u32 %r242, [%rd51];
	// end inline asm
	add.s64 	%rd52, %rd51, 4;
	// begin inline asm
	ld.global.nc.u32 %r243, [%rd52];
	// end inline asm
	mov.b32 	%f115, %r243;
	add.s64 	%rd53, %rd51, 2048;
	// begin inline asm
	ld.global.nc.u32 %r244, [%rd53];
	// end inline asm
	add.s64 	%rd54, %rd51, 2052;
	// begin inline asm
	ld.global.nc.u32 %r245, [%rd54];
	// end inline asm
	mov.b32 	%f116, %r245;
	add.s64 	%rd55, %rd51, 4096;
	// begin inline asm
	ld.global.nc.u32 %r246, [%rd55];
	// end inline asm
	add.s64 	%rd56, %rd51, 4100;
	// begin inline asm
	ld.global.nc.u32 %r247, [%rd56];
	// end inline asm
	mov.b32 	%f117, %r247;
	add.s64 	%rd57, %rd51, 6144;
	// begin inline asm
	ld.global.nc.u32 %r248, [%rd57];
	// end inline asm
	add.s64 	%rd58, %rd51, 6148;
	// begin inline asm
	ld.global.nc.u32 %r249, [%rd58];
	// end inline asm
	mov.b32 	%f118, %r249;
	add.s64 	%rd59, %rd51, 8192;
	// begin inline asm
	ld.global.nc.u32 %r250, [%rd59];
	// end inline asm
	add.s64 	%rd60, %rd51, 8196;
	// begin inline asm
	ld.global.nc.u32 %r251, [%rd60];
	// end inline asm
	mov.b32 	%f119, %r251;
	add.s64 	%rd61, %rd51, 10240;
	// begin inline asm
	ld.global.nc.u32 %r252, [%rd61];
	// end inline asm
	add.s64 	%rd62, %rd51, 10244;
	// begin inline asm
	ld.global.nc.u32 %r253, [%rd62];
	// end inline asm
	mov.b32 	%f120, %r253;
	add.s64 	%rd63, %rd51, 12288;
	// begin inline asm
	ld.global.nc.u32 %r254, [%rd63];
	// end inline asm
	add.s64 	%rd64, %rd51, 12292;
	// begin inline asm
	ld.global.nc.u32 %r255, [%rd64];
	// end inline asm
	mov.b32 	%f121, %r255;
	add.s64 	%rd65, %rd51, 14336;
	// begin inline asm
	ld.global.nc.u32 %r256, [%rd65];
	// end inline asm
	add.s64 	%rd66, %rd51, 14340;
	// begin inline asm
	ld.global.nc.u32 %r257, [%rd66];
	// end inline asm
	mov.b32 	%f122, %r257;
	setp.gt.f32 	%p32, %f241, %f115;
	@%p32 bra 	$L__BB11_124;
	setp.neu.f32 	%p33, %f241, %f115;
	setp.ge.s32 	%p34, %r242, %r518;
	or.pred  	%p35, %p33, %p34;
	@%p35 bra 	$L__BB11_125;
$L__BB11_124:
	mov.u32 	%r518, %r242;
	mov.f32 	%f241, %f115;
$L__BB11_125:
	setp.gt.f32 	%p36, %f241, %f116;
	@%p36 bra 	$L__BB11_127;
	setp.neu.f32 	%p37, %f241, %f116;
	setp.ge.s32 	%p38, %r244, %r518;
	or.pred  	%p39, %p37, %p38;
	@%p39 bra 	$L__BB11_128;
$L__BB11_127:
	mov.u32 	%r518, %r244;
	mov.f32 	%f241, %f116;
$L__BB11_128:
	setp.gt.f32 	%p40, %f241, %f117;
	@%p40 bra 	$L__BB11_130;
	setp.neu.f32 	%p41, %f241, %f117;
	setp.ge.s32 	%p42, %r246, %r518;
	or.pred  	%p43, %p41, %p42;
	@%p43 bra 	$L__BB11_131;
$L__BB11_130:
	mov.u32 	%r518, %r246;
	mov.f32 	%f241, %f117;
$L__BB11_131:
	setp.gt.f32 	%p44, %f241, %f118;
	@%p44 bra 	$L__BB11_133;
	setp.neu.f32 	%p45, %f241, %f118;
	setp.ge.s32 	%p46, %r248, %r518;
	or.pred  	%p47, %p45, %p46;
	@%p47 bra 	$L__BB11_134;
$L__BB11_133:
	mov.u32 	%r518, %r248;
	mov.f32 	%f241, %f118;
$L__BB11_134:
	setp.gt.f32 	%p48, %f241, %f119;
	@%p48 bra 	$L__BB11_136;
	setp.neu.f32 	%p49, %f241, %f119;
	setp.ge.s32 	%p50, %r250, %r518;
	or.pred  	%p51, %p49, %p50;
	@%p51 bra 	$L__BB11_137;
$L__BB11_136:
	mov.u32 	%r518, %r250;
	mov.f32 	%f241, %f119;
$L__BB11_137:
	setp.gt.f32 	%p52, %f241, %f120;
	@%p52 bra 	$L__BB11_139;
	setp.neu.f32 	%p53, %f241, %f120;
	setp.ge.s32 	%p54, %r252, %r518;
	or.pred  	%p55, %p53, %p54;
	@%p55 bra 	$L__BB11_140;
$L__BB11_139:
	mov.u32 	%r518, %r252;
	mov.f32 	%f241, %f120;
$L__BB11_140:
	setp.gt.f32 	%p56, %f241, %f121;
	@%p56 bra 	$L__BB11_142;
	setp.neu.f32 	%p57, %f241, %f121;
	setp.ge.s32 	%p58, %r254, %r518;
	or.pred  	%p59, %p57, %p58;
	@%p59 bra 	$L__BB11_143;
$L__BB11_142:
	mov.u32 	%r518, %r254;
	mov.f32 	%f241, %f121;
$L__BB11_143:
	setp.gt.f32 	%p60, %f241, %f122;
	@%p60 bra 	$L__BB11_145;
	setp.neu.f32 	%p61, %f241, %f122;
	setp.ge.s32 	%p62, %r256, %r518;
	or.pred  	%p63, %p61, %p62;
	@%p63 bra 	$L__BB11_146;
$L__BB11_145:
	mov.u32 	%r518, %r256;
	mov.f32 	%f241, %f122;
$L__BB11_146:
	sub.s32 	%r258, %r222, %r527;
	setp.lt.s32 	%p64, %r258, 2048;
	@%p64 bra 	$L__BB11_166;
	add.s32 	%r527, %r527, 2048;
	setp.le.s32 	%p65, %r527, %r126;
	@%p65 bra 	$L__BB11_122;
$L__BB11_148:
	setp.le.s32 	%p66, %r222, %r527;
	@%p66 bra 	$L__BB11_166;
	sub.s32 	%r148, %r222, %r527;
	setp.ge.s32 	%p67, %r110, %r148;
	@%p67 bra 	$L__BB11_166;
	not.b32 	%r260, %r110;
	add.s32 	%r261, %r222, %r260;
	sub.s32 	%r149, %r261, %r527;
	and.b32  	%r262, %r149, 768;
	setp.eq.s32 	%p68, %r262, 768;
	mov.u32 	%r533, %r110;
	@%p68 bra 	$L__BB11_155;
	add.s32 	%r529, %r110, %r527;
	shr.u32 	%r263, %r149, 8;
	add.s32 	%r264, %r263, 1;
	and.b32  	%r265, %r264, 3;
	neg.s32 	%r528, %r265;
	mov.u32 	%r533, %r110;
	mov.u32 	%r531, %r518;
	mov.f32 	%f250, %f241;
$L__BB11_152:
	.pragma "nounroll";
	mul.wide.u32 	%rd70, %r529, 8;
	add.s64 	%rd68, %rd33, %rd70;
	// begin inline asm
	ld.global.nc.u32 %r518, [%rd68];
	// end inline asm
	add.s64 	%rd69, %rd68, 4;
	// begin inline asm
	ld.global.nc.u32 %r267, [%rd69];
	// end inline asm
	mov.b32 	%f241, %r267;
	setp.gt.f32 	%p69, %f250, %f241;
	@%p69 bra 	$L__BB11_154;
	setp.eq.f32 	%p70, %f250, %f241;
	setp.lt.s32 	%p71, %r518, %r531;
	and.pred  	%p72, %p70, %p71;
	selp.b32 	%r518, %r518, %r531, %p72;
	selp.f32 	%f241, %f241, %f250, %p72;
$L__BB11_154:
	add.s32 	%r533, %r533, 256;
	add.s32 	%r529, %r529, 256;
	add.s32 	%r528, %r528, 1;
	setp.ne.s32 	%p73, %r528, 0;
	mov.u32 	%r531, %r518;
	mov.f32 	%f250, %f241;
	@%p73 bra 	$L__BB11_152;
$L__BB11_155:
	setp.lt.u32 	%p74, %r149, 768;
	@%p74 bra 	$L__BB11_166;
	cvt.u64.u32 	%rd71, %r533;
	cvt.u64.u32 	%rd72, %r527;
	add.s64 	%rd73, %rd71, %rd72;
	shl.b64 	%rd74, %rd73, 3;
	add.s64 	%rd75, %rd74, %rd33;
	add.s64 	%rd115, %rd75, 6148;
	add.s32 	%r536, %r533, %r527;
$L__BB11_157:
	mul.wide.u32 	%rd78, %r536, 8;
	add.s64 	%rd76, %rd33, %rd78;
	// begin inline asm
	ld.global.nc.u32 %r539, [%rd76];
	// end inline asm
	add.s64 	%rd77, %rd76, 4;
	// begin inline asm
	ld.global.nc.u32 %r269, [%rd77];
	// end inline asm
	mov.b32 	%f255, %r269;
	setp.gt.f32 	%p75, %f241, %f255;
	@%p75 bra 	$L__BB11_159;
	setp.eq.f32 	%p76, %f241, %f255;
	setp.lt.s32 	%p77, %r539, %r518;
	and.pred  	%p78, %p76, %p77;
	selp.b32 	%r539, %r539, %r518, %p78;
	selp.f32 	%f255, %f255, %f241, %p78;
$L__BB11_159:
	add.s64 	%rd79, %rd115, -4100;
	// begin inline asm
	ld.global.nc.u32 %r540, [%rd79];
	// end inline asm
	add.s64 	%rd80, %rd115, -4096;
	// begin inline asm
	ld.global.nc.u32 %r271, [%rd80];
	// end inline asm
	mov.b32 	%f256, %r271;
	setp.gt.f32 	%p79, %f255, %f256;
	@%p79 bra 	$L__BB11_161;
	setp.eq.f32 	%p80, %f255, %f256;
	setp.lt.s32 	%p81, %r540, %r539;
	and.pred  	%p82, %p80, %p81;
	selp.b32 	%r540, %r540, %r539, %p82;
	selp.f32 	%f256, %f256, %f255, %p82;
$L__BB11_161:
	add.s64 	%rd81, %rd115, -2052;
	// begin inline asm
	ld.global.nc.u32 %r541, [%rd81];
	// end inline asm
	add.s64 	%rd82, %rd115, -2048;
	// begin inline asm
	ld.global.nc.u32 %r273, [%rd82];
	// end inline asm
	mov.b32 	%f257, %r273;
	setp.gt.f32 	%p83, %f256, %f257;
	@%p83 bra 	$L__BB11_163;
	setp.eq.f32 	%p84, %f256, %f257;
	setp.lt.s32 	%p85, %r541, %r540;
	and.pred  	%p86, %p84, %p85;
	selp.b32 	%r541, %r541, %r540, %p86;
	selp.f32 	%f257, %f257, %f256, %p86;
$L__BB11_163:
	add.s64 	%rd83, %rd115, -4;
	// begin inline asm
	ld.global.nc.u32 %r518, [%rd83];
	// end inline asm
	// begin inline asm
	ld.global.nc.u32 %r275, [%rd115];
	// end inline asm
	mov.b32 	%f241, %r275;
	setp.gt.f32 	%p87, %f257, %f241;
	@%p87 bra 	$L__BB11_165;
	setp.eq.f32 	%p88, %f257, %f241;
	setp.lt.s32 	%p89, %r518, %r541;
	and.pred  	%p90, %p88, %p89;
	selp.b32 	%r518, %r518, %r541, %p90;
	selp.f32 	%f241, %f241, %f257, %p90;
$L__BB11_165:
	add.s32 	%r533, %r533, 1024;
	add.s64 	%rd115, %rd115, 8192;
	add.s32 	%r536, %r536, 1024;
	setp.lt.s32 	%p91, %r533, %r148;
	@%p91 bra 	$L__BB11_157;
$L__BB11_166:
	// begin inline asm
	mov.u32 %r276, %laneid;
	// end inline asm
	mov.b32 	%r284, 1;
	mov.b32 	%r285, 31;
	mov.b32 	%r286, -1;
	// begin inline asm
	shfl.sync.down.b32 %r277, %r518, %r284, %r285, %r286;
	// end inline asm
	mov.b32 	%r283, %f241;
	// begin inline asm
	shfl.sync.down.b32 %r282, %r283, %r284, %r285, %r286;
	// end inline asm
	mov.b32 	%f152, %r282;
	setp.gt.s32 	%p92, %r276, 30;
	mov.u32 	%r544, %r518;
	mov.f32 	%f260, %f241;
	@%p92 bra 	$L__BB11_169;
	setp.gt.f32 	%p93, %f241, %f152;
	mov.u32 	%r544, %r277;
	mov.f32 	%f260, %f152;
	@%p93 bra 	$L__BB11_169;
	setp.eq.f32 	%p94, %f241, %f152;
	setp.lt.s32 	%p95, %r277, %r518;
	and.pred  	%p96, %p94, %p95;
	selp.b32 	%r544, %r277, %r518, %p96;
	selp.f32 	%f260, %f152, %f241, %p96;
$L__BB11_169:
	mov.b32 	%r294, 2;
	mov.b32 	%r295, 31;
	mov.b32 	%r296, -1;
	// begin inline asm
	shfl.sync.down.b32 %r287, %r544, %r294, %r295, %r296;
	// end inline asm
	mov.b32 	%r293, %f260;
	// begin inline asm
	shfl.sync.down.b32 %r292, %r293, %r294, %r295, %r296;
	// end inline asm
	mov.b32 	%f155, %r292;
	setp.gt.s32 	%p97, %r276, 29;
	mov.u32 	%r545, %r544;
	mov.f32 	%f261, %f260;
	@%p97 bra 	$L__BB11_172;
	setp.gt.f32 	%p98, %f260, %f155;
	mov.u32 	%r545, %r287;
	mov.f32 	%f261, %f155;
	@%p98 bra 	$L__BB11_172;
	setp.eq.f32 	%p99, %f260, %f155;
	setp.lt.s32 	%p100, %r287, %r544;
	and.pred  	%p101, %p99, %p100;
	selp.b32 	%r545, %r287, %r544, %p101;
	selp.f32 	%f261, %f155, %f260, %p101;
$L__BB11_172:
	mov.b32 	%r304, 4;
	mov.b32 	%r305, 31;
	mov.b32 	%r306, -1;
	// begin inline asm
	shfl.sync.down.b32 %r297, %r545, %r304, %r305, %r306;
	// end inline asm
	mov.b32 	%r303, %f261;
	// begin inline asm
	shfl.sync.down.b32 %r302, %r303, %r304, %r305, %r306;
	// end inline asm
	mov.b32 	%f158, %r302;
	setp.gt.s32 	%p102, %r276, 27;
	mov.u32 	%r546, %r545;
	mov.f32 	%f262, %f261;
	@%p102 bra 	$L__BB11_175;
	setp.gt.f32 	%p103, %f261, %f158;
	mov.u32 	%r546, %r297;
	mov.f32 	%f262, %f158;
	@%p103 bra 	$L__BB11_175;
	setp.eq.f32 	%p104, %f261, %f158;
	setp.lt.s32 	%p105, %r297, %r545;
	and.pred  	%p106, %p104, %p105;
	selp.b32 	%r546, %r297, %r545, %p106;
	selp.f32 	%f262, %f158, %f261, %p106;
$L__BB11_175:
	mov.b32 	%r314, 8;
	mov.b32 	%r315, 31;
	mov.b32 	%r316, -1;
	// begin inline asm
	shfl.sync.down.b32 %r307, %r546, %r314, %r315, %r316;
	// end inline asm
	mov.b32 	%r313, %f262;
	// begin inline asm
	shfl.sync.down.b32 %r312, %r313, %r314, %r315, %r316;
	// end inline asm
	mov.b32 	%f161, %r312;
	setp.gt.s32 	%p107, %r276, 23;
	mov.u32 	%r556, %r546;
	mov.f32 	%f272, %f262;
	@%p107 bra 	$L__BB11_178;
	setp.gt.f32 	%p108, %f262, %f161;
	mov.u32 	%r556, %r307;
	mov.f32 	%f272, %f161;
	@%p108 bra 	$L__BB11_178;
	setp.eq.f32 	%p109, %f262, %f161;
	setp.lt.s32 	%p110, %r307, %r546;
	and.pred  	%p111, %p109, %p110;
	selp.b32 	%r556, %r307, %r546, %p111;
	selp.f32 	%f272, %f161, %f262, %p111;
$L__BB11_178:
	mov.b32 	%r324, 16;
	mov.b32 	%r325, 31;
	mov.b32 	%r326, -1;
	// begin inline asm
	shfl.sync.down.b32 %r548, %r556, %r324, %r325, %r326;
	// end inline asm
	mov.b32 	%r323, %f272;
	// begin inline asm
	shfl.sync.down.b32 %r322, %r323, %r324, %r325, %r326;
	// end inline asm
	mov.b32 	%f264, %r322;
	setp.gt.s32 	%p112, %r276, 15;
	@%p112 bra 	$L__BB11_183;
	setp.gt.f32 	%p113, %f272, %f264;
	@%p113 bra 	$L__BB11_181;
	setp.eq.f32 	%p114, %f272, %f264;
	setp.lt.s32 	%p115, %r548, %r556;
	and.pred  	%p116, %p114, %p115;
	selp.b32 	%r548, %r548, %r556, %p116;
	selp.f32 	%f264, %f264, %f272, %p116;
$L__BB11_181:
	setp.ne.s32 	%p117, %r276, 0;
	mov.f32 	%f272, %f264;
	mov.u32 	%r556, %r548;
	@%p117 bra 	$L__BB11_183;
	shr.u32 	%r327, %r110, 2;
	and.b32  	%r328, %r327, 248;
	mov.u32 	%r329, _ZZN3cub18CUB_300001_SM_10006detail6reduce28DeviceReduceSingleTileKernelINS2_10policy_hubINS0_12KeyValuePairIifEEiNS0_6ArgMinEE10Policy1000EPS6_N6thrust24THRUST_300001_SM_1000_NS24tabulate_output_iteratorINS2_32accumulating_transform_output_opINS5_IlfEENS2_18local_to_global_opIlEES7_NSD_INS2_31unzip_and_write_arg_extremum_opIPfPiEENSC_11use_defaultElEEEESM_lEEiS7_NS2_20empty_problem_init_tIS6_EES6_N4cuda3std3__410__identityEEEvT0_T1_T2_T3_T4_T6_E12temp_storage;
	add.s32 	%r330, %r329, %r328;
	st.shared.u32 	[%r330+8], %r548;
	st.shared.f32 	[%r330+12], %f264;
$L__BB11_183:
	bar.sync 	0;
	setp.ne.s32 	%p118, %r110, 0;
	@%p118 bra 	$L__BB11_198;
	ld.shared.u32 	%r550, [_ZZN3cub18CUB_300001_SM_10006detail6reduce28DeviceReduceSingleTileKernelINS2_10policy_hubINS0_12KeyValuePairIifEEiNS0_6ArgMinEE10Policy1000EPS6_N6thrust24THRUST_300001_SM_1000_NS24tabulate_output_iteratorINS2_32accumulating_transform_output_opINS5_IlfEENS2_18local_to_global_opIlEES7_NSD_INS2_31unzip_and_write_arg_extremum_opIPfPiEENSC_11use_defaultElEEEESM_lEEiS7_NS2_20empty_problem_init_tIS6_EES6_N4cuda3std3__410__identityEEEvT0_T1_T2_T3_T4_T6_E12temp_storage+16];
	ld.shared.f32 	%f266, [_ZZN3cub18CUB_300001_SM_10006detail6reduce28DeviceReduceSingleTileKernelINS2_10policy_hubINS0_12KeyValuePairIifEEiNS0_6ArgMinEE10Policy1000EPS6_N6thrust24THRUST_300001_SM_1000_NS24tabulate_output_iteratorINS2_32accumulating_transform_output_opINS5_IlfEENS2_18local_to_global_opIlEES7_NSD_INS2_31unzip_and_write_arg_extremum_opIPfPiEENSC_11use_defaultElEEEESM_lEEiS7_NS2_20empty_problem_init_tIS6_EES6_N4cuda3std3__410__identityEEEvT0_T1_T2_T3_T4_T6_E12temp_storage+20];
	setp.lt.f32 	%p119, %f266, %f272;
	@%p119 bra 	$L__BB11_186;
	setp.eq.f32 	%p120, %f272, %f266;
	setp.lt.s32 	%p121, %r550, %r556;
	and.pred  	%p122, %p120, %p121;
	selp.b32 	%r550, %r550, %r556, %p122;
	selp.f32 	%f266, %f266, %f272, %p122;
$L__BB11_186:
	ld.shared.u32 	%r551, [_ZZN3cub18CUB_300001_SM_10006detail6reduce28DeviceReduceSingleTileKernelINS2_10policy_hubINS0_12KeyValuePairIifEEiNS0_6ArgMinEE10Policy1000EPS6_N6thrust24THRUST_300001_SM_1000_NS24tabulate_output_iteratorINS2_32accumulating_transform_output_opINS5_IlfEENS2_18local_to_global_opIlEES7_NSD_INS2_31unzip_and_write_arg_extremum_opIPfPiEENSC_11use_defaultElEEEESM_lEEiS7_NS2_20empty_problem_init_tIS6_EES6_N4cuda3std3__410__identityEEEvT0_T1_T2_T3_T4_T6_E12temp_storage+24];
	ld.shared.f32 	%f267, [_ZZN3cub18CUB_300001_SM_10006detail6reduce28DeviceReduceSingleTileKernelINS2_10policy_hubINS0_12KeyValuePairIifEEiNS0_6ArgMinEE10Policy1000EPS6_N6thrust24THRUST_300001_SM_1000_NS24tabulate_output_iteratorINS2_32accumulating_transform_output_opINS5_IlfEENS2_18local_to_global_opIlEES7_NSD_INS2_31unzip_and_write_arg_extremum_opIPfPiEENSC_11use_defaultElEEEESM_lEEiS7_NS2_20empty_problem_init_tIS6_EES6_N4cuda3std3__410__identityEEEvT0_T1_T2_T3_T4_T6_E12temp_storage+28];
	setp.lt.f32 	%p123, %f267, %f266;
	@%p123 bra 	$L__BB11_188;
	setp.eq.f32 	%p124, %f266, %f267;
	setp.lt.s32 	%p125, %r551, %r550;
	and.pred  	%p126, %p124, %p125;
	selp.b32 	%r551, %r551, %r550, %p126;
	selp.f32 	%f267, %f267, %f266, %p126;
$L__BB11_188:
	ld.shared.u32 	%r552, [_ZZN3cub18CUB_300001_SM_10006detail6reduce28DeviceReduceSingleTileKernelINS2_10policy_hubINS0_12KeyValuePairIifEEiNS0_6ArgMinEE10Policy1000EPS6_N6thrust24THRUST_300001_SM_1000_NS24tabulate_output_iteratorINS2_32accumulating_transform_output_opINS5_IlfEENS2_18local_to_global_opIlEES7_NSD_INS2_31unzip_and_write_arg_extremum_opIPfPiEENSC_11use_defaultElEEEESM_lEEiS7_NS2_20empty_problem_init_tIS6_EES6_N4cuda3std3__410__identityEEEvT0_T1_T2_T3_T4_T6_E12temp_storage+32];
	ld.shared.f32 	%f268, [_ZZN3cub18CUB_300001_SM_10006detail6reduce28DeviceReduceSingleTileKernelINS2_10policy_hubINS0_12KeyValuePairIifEEiNS0_6ArgMinEE10Policy1000EPS6_N6thrust24THRUST_300001_SM_1000_NS24tabulate_output_iteratorINS2_32accumulating_transform_output_opINS5_IlfEENS2_18local_to_global_opIlEES7_NSD_INS2_31unzip_and_write_arg_extremum_opIPfPiEENSC_11use_defaultElEEEESM_lEEiS7_NS2_20empty_problem_init_tIS6_EES6_N4cuda3std3__410__identityEEEvT0_T1_T2_T3_T4_T6_E12temp_storage+36];
	setp.lt.f32 	%p127, %f268, %f267;
	@%p127 bra 	$L__BB11_190;
	setp.eq.f32 	%p128, %f267, %f268;
	setp.lt.s32 	%p129, %r552, %r551;
	and.pred  	%p130, %p128, %p129;
	selp.b32 	%r552, %r552, %r551, %p130;
	selp.f32 	%f268, %f268, %f267, %p130;
$L__BB11_190:
	ld.shared.u32 	%r553, [_ZZN3cub18CUB_300001_SM_10006detail6reduce28DeviceReduceSingleTileKernelINS2_10policy_hubINS0_12KeyValuePairIifEEiNS0_6ArgMinEE10Policy1000EPS6_N6thrust24THRUST_300001_SM_1000_NS24tabulate_output_iteratorINS2_32accumulating_transform_output_opINS5_IlfEENS2_18local_to_global_opIlEES7_NSD_INS2_31unzip_and_write_arg_extremum_opIPfPiEENSC_11use_defaultElEEEESM_lEEiS7_NS2_20empty_problem_init_tIS6_EES6_N4cuda3std3__410__identityEEEvT0_T1_T2_T3_T4_T6_E12temp_storage+40];
	ld.shared.f32 	%f269, [_ZZN3cub18CUB_300001_SM_10006detail6reduce28DeviceReduceSingleTileKernelINS2_10policy_hubINS0_12KeyValuePairIifEEiNS0_6ArgMinEE10Policy1000EPS6_N6thrust24THRUST_300001_SM_1000_NS24tabulate_output_iteratorINS2_32accumulating_transform_output_opINS5_IlfEENS2_18local_to_global_opIlEES7_NSD_INS2_31unzip_and_write_arg_extremum_opIPfPiEENSC_11use_defaultElEEEESM_lEEiS7_NS2_20empty_problem_init_tIS6_EES6_N4cuda3std3__410__identityEEEvT0_T1_T2_T3_T4_T6_E12temp_storage+44];
	setp.lt.f32 	%p131, %f269, %f268;
	@%p131 bra 	$L__BB11_192;
	setp.eq.f32 	%p132, %f268, %f269;
	setp.lt.s32 	%p133, %r553, %r552;
	and.pred  	%p134, %p132, %p133;
	selp.b32 	%r553, %r553, %r552, %p134;
	selp.f32 	%f269, %f269, %f268, %p134;
$L__BB11_192:
	ld.shared.u32 	%r554, [_ZZN3cub18CUB_300001_SM_10006detail6reduce28DeviceReduceSingleTileKernelINS2_10policy_hubINS0_12KeyValuePairIifEEiNS0_6ArgMinEE10Policy1000EPS6_N6thrust24THRUST_300001_SM_1000_NS24tabulate_output_iteratorINS2_32accumulating_transform_output_opINS5_IlfEENS2_18local_to_global_opIlEES7_NSD_INS2_31unzip_and_write_arg_extremum_opIPfPiEENSC_11use_defaultElEEEESM_lEEiS7_NS2_20empty_problem_init_tIS6_EES6_N4cuda3std3__410__identityEEEvT0_T1_T2_T3_T4_T6_E12temp_storage+48];
	ld.shared.f32 	%f270, [_ZZN3cub18CUB_300001_SM_10006detail6reduce28DeviceReduceSingleTileKernelINS2_10policy_hubINS0_12KeyValuePairIifEEiNS0_6ArgMinEE10Policy1000EPS6_N6thrust24THRUST_300001_SM_1000_NS24tabulate_output_iteratorINS2_32accumulating_transform_output_opINS5_IlfEENS2_18local_to_global_opIlEES7_NSD_INS2_31unzip_and_write_arg_extremum_opIPfPiEENSC_11use_defaultElEEEESM_lEEiS7_NS2_20empty_problem_init_tIS6_EES6_N4cuda3std3__410__identityEEEvT0_T1_T2_T3_T4_T6_E12temp_storage+52];
	setp.lt.f32 	%p135, %f270, %f269;
	@%p135 bra 	$L__BB11_194;
	setp.eq.f32 	%p136, %f269, %f270;
	setp.lt.s32 	%p137, %r554, %r553;
	and.pred  	%p138, %p136, %p137;
	selp.b32 	%r554, %r554, %r553, %p138;
	selp.f32 	%f270, %f270, %f269, %p138;
$L__BB11_194:
	ld.shared.u32 	%r555, [_ZZN3cub18CUB_300001_SM_10006detail6reduce28DeviceReduceSingleTileKernelINS2_10policy_hubINS0_12KeyValuePairIifEEiNS0_6ArgMinEE10Policy1000EPS6_N6thrust24THRUST_300001_SM_1000_NS24tabulate_output_iteratorINS2_32accumulating_transform_output_opINS5_IlfEENS2_18local_to_global_opIlEES7_NSD_INS2_31unzip_and_write_arg_extremum_opIPfPiEENSC_11use_defaultElEEEESM_lEEiS7_NS2_20empty_problem_init_tIS6_EES6_N4cuda3std3__410__identityEEEvT0_T1_T2_T3_T4_T6_E12temp_storage+56];
	ld.shared.f32 	%f271, [_ZZN3cub18CUB_300001_SM_10006detail6reduce28DeviceReduceSingleTileKernelINS2_10policy_hubINS0_12KeyValuePairIifEEiNS0_6ArgMinEE10Policy1000EPS6_N6thrust24THRUST_300001_SM_1000_NS24tabulate_output_iteratorINS2_32accumulating_transform_output_opINS5_IlfEENS2_18local_to_global_opIlEES7_NSD_INS2_31unzip_and_write_arg_extremum_opIPfPiEENSC_11use_defaultElEEEESM_lEEiS7_NS2_20empty_problem_init_tIS6_EES6_N4cuda3std3__410__identityEEEvT0_T1_T2_T3_T4_T6_E12temp_storage+60];
	setp.lt.f32 	%p139, %f271, %f270;
	@%p139 bra 	$L__BB11_196;
	setp.eq.f32 	%p140, %f270, %f271;
	setp.lt.s32 	%p141, %r555, %r554;
	and.pred  	%p142, %p140, %p141;
	selp.b32 	%r555, %r555, %r554, %p142;
	selp.f32 	%f271, %f271, %f270, %p142;
$L__BB11_196:
	ld.shared.u32 	%r556, [_ZZN3cub18CUB_300001_SM_10006detail6reduce28DeviceReduceSingleTileKernelINS2_10policy_hubINS0_12KeyValuePairIifEEiNS0_6ArgMinEE10Policy1000EPS6_N6thrust24THRUST_300001_SM_1000_NS24tabulate_output_iteratorINS2_32accumulating_transform_output_opINS5_IlfEENS2_18local_to_global_opIlEES7_NSD_INS2_31unzip_and_write_arg_extremum_opIPfPiEENSC_11use_defaultElEEEESM_lEEiS7_NS2_20empty_problem_init_tIS6_EES6_N4cuda3std3__410__identityEEEvT0_T1_T2_T3_T4_T6_E12temp_storage+64];
	ld.shared.f32 	%f272, [_ZZN3cub18CUB_300001_SM_10006detail6reduce28DeviceReduceSingleTileKernelINS2_10policy_hubINS0_12KeyValuePairIifEEiNS0_6ArgMinEE10Policy1000EPS6_N6thrust24THRUST_300001_SM_1000_NS24tabulate_output_iteratorINS2_32accumulating_transform_output_opINS5_IlfEENS2_18local_to_global_opIlEES7_NSD_INS2_31unzip_and_write_arg_extremum_opIPfPiEENSC_11use_defaultElEEEESM_lEEiS7_NS2_20empty_problem_init_tIS6_EES6_N4cuda3std3__410__identityEEEvT0_T1_T2_T3_T4_T6_E12temp_storage+68];
	setp.lt.f32 	%p143, %f272, %f271;
	@%p143 bra 	$L__BB11_198;
	setp.eq.f32 	%p144, %f271, %f272;
	setp.lt.s32 	%p145, %r556, %r555;
	and.pred  	%p146, %p144, %p145;
	selp.f32 	%f272, %f272, %f271, %p146;
	selp.b32 	%r556, %r556, %r555, %p146;
$L__BB11_198:
	mov.u32 	%r468, %tid.x;
	setp.ne.s32 	%p293, %r468, 0;
	@%p293 bra 	$L__BB11_206;
	cvta.to.global.u64 	%rd26, %rd10;
	cvta.to.global.u64 	%rd27, %rd9;
	and.b16  	%rs5, %rs4, 255;
	setp.eq.s16 	%p294, %rs5, 0;
	@%p294 bra 	$L__BB11_201;
	cvt.s64.s32 	%rd100, %r556;
	add.s64 	%rd117, %rd6, %rd100;
	st.global.u64 	[%rd27], %rd117;
	st.global.f32 	[%rd27+8], %f272;
	bra.uni 	$L__BB11_204;
$L__BB11_201:
	cvt.s64.s32 	%rd101, %r556;
	add.s64 	%rd117, %rd6, %rd101;
	ld.global.f32 	%f189, [%rd26+8];
	setp.lt.f32 	%p295, %f272, %f189;
	@%p295 bra 	$L__BB11_203;
	setp.eq.f32 	%p296, %f189, %f272;
	ld.global.u64 	%rd102, [%rd26];
	setp.lt.s64 	%p297, %rd117, %rd102;
	and.pred  	%p298, %p296, %p297;
	selp.b64 	%rd117, %rd117, %rd102, %p298;
	selp.f32 	%f272, %f272, %f189, %p298;
$L__BB11_203:
	st.global.u64 	[%rd27], %rd117;
	st.global.f32 	[%rd27+8], %f272;
$L__BB11_204:
	and.b16  	%rs6, %rs3, 255;
	setp.eq.s16 	%p299, %rs6, 0;
	@%p299 bra 	$L__BB11_206;
	cvta.to.global.u64 	%rd104, %rd8;
	st.global.f32 	[%rd104], %f272;
	cvta.to.global.u64 	%rd105, %rd7;
	st.global.u32 	[%rd105], %rd117;
$L__BB11_206:
	ret;

}


// ===== COMPILED SASS (sm_100) =====

	.target	sm_100

	.elftype	@"ET_EXEC"


//--------------------- .note.nv.tkinfo           --------------------------
	.section	.note.nv.tkinfo,"",@"SHT_NOTE"
	.sectionflags	@"SHF_NOTE_NV_TKINFO"
	.tkinfo
        /*0018*/ 	.word	0x00000002
        /*0030*/ 	.string	""
        /*0030*/ 	.string	"ptxas"
        /*0030*/ 	.string	"Cuda compilation tools, release 13.0, V13.0.88"
        /*0030*/ 	.string	"Build cuda_13.0.r13.0/compiler.36424714_0"
        /*0030*/ 	.string	"-arch sm_100 -m 64 "



//--------------------- .note.nv.cuinfo           --------------------------
	.section	.note.nv.cuinfo,"",@"SHT_NOTE"
	.sectionflags	@"SHF_NOTE_NV_CUINFO"
        /*0018*/ 	.short	0x0002
        /*001a*/ 	.short	0x0064
        /*001c*/ 	.short	0x0082
	.zero		2


//--------------------- .nv.info                  --------------------------
	.section	.nv.info,"",@"SHT_CUDA_INFO"
	.align	4


	//----- nvinfo : EIATTR_REGCOUNT
	.align		4
        /*0000*/ 	.byte	0x04, 0x2f
        /*0002*/ 	.short	(.L_41 - .L_40)
	.align		4
.L_40:
        /*0004*/ 	.word	index@(_Z9compute_BPKfS0_S0_Pfi)
        /*0008*/ 	.word	0x0000000e


	//----- nvinfo : EIATTR_FRAME_SIZE
	.align		4
.L_41:
        /*000c*/ 	.byte	0x04, 0x11
        /*000e*/ 	.short	(.L_43 - .L_42)
	.align		4
.L_42:
        /*0010*/ 	.word	index@(_Z9compute_BPKfS0_S0_Pfi)
        /*0014*/ 	.word	0x00000000


	//----- nvinfo : EIATTR_REGCOUNT
	.align		4
.L_43:
        /*0018*/ 	.byte	0x04, 0x2f
        /*001a*/ 	.short	(.L_45 - .L_44)
	.align		4
.L_44:
        /*001c*/ 	.word	index@(_Z11find_argminPKfPiPfi)
        /*0020*/ 	.word	0x0000000e


	//----- nvinfo : EIATTR_FRAME_SIZE
	.align		4
.L_45:
        /*0024*/ 	.byte	0x04, 0x11
        /*0026*/ 	.short	(.L_47 - .L_46)
	.align		4
.L_46:
        /*0028*/ 	.word	index@(_Z11find_argminPKfPiPfi)
        /*002c*/ 	.word	0x00000000


	//----- nvinfo : EIATTR_REGCOUNT
	.align		4
.L_47:
        /*0030*/ 	.byte	0x04, 0x2f
        /*0032*/ 	.short	(.L_49 - .L_48)
	.align		4
.L_48:
        /*0034*/ 	.word	index@(_Z18compute_col_to_rowiPKiPi)
        /*0038*/ 	.word	0x0000000c


	//----- nvinfo : EIATTR_FRAME_SIZE
	.align		4
.L_49:
        /*003c*/ 	.byte	0x04, 0x11
        /*003e*/ 	.short	(.L_51 - .L_50)
	.align		4
.L_50:
        /*0040*/ 	.word	index@(_Z18compute_col_to_rowiPKiPi)
        /*0044*/ 	.word	0x00000000


	//----- nvinfo : EIATTR_REGCOUNT
	.align		4
.L_51:
        /*0048*/ 	.byte	0x04, 0x2f
        /*004a*/ 	.short	(.L_53 - .L_52)
	.align		4
.L_52:
        /*004c*/ 	.word	index@(_Z16solve_1bc_kerneliPKiiPKfPiS3_Pb)
        /*0050*/ 	.word	0x0000000c


	//----- nvinfo : EIATTR_FRAME_SIZE
	.align		4
.L_53:
        /*0054*/ 	.byte	0x04, 0x11
        /*0056*/ 	.short	(.L_55 - .L_54)
	.align		4
.L_54:
        /*0058*/ 	.word	index@(_Z16solve_1bc_kerneliPKiiPKfPiS3_Pb)
        /*005c*/ 	.word	0x00000000


	//----- nvinfo : EIATTR_REGCOUNT
	.align		4
.L_55:
        /*0060*/ 	.byte	0x04, 0x2f
        /*0062*/ 	.short	(.L_57 - .L_56)
	.align		4
.L_56:
        /*0064*/ 	.word	index@(_Z15set_array_valuePiii)
        /*0068*/ 	.word	0x0000000a


	//----- nvinfo : EIATTR_FRAME_SIZE
	.align		4
.L_57:
        /*006c*/ 	.byte	0x04, 0x11
        /*006e*/ 	.short	(.L_59 - .L_58)
	.align		4
.L_58:
        /*0070*/ 	.word	index@(_Z15set_array_valuePiii)
        /*0074*/ 	.word	0x00000000


	//----- nvinfo : EIATTR_REGCOUNT
	.align		4
.L_59:
        /*0078*/ 	.byte	0x04, 0x2f
        /*007a*/ 	.short	(.L_61 - .L_60)
	.align		4
.L_60:
        /*007c*/ 	.word	index@(_Z12update_dualsPiS_PfS0_fi)
        /*0080*/ 	.word	0x0000000e


	//----- nvinfo : EIATTR_FRAME_SIZE
	.align		4
.L_61:
        /*0084*/ 	.byte	0x04, 0x11
        /*0086*/ 	.short	(.L_63 - .L_62)
	.align		4
.L_62:
        /*0088*/ 	.word	index@(_Z12update_dualsPiS_PfS0_fi)
        /*008c*/ 	.word	0x00000000


	//----- nvinfo : EIATTR_REGCOUNT
	.align		4
.L_63:
        /*0090*/ 	.byte	0x04, 0x2f
        /*0092*/ 	.short	(.L_65 - .L_64)
	.align		4
.L_64:
        /*0094*/ 	.word	index@(_Z24check_feasible_conditionPKfPKiS0_S0_Pii)
        /*0098*/ 	.word	0x0000000e


	//----- nvinfo : EIATTR_FRAME_SIZE
	.align		4
.L_65:
        /*009c*/ 	.byte	0x04, 0x11
        /*009e*/ 	.short	(.L_67 - .L_66)
	.align		4
.L_66:
        /*00a0*/ 	.word	index@(_Z24check_feasible_conditionPKfPKiS0_S0_Pii)
        /*00a4*/ 	.word	0x00000000


	//----- nvinfo : EIATTR_REGCOUNT
	.align		4
.L_67:
        /*00a8*/ 	.byte	0x04, 0x2f
        /*00aa*/ 	.short	(.L_69 - .L_68)
	.align		4
.L_68:
        /*00ac*/ 	.word	index@(_Z21check_slack_conditionPKfS0_S0_Pii)
        /*00b0*/ 	.word	0x0000000e


	//----- nvinfo : EIATTR_FRAME_SIZE
	.align		4
.L_69:
        /*00b4*/ 	.byte	0x04, 0x11
        /*00b6*/ 	.short	(.L_71 - .L_70)
	.align		4
.L_70:
        /*00b8*/ 	.word	index@(_Z21check_slack_conditionPKfS0_S0_Pii)
        /*00bc*/ 	.word	0x00000000


	//----- nvinfo : EIATTR_REGCOUNT
	.align		4
.L_71:
        /*00c0*/ 	.byte	0x04, 0x2f
        /*00c2*/ 	.short	(.L_73 - .L_72)
	.align		4
.L_72:
        /*00c4*/ 	.word	index@(_ZN3cub18CUB_300001_SM_10006detail11EmptyKernelIvEEvv)
        /*00c8*/ 	.word	0x00000004


	//----- nvinfo : EIATTR_FRAME_SIZE
	.align		4
.L_73:
        /*00cc*/ 	.byte	0x04, 0x11
        /*00ce*/ 	.short	(.L_75 - .L_74)
	.align		4
.L_74:
        /*00d0*/ 	.word	index@(_ZN3cub18CUB_300001_SM_10006detail11EmptyKernelIvEEvv)
        /*00d4*/ 	.word	0x00000000


	//----- nvinfo : EIATTR_REGCOUNT
	.align		4
.L_75:
        /*00d8*/ 	.byte	0x04, 0x2f
        /*00da*/ 	.short	(.L_77 - .L_76)
	.align		4
.L_76:
        /*00dc*/ 	.word	index@(_ZN3cub18CUB_300001_SM_10006detail6reduce28DeviceReduceSingleTileKernelINS2_10policy_hubINS0_12KeyValuePairIifEEiNS0_6ArgMinEE10Policy1000ENS0_21ArgIndexInputIteratorIPfifEEN6thrust24THRUST_300001_SM_1000_NS24tabulate_output_iteratorINS2_32accumulating_transform_output_opINS5_IlfEENS2_18local_to_global_opIlEES7_NSF_INS2_31unzip_and_write_arg_extremum_opISB_PiEENSE_11use_defaultElEEEESN_lEEiS7_NS2_20empty_problem_init_tIS6_EES6_N4cuda3std3__410__identityEEEvT0_T1_T2_T3_T4_T6_)
        /*00e0*/ 	.word	0x0000001b


	//----- nvinfo : EIATTR_FRAME_SIZE
	.align		4
.L_77:
        /*00e4*/ 	.byte	0x04, 0x11
        /*00e6*/ 	.short	(.L_79 - .L_78)
	.align		4
.L_78:
        /*00e8*/ 	.word	index@(_ZN3cub18CUB_300001_SM_10006detail6reduce28DeviceReduceSingleTileKernelINS2_10policy_hubINS0_12KeyValuePairIifEEiNS0_6ArgMinEE10Policy1000ENS0_21ArgIndexInputIteratorIPfifEEN6thrust24THRUST_300001_SM_1000_NS24tabulate_output_iteratorINS2_32accumulating_transform_output_opINS5_IlfEENS2_18local_to_global_opIlEES7_NSF_INS2_31unzip_and_write_arg_extremum_opISB_PiEENSE_11use_defaultElEEEESN_lEEiS7_NS2_20empty_problem_init_tIS6_EES6_N4cuda3std3__410__identityEEEvT0_T1_T2_T3_T4_T6_)
        /*00ec*/ 	.word	0x00000000


	//----- nvinfo : EIATTR_REGCOUNT
	.align		4
.L_79:
        /*00f0*/ 	.byte	0x04, 0x2f
        /*00f2*/ 	.short	(.L_81 - .L_80)
	.align		4
.L_80:
        /*00f4*/ 	.word	index@(_ZN3cub18CUB_300001_SM_10006detail6reduce18DeviceReduceKernelINS2_10policy_hubINS0_12KeyValuePairIifEEiNS0_6ArgMinEE10Policy1000ENS0_21ArgIndexInputIteratorIPfifEEiS7_S6_N4cuda3std3__410__identityEEEvT0_PT3_T1_NS0_13GridEvenShareISK_EET2_T4_)
        /*00f8*/ 	.word	0x00000020


	//----- nvinfo : EIATTR_FRAME_SIZE
	.align		4
.L_81:
        /*00fc*/ 	.byte	0x04, 0x11
        /*00fe*/ 	.short	(.L_83 - .L_82)
	.align		4
.L_82:
        /*0100*/ 	.word	index@(_ZN3cub18CUB_300001_SM_10006detail6reduce18DeviceReduceKernelINS2_10policy_hubINS0_12KeyValuePairIifEEiNS0_6ArgMinEE10Policy1000ENS0_21ArgIndexInputIteratorIPfifEEiS7_S6_N4cuda3std3__410__identityEEEvT0_PT3_T1_NS0_13GridEvenShareISK_EET2_T4_)
        /*0104*/ 	.word	0x00000000


	//----- nvinfo : EIATTR_REGCOUNT
	.align		4
.L_83:
        /*0108*/ 	.byte	0x04, 0x2f
        /*010a*/ 	.short	(.L_85 - .L_84)
	.align		4
.L_84:
        /*010c*/ 	.word	index@(_ZN3cub18CUB_300001_SM_10006detail6reduce28DeviceReduceSingleTileKernelINS2_10policy_hubINS0_12KeyValuePairIifEEiNS0_6ArgMinEE10Policy1000EPS6_N6thrust24THRUST_300001_SM_1000_NS24tabulate_output_iteratorINS2_32accumulating_transform_output_opINS5_IlfEENS2_18local_to_global_opIlEES7_NSD_INS2_31unzip_and_write_arg_extremum_opIPfPiEENSC_11use_defaultElEEEESM_lEEiS7_NS2_20empty_problem_init_tIS6_EES6_N4cuda3std3__410__identityEEEvT0_T1_T2_T3_T4_T6_)
        /*0110*/ 	.word	0x0000002c


	//----- nvinfo : EIATTR_FRAME_SIZE
	.align		4
.L_85:
        /*0114*/ 	.byte	0x04, 0x11
        /*0116*/ 	.short	(.L_87 - .L_86)
	.align		4
.L_86:
        /*0118*/ 	.word	index@(_ZN3cub18CUB_300001_SM_10006detail6reduce28DeviceReduceSingleTileKernelINS2_10policy_hubINS0_12KeyValuePairIifEEiNS0_6ArgMinEE10Policy1000EPS6_N6thrust24THRUST_300001_SM_1000_NS24tabulate_output_iteratorINS2_32accumulating_transform_output_opINS5_IlfEENS2_18local_to_global_opIlEES7_NSD_INS2_31unzip_and_write_arg_extremum_opIPfPiEENSC_11use_defaultElEEEESM_lEEiS7_NS2_20empty_problem_init_tIS6_EES6_N4cuda3std3__410__identityEEEvT0_T1_T2_T3_T4_T6_)
        /*011c*/ 	.word	0x00000000


	//----- nvinfo : EIATTR_MIN_STACK_SIZE
	.align		4
.L_87:
        /*0120*/ 	.byte	0x04, 0x12
        /*0122*/ 	.short	(.L_89 - .L_88)
	.align		4
.L_88:
        /*0124*/ 	.word	index@(_ZN3cub18CUB_300001_SM_10006detail6reduce28DeviceReduceSingleTileKernelINS2_10policy_hubINS0_12KeyValuePairIifEEiNS0_6ArgMinEE10Policy1000EPS6_N6thrust24THRUST_300001_SM_1000_NS24tabulate_output_iteratorINS2_32accumulating_transform_output_opINS5_IlfEENS2_18local_to_global_opIlEES7_NSD_INS2_31unzip_and_write_arg_extremum_opIPfPiEENSC_11use_defaultElEEEESM_lEEiS7_NS2_20empty_problem_init_tIS6_EES6_N4cuda3std3__410__identityEEEvT0_T1_T2_T3_T4_T6_)
        /*0128*/ 	.word	0x00000000


	//----- nvinfo : EIATTR_MIN_STACK_SIZE
	.align		4
.L_89:
        /*012c*/ 	.byte	0x04, 0x12
        /*012e*/ 	.short	(.L_91 - .L_90)
	.align		4
.L_90:
        /*0130*/ 	.word	index@(_ZN3cub18CUB_300001_SM_10006detail6reduce18DeviceReduceKernelINS2_10policy_hubINS0_12KeyValuePairIifEEiNS0_6ArgMinEE10Policy1000ENS0_21ArgIndexInputIteratorIPfifEEiS7_S6_N4cuda3std3__410__identityEEEvT0_PT3_T1_NS0_13GridEvenShareISK_EET2_T4_)
        /*0134*/ 	.word	0x00000000


	//----- nvinfo : EIATTR_MIN_STACK_SIZE
	.align		4
.L_91:
        /*0138*/ 	.byte	0x04, 0x12
        /*013a*/ 	.short	(.L_93 - .L_92)
	.align		4
.L_92:
        /*013c*/ 	.word	index@(_ZN3cub18CUB_300001_SM_10006detail6reduce28DeviceReduceSingleTileKernelINS2_10policy_hubINS0_12KeyValuePairIifEEiNS0_6ArgMinEE10Policy1000ENS0_21ArgIndexInputIteratorIPfifEEN6thrust24THRUST_300001_SM_1000_NS24tabulate_output_iteratorINS2_32accumulating_transform_output_opINS5_IlfEENS2_18local_to_global_opIlEES7_NSF_INS2_31unzip_and_write_arg_extremum_opISB_PiEENSE_11use_defaultElEEEESN_lEEiS7_NS2_20empty_problem_init_tIS6_EES6_N4cuda3std3__410__identityEEEvT0_T1_T2_T3_T4_T6_)
        /*0140*/ 	.word	0x00000000


	//----- nvinfo : EIATTR_MIN_STACK_SIZE
	.align		4
.L_93:
        /*0144*/ 	.byte	0x04, 0x12
        /*0146*/ 	.short	(.L_95 - .L_94)
	.align		4
.L_94:
        /*0148*/ 	.word	index@(_ZN3cub18CUB_300001_SM_10006detail11EmptyKernelIvEEvv)
        /*014c*/ 	.word	0x00000000


	//----- nvinfo : EIATTR_MIN_STACK_SIZE
	.align		4
.L_95:
        /*0150*/ 	.byte	0x04, 0x12
        /*0152*/ 	.short	(.L_97 - .L_96)
	.align		4
.L_96:
        /*0154*/ 	.word	index@(_Z21check_slack_conditionPKfS0_S0_Pii)
        /*0158*/ 	.word	0x00000000


	//----- nvinfo : EIATTR_MIN_STACK_SIZE
	.align		4
.L_97:
        /*015c*/ 	.byte	0x04, 0x12
        /*015e*/ 	.short	(.L_99 - .L_98)
	.align		4
.L_98:
        /*0160*/ 	.word	index@(_Z24check_feasible_conditionPKfPKiS0_S0_Pii)
        /*0164*/ 	.word	0x00000000


	//----- nvinfo : EIATTR_MIN_STACK_SIZE
	.align		4
.L_99:
        /*0168*/ 	.byte	0x04, 0x12
        /*016a*/ 	.short	(.L_101 - .L_100)
	.align		4
.L_100:
        /*016c*/ 	.word	index@(_Z12update_dualsPiS_PfS0_fi)
        /*0170*/ 	.word	0x00000000


	//----- nvinfo : EIATTR_MIN_STACK_SIZE
	.align		4
.L_101:
        /*0174*/ 	.byte	0x04, 0x12
        /*0176*/ 	.short	(.L_103 - .L_102)
	.align		4
.L_102:
        /*0178*/ 	.word	index@(_Z15set_array_valuePiii)
        /*017c*/ 	.word	0x00000000


	//----- nvinfo : EIATTR_MIN_STACK_SIZE
	.align		4
.L_103:
        /*0180*/ 	.byte	0x04, 0x12
        /*0182*/ 	.short	(.L_105 - .L_104)
	.align		4
.L_104:
        /*0184*/ 	.word	index@(_Z16solve_1bc_kerneliPKiiPKfPiS3_Pb)
        /*0188*/ 	.word	0x00000000


	//----- nvinfo : EIATTR_MIN_STACK_SIZE
	.align		4
.L_105:
        /*018c*/ 	.byte	0x04, 0x12
        /*018e*/ 	.short	(.L_107 - .L_106)
	.align		4
.L_106:
        /*0190*/ 	.word	index@(_Z18compute_col_to_rowiPKiPi)
        /*0194*/ 	.word	0x00000000


	//----- nvinfo : EIATTR_MIN_STACK_SIZE
	.align		4
.L_107:
        /*0198*/ 	.byte	0x04, 0x12
        /*019a*/ 	.short	(.L_109 - .L_108)
	.align		4
.L_108:
        /*019c*/ 	.word	index@(_Z11find_argminPKfPiPfi)
        /*01a0*/ 	.word	0x00000000


	//----- nvinfo : EIATTR_MIN_STACK_SIZE
	.align		4
.L_109:
        /*01a4*/ 	.byte	0x04, 0x12
        /*01a6*/ 	.short	(.L_111 - .L_110)
	.align		4
.L_110:
        /*01a8*/ 	.word	index@(_Z9compute_BPKfS0_S0_Pfi)
        /*01ac*/ 	.word	0x00000000
.L_111:


//--------------------- .nv.compat                --------------------------
	.section	.nv.compat,"",@"SHT_CUDA_COMPAT_INFO"
	.align	4
        /*0000*/ 	.byte	0x02, 0x09, 0x00, 0x00, 0x02, 0x02, 0x01, 0x00, 0x02, 0x05, 0x05, 0x00, 0x03, 0x07, 0x01, 0x01
        /*0010*/ 	.byte	0x02, 0x03, 0x00, 0x00, 0x02, 0x06, 0x01, 0x00, 0x04, 0x0b, 0x08, 0x00, 0x01, 0x00, 0x00, 0x00
        /*0020*/ 	.byte	0x00, 0x00, 0x00, 0x00


//--------------------- .nv.info._ZN3cub18CUB_300001_SM_10006detail6reduce28DeviceReduceSingleTileKernelINS2_10policy_hubINS0_12KeyValuePairIifEEiNS0_6ArgMinEE10Policy1000EPS6_N6thrust24THRUST_300001_SM_1000_NS24tabulate_output_iteratorINS2_32accumulating_transform_output_opINS5_IlfEENS2_18local_to_global_opIlEES7_NSD_INS2_31unzip_and_write_arg_extremum_opIPfPiEENSC_11use_defaultElEEEESM_lEEiS7_NS2_20empty_problem_init_tIS6_EES6_N4cuda3std3__410__identityEEEvT0_T1_T2_T3_T4_T6_ --------------------------
	.section	.nv.info._ZN3cub18CUB_300001_SM_10006detail6reduce28DeviceReduceSingleTileKernelINS2_10policy_hubINS0_12KeyValuePairIifEEiNS0_6ArgMinEE10Policy1000EPS6_N6thrust24THRUST_300001_SM_1000_NS24tabulate_output_iteratorINS2_32accumulating_transform_output_opINS5_IlfEENS2_18local_to_global_opIlEES7_NSD_INS2_31unzip_and_write_arg_extremum_opIPfPiEENSC_11use_defaultElEEEESM_lEEiS7_NS2_20empty_problem_init_tIS6_EES6_N4cuda3std3__410__identityEEEvT0_T1_T2_T3_T4_T6_,"",@"SHT_CUDA_INFO"
	.sectionflags	@""
	.align	4


	//----- nvinfo : EIATTR_CUDA_API_VERSION
	.align		4
        /*0000*/ 	.byte	0x04, 0x37
        /*0002*/ 	.short	(.L_113 - .L_112)
.L_112:
        /*0004*/ 	.word	0x00000082


	//----- nvinfo : EIATTR_KPARAM_INFO
	.align		4
.L_113:
        /*0008*/ 	.byte	0x04, 0x17
        /*000a*/ 	.short	(.L_115 - .L_114)
.L_114:
        /*000c*/ 	.word	0x00000000
        /*0010*/ 	.short	0x0005
        /*0012*/ 	.short	0x0060
        /*0014*/ 	.byte	0x00, 0xf0, 0x05, 0x00


	//----- nvinfo : EIATTR_KPARAM_INFO
	.align		4
.L_115:
        /*0018*/ 	.byte	0x04, 0x17
        /*001a*/ 	.short	(.L_117 - .L_116)
.L_116:
        /*001c*/ 	.word	0x00000000
        /*0020*/ 	.short	0x0004
        /*0022*/ 	.short	0x0058
        /*0024*/ 	.byte	0x00, 0xf0, 0x21, 0x00


	//----- nvinfo : EIATTR_KPARAM_INFO
	.align		4
.L_117:
        /*0028*/ 	.byte	0x04, 0x17
        /*002a*/ 	.short	(.L_119 - .L_118)
.L_118:
        /*002c*/ 	.word	0x00000000
        /*0030*/ 	.short	0x0003
        /*0032*/ 	.short	0x0054
        /*0034*/ 	.byte	0x00, 0xf0, 0x05, 0x00


	//----- nvinfo : EIATTR_KPARAM_INFO
	.align		4
.L_119:
        /*0038*/ 	.byte	0x04, 0x17
        /*003a*/ 	.short	(.L_121 - .L_120)
.L_120:
        /*003c*/ 	.word	0x00000000
        /*0040*/ 	.short	0x0002
        /*0042*/ 	.short	0x0050
        /*0044*/ 	.byte	0x00, 0xf0, 0x11, 0x00


	//----- nvinfo : EIATTR_KPARAM_INFO
	.align		4
.L_121:
        /*0048*/ 	.byte	0x04, 0x17
        /*004a*/ 	.short	(.L_123 - .L_122)
.L_122:
        /*004c*/ 	.word	0x00000000
        /*0050*/ 	.short	0x0001
        /*0052*/ 	.short	0x0008
        /*0054*/ 	.byte	0x00, 0xf0, 0x21, 0x01


	//----- nvinfo : EIATTR_KPARAM_INFO
	.align		4
.L_123:
        /*0058*/ 	.byte	0x04, 0x17
        /*005a*/ 	.short	(.L_125 - .L_124)
.L_124:
        /*005c*/ 	.word	0x00000000
        /*0060*/ 	.short	0x0000
        /*0062*/ 	.short	0x0000
        /*0064*/ 	.byte	0x00, 0xf5, 0x21, 0x00


	//----- nvinfo : EIATTR_SPARSE_MMA_MASK
	.align		4
.L_125:
        /*0068*/ 	.byte	0x03, 0x50
        /*006a*/ 	.short	0x0000


	//----- nvinfo : EIATTR_MAXREG_COUNT
	.align		4
        /*006c*/ 	.byte	0x03, 0x1b
        /*006e*/ 	.short	0x00ff


	//----- nvinfo : EIATTR_NUM_BARRIERS
	.align		4
        /*0070*/ 	.byte	0x02, 0x4c
        /*0072*/ 	.byte	0x01
	.zero		1


	//----- nvinfo : EIATTR_MERCURY_ISA_VERSION
	.align		4
        /*0074*/ 	.byte	0x03, 0x5f
        /*0076*/ 	.short	0x0101


	//----- nvinfo : EIATTR_COOP_GROUP_MASK_REGIDS
	.align		4
        /*0078*/ 	.byte	0x04, 0x29
        /*007a*/ 	.short	(.L_127 - .L_126)


	//   ....[0]....
.L_126:
        /*007c*/ 	.word	0xffffffff


	//   ....[1]....
        /*0080*/ 	.word	0xffffffff


	//   ....[2]....
        /*0084*/ 	.word	0xffffffff


	//   ....[3]....
        /*0088*/ 	.word	0xffffffff


	//   ....[4]....
        /*008c*/ 	.word	0xffffffff


	//   ....[5]....
        /*0090*/ 	.word	0xffffffff


	//   ....[6]....
        /*0094*/ 	.word	0xffffffff


	//   ....[7]....
        /*0098*/ 	.word	0xffffffff


	//   ....[8]....
        /*009c*/ 	.word	0xffffffff


	//   ....[9]....
        /*00a0*/ 	.word	0xffffffff


	//   ....[10]....
        /*00a4*/ 	.word	0xffffffff


	//   ....[11]....
        /*00a8*/ 	.word	0xffffffff


	//   ....[12]....
        /*00ac*/ 	.word	0xffffffff


	//   ....[13]....
        /*00b0*/ 	.word	0xffffffff


	//   ....[14]....
        /*00b4*/ 	.word	0xffffffff


	//   ....[15]....
        /*00b8*/ 	.word	0xffffffff


	//   ....[16]....
        /*00bc*/ 	.word	0xffffffff


	//   ....[17]....
        /*00c0*/ 	.word	0xffffffff


	//   ....[18]....
        /*00c4*/ 	.word	0xffffffff


	//   ....[19]....
        /*00c8*/ 	.word	0xffffffff


	//   ....[20]....
        /*00cc*/ 	.word	0xffffffff


	//   ....[21]....
        /*00d0*/ 	.word	0xffffffff


	//   ....[22]....
        /*00d4*/ 	.word	0xffffffff


	//   ....[23]....
        /*00d8*/ 	.word	0xffffffff


	//   ....[24]....
        /*00dc*/ 	.word	0xffffffff


	//   ....[25]....
        /*00e0*/ 	.word	0xffffffff


	//   ....[26]....
        /*00e4*/ 	.word	0xffffffff


	//   ....[27]....
        /*00e8*/ 	.word	0xffffffff


	//   ....[28]....
        /*00ec*/ 	.word	0xffffffff


	//   ....[29]....
        /*00f0*/ 	.word	0xffffffff


	//----- nvinfo : EIATTR_COOP_GROUP_INSTR_OFFSETS
	.align		4
.L_127:
        /*00f4*/ 	.byte	0x04, 0x28
        /*00f6*/ 	.short	(.L_129 - .L_128)


	//   ....[0]....
.L_128:
        /*00f8*/ 	.word	0x00001500


	//   ....[1]....
        /*00fc*/ 	.word	0x00001520


	//   ....[2]....
        /*0100*/ 	.word	0x00001610


	//   ....[3]....
        /*0104*/ 	.word	0x00001640


	//   ....[4]....
        /*0108*/ 	.word	0x000016f0


	//   ....[5]....
        /*010c*/ 	.word	0x00001720


	//   ....[6]....
        /*0110*/ 	.word	0x000017d0


	//   ....[7]....
        /*0114*/ 	.word	0x00001800


	//   ....[8]....
        /*0118*/ 	.word	0x000018b0


	//   ....[9]....
        /*011c*/ 	.word	0x000018d0


	//   ....[10]....
        /*0120*/ 	.word	0x00001e50


	//   ....[11]....
        /*0124*/ 	.word	0x00001e90


	//   ....[12]....
        /*0128*/ 	.word	0x00001f30


	//   ....[13]....
        /*012c*/ 	.word	0x00001f60


	//   ....[14]....
        /*0130*/ 	.word	0x00002010


	//   ....[15]....
        /*0134*/ 	.word	0x00002040


	//   ....[16]....
        /*0138*/ 	.word	0x000020f0


	//   ....[17]....
        /*013c*/ 	.word	0x00002120


	//   ....[18]....
        /*0140*/ 	.word	0x000021d0


	//   ....[19]....
        /*0144*/ 	.word	0x00002200


	//   ....[20]....
        /*0148*/ 	.word	0x00004130


	//   ....[21]....
        /*014c*/ 	.word	0x00004150


	//   ....[22]....
        /*0150*/ 	.word	0x00004240


	//   ....[23]....
        /*0154*/ 	.word	0x00004270


	//   ....[24]....
        /*0158*/ 	.word	0x00004320


	//   ....[25]....
        /*015c*/ 	.word	0x00004350


	//   ....[26]....
        /*0160*/ 	.word	0x00004400


	//   ....[27]....
        /*0164*/ 	.word	0x00004430


	//   ....[28]....
        /*0168*/ 	.word	0x000044e0


	//   ....[29]....
        /*016c*/ 	.word	0x00004500


	//----- nvinfo : EIATTR_VRC_CTA_INIT_COUNT
	.align		4
.L_129:
        /*0170*/ 	.byte	0x02, 0x4a
	.zero		1
	.zero		1


	//----- nvinfo : EIATTR_EXIT_INSTR_OFFSETS
	.align		4
        /*0174*/ 	.byte	0x04, 0x1c
        /*0176*/ 	.short	(.L_131 - .L_130)


	//   ....[0]....
.L_130:
        /*0178*/ 	.word	0x000000b0


	//   ....[1]....
        /*017c*/ 	.word	0x000002b0


	//   ....[2]....
        /*0180*/ 	.word	0x00000300


	//   ....[3]....
        /*0184*/ 	.word	0x00004920


	//   ....[4]....
        /*0188*/ 	.word	0x00004b00


	//   ....[5]....
        /*018c*/ 	.word	0x00004b50


	//----- nvinfo : EIATTR_MAX_THREADS
	.align		4
.L_131:
        /*0190*/ 	.byte	0x04, 0x05
        /*0192*/ 	.short	(.L_133 - .L_132)
.L_132:
        /*0194*/ 	.word	0x00000100
        /*0198*/ 	.word	0x00000001
        /*019c*/ 	.word	0x00000001


	//----- nvinfo : EIATTR_CRS_STACK_SIZE
	.align		4
.L_133:
        /*01a0*/ 	.byte	0x04, 0x1e
        /*01a2*/ 	.short	(.L_135 - .L_134)
.L_134:
        /*01a4*/ 	.word	0x00000000


	//----- nvinfo : EIATTR_CBANK_PARAM_SIZE
	.align		4
.L_135:
        /*01a8*/ 	.byte	0x03, 0x19
        /*01aa*/ 	.short	0x0061


	//----- nvinfo : EIATTR_PARAM_CBANK
	.align		4
        /*01ac*/ 	.byte	0x04, 0x0a
        /*01ae*/ 	.short	(.L_137 - .L_136)
	.align		4
.L_136:
        /*01b0*/ 	.word	index@(.nv.constant0._ZN3cub18CUB_300001_SM_10006detail6reduce28DeviceReduceSingleTileKernelINS2_10policy_hubINS0_12KeyValuePairIifEEiNS0_6ArgMinEE10Policy1000EPS6_N6thrust24THRUST_300001_SM_1000_NS24tabulate_output_iteratorINS2_32accumulating_transform_output_opINS5_IlfEENS2_18local_to_global_opIlEES7_NSD_INS2_31unzip_and_write_arg_extremum_opIPfPiEENSC_11use_defaultElEEEESM_lEEiS7_NS2_20empty_problem_init_tIS6_EES6_N4cuda3std3__410__identityEEEvT0_T1_T2_T3_T4_T6_)
        /*01b4*/ 	.short	0x0380
        /*01b6*/ 	.short	0x0061


	//----- nvinfo : EIATTR_SW_WAR
	.align		4
.L_137:
        /*01b8*/ 	.byte	0x04, 0x36
        /*01ba*/ 	.short	(.L_139 - .L_138)
.L_138:
        /*01bc*/ 	.word	0x00000008
.L_139:


//--------------------- .nv.info._ZN3cub18CUB_300001_SM_10006detail6reduce18DeviceReduceKernelINS2_10policy_hubINS0_12KeyValuePairIifEEiNS0_6ArgMinEE10Policy1000ENS0_21ArgIndexInputIteratorIPfifEEiS7_S6_N4cuda3std3__410__identityEEEvT0_PT3_T1_NS0_13GridEvenShareISK_EET2_T4_ --------------------------
	.section	.nv.info._ZN3cub18CUB_300001_SM_10006detail6reduce18DeviceReduceKernelINS2_10policy_hubINS0_12KeyValuePairIifEEiNS0_6ArgMinEE10Policy1000ENS0_21ArgIndexInputIteratorIPfifEEiS7_S6_N4cuda3std3__410__identityEEEvT0_PT3_T1_NS0_13GridEvenShareISK_EET2_T4_,"",@"SHT_CUDA_INFO"
	.sectionflags	@""
	.align	4


	//----- nvinfo : EIATTR_CUDA_API_VERSION
	.align		4
        /*0000*/ 	.byte	0x04, 0x37
        /*0002*/ 	.short	(.L_141 - .L_140)
.L_140:
        /*0004*/ 	.word	0x00000082


	//----- nvinfo : EIATTR_KPARAM_INFO
	.align		4
.L_141:
        /*0008*/ 	.byte	0x04, 0x17
        /*000a*/ 	.short	(.L_143 - .L_142)
.L_142:
        /*000c*/ 	.word	0x00000000
        /*0010*/ 	.short	0x0005
        /*0012*/ 	.short	0x0045
        /*0014*/ 	.byte	0x00, 0xf0, 0x05, 0x00


	//----- nvinfo : EIATTR_KPARAM_INFO
	.align		4
.L_143:
        /*0018*/ 	.byte	0x04, 0x17
        /*001a*/ 	.short	(.L_145 - .L_144)
.L_144:
        /*001c*/ 	.word	0x00000000
        /*0020*/ 	.short	0x0004
        /*0022*/ 	.short	0x0044
        /*0024*/ 	.byte	0x00, 0xf0, 0x05, 0x00


	//----- nvinfo : EIATTR_KPARAM_INFO
	.align		4
.L_145:
        /*0028*/ 	.byte	0x04, 0x17
        /*002a*/ 	.short	(.L_147 - .L_146)
.L_146:
        /*002c*/ 	.word	0x00000000
        /*0030*/ 	.short	0x0003
        /*0032*/ 	.short	0x001c
        /*0034*/ 	.byte	0x00, 0xf0, 0xa1, 0x00


	//----- nvinfo : EIATTR_KPARAM_INFO
	.align		4
.L_147:
        /*0038*/ 	.byte	0x04, 0x17
        /*003a*/ 	.short	(.L_149 - .L_148)
.L_148:
        /*003c*/ 	.word	0x00000000
        /*0040*/ 	.short	0x0002
        /*0042*/ 	.short	0x0018
        /*0044*/ 	.byte	0x00, 0xf0, 0x11, 0x00


	//----- nvinfo : EIATTR_KPARAM_INFO
	.align		4
.L_149:
        /*0048*/ 	.byte	0x04, 0x17
        /*004a*/ 	.short	(.L_151 - .L_150)
.L_150:
        /*004c*/ 	.word	0x00000000
        /*0050*/ 	.short	0x0001
        /*0052*/ 	.short	0x0010
        /*0054*/ 	.byte	0x00, 0xf5, 0x21, 0x00


	//----- nvinfo : EIATTR_KPARAM_INFO
	.align		4
.L_151:
        /*0058*/ 	.byte	0x04, 0x17
        /*005a*/ 	.short	(.L_153 - .L_152)
.L_152:
        /*005c*/ 	.word	0x00000000
        /*0060*/ 	.short	0x0000
        /*0062*/ 	.short	0x0000
        /*0064*/ 	.byte	0x00, 0xf0, 0x41, 0x00


	//----- nvinfo : EIATTR_SPARSE_MMA_MASK
	.align		4
.L_153:
        /*0068*/ 	.byte	0x03, 0x50
        /*006a*/ 	.short	0x0000


	//----- nvinfo : EIATTR_MAXREG_COUNT
	.align		4
        /*006c*/ 	.byte	0x03, 0x1b
        /*006e*/ 	.short	0x00ff


	//----- nvinfo : EIATTR_NUM_BARRIERS
	.align		4
        /*0070*/ 	.byte	0x02, 0x4c
        /*0072*/ 	.byte	0x01
	.zero		1


	//----- nvinfo : EIATTR_MERCURY_ISA_VERSION
	.align		4
        /*0074*/ 	.byte	0x03, 0x5f
        /*0076*/ 	.short	0x0101


	//----- nvinfo : EIATTR_COOP_GROUP_MASK_REGIDS
	.align		4
        /*0078*/ 	.byte	0x04, 0x29
        /*007a*/ 	.short	(.L_155 - .L_154)


	//   ....[0]....
.L_154:
        /*007c*/ 	.word	0xffffffff


	//   ....[1]....
        /*0080*/ 	.word	0xffffffff


	//   ....[2]....
        /*0084*/ 	.word	0xffffffff


	//   ....[3]....
        /*0088*/ 	.word	0xffffffff


	//   ....[4]....
        /*008c*/ 	.word	0xffffffff


	//   ....[5]....
        /*0090*/ 	.word	0xffffffff


	//   ....[6]....
        /*0094*/ 	.word	0xffffffff


	//   ....[7]....
        /*0098*/ 	.word	0xffffffff


	//   ....[8]....
        /*009c*/ 	.word	0xffffffff


	//   ....[9]....
        /*00a0*/ 	.word	0xffffffff


	//   ....[10]....
        /*00a4*/ 	.word	0xffffffff


	//   ....[11]....
        /*00a8*/ 	.word	0xffffffff


	//   ....[12]....
        /*00ac*/ 	.word	0xffffffff


	//   ....[13]....
        /*00b0*/ 	.word	0xffffffff


	//   ....[14]....
        /*00b4*/ 	.word	0xffffffff


	//   ....[15]....
        /*00b8*/ 	.word	0xffffffff


	//   ....[16]....
        /*00bc*/ 	.word	0xffffffff


	//   ....[17]....
        /*00c0*/ 	.word	0xffffffff


	//   ....[18]....
        /*00c4*/ 	.word	0xffffffff


	//   ....[19]....
        /*00c8*/ 	.word	0xffffffff


	//   ....[20]....
        /*00cc*/ 	.word	0xffffffff


	//   ....[21]....
        /*00d0*/ 	.word	0xffffffff


	//   ....[22]....
        /*00d4*/ 	.word	0xffffffff


	//   ....[23]....
        /*00d8*/ 	.word	0xffffffff


	//   ....[24]....
        /*00dc*/ 	.word	0xffffffff


	//   ....[25]....
        /*00e0*/ 	.word	0xffffffff


	//   ....[26]....
        /*00e4*/ 	.word	0xffffffff


	//   ....[27]....
        /*00e8*/ 	.word	0xffffffff


	//   ....[28]....
        /*00ec*/ 	.word	0xffffffff


	//   ....[29]....
        /*00f0*/ 	.word	0xffffffff


	//----- nvinfo : EIATTR_COOP_GROUP_INSTR_OFFSETS
	.align		4
.L_155:
        /*00f4*/ 	.byte	0x04, 0x28
        /*00f6*/ 	.short	(.L_157 - .L_156)


	//   ....[0]....
.L_156:
        /*00f8*/ 	.word	0x00000bf0


	//   ....[1]....
        /*00fc*/ 	.word	0x00000c10


	//   ....[2]....
        /*0100*/ 	.word	0x00000d00


	//   ....[3]....
        /*0104*/ 	.word	0x00000d30


	//   ....[4]....
        /*0108*/ 	.word	0x00000de0


	//   ....[5]....
        /*010c*/ 	.word	0x00000e10


	//   ....[6]....
        /*0110*/ 	.word	0x00000ec0


	//   ....[7]....
        /*0114*/ 	.word	0x00000ef0


	//   ....[8]....
        /*0118*/ 	.word	0x00000fa0


	//   ....[9]....
        /*011c*/ 	.word	0x00000fc0


	//   ....[10]....
        /*0120*/ 	.word	0x00001530


	//   ....[11]....
        /*0124*/ 	.word	0x00001580


	//   ....[12]....
        /*0128*/ 	.word	0x00001620


	//   ....[13]....
        /*012c*/ 	.word	0x00001650


	//   ....[14]....
        /*0130*/ 	.word	0x00001700


	//   ....[15]....
        /*0134*/ 	.word	0x00001730


	//   ....[16]....
        /*0138*/ 	.word	0x000017e0


	//   ....[17]....
        /*013c*/ 	.word	0x00001810


	//   ....[18]....
        /*0140*/ 	.word	0x000018c0


	//   ....[19]....
        /*0144*/ 	.word	0x000018f0


	//   ....[20]....
        /*0148*/ 	.word	0x00003120


	//   ....[21]....
        /*014c*/ 	.word	0x00003140


	//   ....[22]....
        /*0150*/ 	.word	0x00003230


	//   ....[23]....
        /*0154*/ 	.word	0x00003260


	//   ....[24]....
        /*0158*/ 	.word	0x00003310


	//   ....[25]....
        /*015c*/ 	.word	0x00003340


	//   ....[26]....
        /*0160*/ 	.word	0x000033f0


	//   ....[27]....
        /*0164*/ 	.word	0x00003420


	//   ....[28]....
        /*0168*/ 	.word	0x000034d0


	//   ....[29]....
        /*016c*/ 	.word	0x000034f0


	//----- nvinfo : EIATTR_VRC_CTA_INIT_COUNT
	.align		4
.L_157:
        /*0170*/ 	.byte	0x02, 0x4a
	.zero		1
	.zero		1


	//----- nvinfo : EIATTR_EXIT_INSTR_OFFSETS
	.align		4
        /*0174*/ 	.byte	0x04, 0x1c
        /*0176*/ 	.short	(.L_159 - .L_158)


	//   ....[0]....
.L_158:
        /*0178*/ 	.word	0x00003910


	//   ....[1]....
        /*017c*/ 	.word	0x00003960


	//----- nvinfo : EIATTR_MAX_THREADS
	.align		4
.L_159:
        /*0180*/ 	.byte	0x04, 0x05
        /*0182*/ 	.short	(.L_161 - .L_160)
.L_160:
        /*0184*/ 	.word	0x00000100
        /*0188*/ 	.word	0x00000001
        /*018c*/ 	.word	0x00000001


	//----- nvinfo : EIATTR_CRS_STACK_SIZE
	.align		4
.L_161:
        /*0190*/ 	.byte	0x04, 0x1e
        /*0192*/ 	.short	(.L_163 - .L_162)
.L_162:
        /*0194*/ 	.word	0x00000000


	//----- nvinfo : EIATTR_CBANK_PARAM_SIZE
	.align		4
.L_163:
        /*0198*/ 	.byte	0x03, 0x19
        /*019a*/ 	.short	0x0046


	//----- nvinfo : EIATTR_PARAM_CBANK
	.align		4
        /*019c*/ 	.byte	0x04, 0x0a
        /*019e*/ 	.short	(.L_165 - .L_164)
	.align		4
.L_164:
        /*01a0*/ 	.word	index@(.nv.constant0._ZN3cub18CUB_300001_SM_10006detail6reduce18DeviceReduceKernelINS2_10policy_hubINS0_12KeyValuePairIifEEiNS0_6ArgMinEE10Policy1000ENS0_21ArgIndexInputIteratorIPfifEEiS7_S6_N4cuda3std3__410__identityEEEvT0_PT3_T1_NS0_13GridEvenShareISK_EET2_T4_)
        /*01a4*/ 	.short	0x0380
        /*01a6*/ 	.short	0x0046


	//----- nvinfo : EIATTR_SW_WAR
	.align		4
.L_165:
        /*01a8*/ 	.byte	0x04, 0x36
        /*01aa*/ 	.short	(.L_167 - .L_166)
.L_166:
        /*01ac*/ 	.word	0x00000008
.L_167:


//--------------------- .nv.info._ZN3cub18CUB_300001_SM_10006detail6reduce28DeviceReduceSingleTileKernelINS2_10policy_hubINS0_12KeyValuePairIifEEiNS0_6ArgMinEE10Policy1000ENS0_21ArgIndexInputIteratorIPfifEEN6thrust24THRUST_300001_SM_1000_NS24tabulate_output_iteratorINS2_32accumulating_transform_output_opINS5_IlfEENS2_18local_to_global_opIlEES7_NSF_INS2_31unzip_and_write_arg_extremum_opISB_PiEENSE_11use_defaultElEEEESN_lEEiS7_NS2_20empty_problem_init_tIS6_EES6_N4cuda3std3__410__identityEEEvT0_T1_T2_T3_T4_T6_ --------------------------
	.section	.nv.info._ZN3cub18CUB_300001_SM_10006detail6reduce28DeviceReduceSingleTileKernelINS2_10policy_hubINS0_12KeyValuePairIifEEiNS0_6ArgMinEE10Policy1000ENS0_21ArgIndexInputIteratorIPfifEEN6thrust24THRUST_300001_SM_1000_NS24tabulate_output_iteratorINS2_32accumulating_transform_output_opINS5_IlfEENS2_18local_to_global_opIlEES7_NSF_INS2_31unzip_and_write_arg_extremum_opISB_PiEENSE_11use_defaultElEEEESN_lEEiS7_NS2_20empty_problem_init_tIS6_EES6_N4cuda3std3__410__identityEEEvT0_T1_T2_T3_T4_T6_,"",@"SHT_CUDA_INFO"
	.sectionflags	@""
	.align	4


	//----- nvinfo : EIATTR_CUDA_API_VERSION
	.align		4
        /*0000*/ 	.byte	0x04, 0x37
        /*0002*/ 	.short	(.L_169 - .L_168)
.L_168:
        /*0004*/ 	.word	0x00000082


	//----- nvinfo : EIATTR_KPARAM_INFO
	.align		4
.L_169:
        /*0008*/ 	.byte	0x04, 0x17
        /*000a*/ 	.short	(.L_171 - .L_170)
.L_170:
        /*000c*/ 	.word	0x00000000
        /*0010*/ 	.short	0x0005
        /*0012*/ 	.short	0x0068
        /*0014*/ 	.byte	0x00, 0xf0, 0x05, 0x00


	//----- nvinfo : EIATTR_KPARAM_INFO
	.align		4
.L_171:
        /*0018*/ 	.byte	0x04, 0x17
        /*001a*/ 	.short	(.L_173 - .L_172)
.L_172:
        /*001c*/ 	.word	0x00000000
        /*0020*/ 	.short	0x0004
        /*0022*/ 	.short	0x0060
        /*0024*/ 	.byte	0x00, 0xf0, 0x21, 0x00


	//----- nvinfo : EIATTR_KPARAM_INFO
	.align		4
.L_173:
        /*0028*/ 	.byte	0x04, 0x17
        /*002a*/ 	.short	(.L_175 - .L_174)
.L_174:
        /*002c*/ 	.word	0x00000000
        /*0030*/ 	.short	0x0003
        /*0032*/ 	.short	0x005c
        /*0034*/ 	.byte	0x00, 0xf0, 0x05, 0x00


	//----- nvinfo : EIATTR_KPARAM_INFO
	.align		4
.L_175:
        /*0038*/ 	.byte	0x04, 0x17
        /*003a*/ 	.short	(.L_177 - .L_176)
.L_176:
        /*003c*/ 	.word	0x00000000
        /*0040*/ 	.short	0x0002
        /*0042*/ 	.short	0x0058
        /*0044*/ 	.byte	0x00, 0xf0, 0x11, 0x00


	//----- nvinfo : EIATTR_KPARAM_INFO
	.align		4
.L_177:
        /*0048*/ 	.byte	0x04, 0x17
        /*004a*/ 	.short	(.L_179 - .L_178)
.L_178:
        /*004c*/ 	.word	0x00000000
        /*0050*/ 	.short	0x0001
        /*0052*/ 	.short	0x0010
        /*0054*/ 	.byte	0x00, 0xf0, 0x21, 0x01


	//----- nvinfo : EIATTR_KPARAM_INFO
	.align		4
.L_179:
        /*0058*/ 	.byte	0x04, 0x17
        /*005a*/ 	.short	(.L_181 - .L_180)
.L_180:
        /*005c*/ 	.word	0x00000000
        /*0060*/ 	.short	0x0000
        /*0062*/ 	.short	0x0000
        /*0064*/ 	.byte	0x00, 0xf0, 0x41, 0x00


	//----- nvinfo : EIATTR_SPARSE_MMA_MASK
	.align		4
.L_181:
        /*0068*/ 	.byte	0x03, 0x50
        /*006a*/ 	.short	0x0000


	//----- nvinfo : EIATTR_MAXREG_COUNT
	.align		4
        /*006c*/ 	.byte	0x03, 0x1b
        /*006e*/ 	.short	0x00ff


	//----- nvinfo : EIATTR_NUM_BARRIERS
	.align		4
        /*0070*/ 	.byte	0x02, 0x4c
        /*0072*/ 	.byte	0x01
	.zero		1


	//----- nvinfo : EIATTR_MERCURY_ISA_VERSION
	.align		4
        /*0074*/ 	.byte	0x03, 0x5f
        /*0076*/ 	.short	0x0101


	//----- nvinfo : EIATTR_COOP_GROUP_MASK_REGIDS
	.align		4
        /*0078*/ 	.byte	0x04, 0x29
        /*007a*/ 	.short	(.L_183 - .L_182)


	//   ....[0]....
.L_182:
        /*007c*/ 	.word	0xffffffff


	//   ....[1]....
        /*0080*/ 	.word	0xffffffff


	//   ....[2]....
        /*0084*/ 	.word	0xffffffff


	//   ....[3]....
        /*0088*/ 	.word	0xffffffff


	//   ....[4]....
        /*008c*/ 	.word	0xffffffff


	//   ....[5]....
        /*0090*/ 	.word	0xffffffff


	//   ....[6]....
        /*0094*/ 	.word	0xffffffff


	//   ....[7]....
        /*0098*/ 	.word	0xffffffff


	//   ....[8]....
        /*009c*/ 	.word	0xffffffff


	//   ....[9]....
        /*00a0*/ 	.word	0xffffffff


	//   ....[10]....
        /*00a4*/ 	.word	0xffffffff


	//   ....[11]....
        /*00a8*/ 	.word	0xffffffff


	//   ....[12]....
        /*00ac*/ 	.word	0xffffffff


	//   ....[13]....
        /*00b0*/ 	.word	0xffffffff


	//   ....[14]....
        /*00b4*/ 	.word	0xffffffff


	//   ....[15]....
        /*00b8*/ 	.word	0xffffffff


	//   ....[16]....
        /*00bc*/ 	.word	0xffffffff


	//   ....[17]....
        /*00c0*/ 	.word	0xffffffff


	//   ....[18]....
        /*00c4*/ 	.word	0xffffffff


	//   ....[19]....
        /*00c8*/ 	.word	0xffffffff


	//   ....[20]....
        /*00cc*/ 	.word	0xffffffff


	//   ....[21]....
        /*00d0*/ 	.word	0xffffffff


	//   ....[22]....
        /*00d4*/ 	.word	0xffffffff


	//   ....[23]....
        /*00d8*/ 	.word	0xffffffff


	//   ....[24]....
        /*00dc*/ 	.word	0xffffffff


	//   ....[25]....
        /*00e0*/ 	.word	0xffffffff


	//   ....[26]....
        /*00e4*/ 	.word	0xffffffff


	//   ....[27]....
        /*00e8*/ 	.word	0xffffffff


	//   ....[28]....
        /*00ec*/ 	.word	0xffffffff


	//   ....[29]....
        /*00f0*/ 	.word	0xffffffff


	//----- nvinfo : EIATTR_COOP_GROUP_INSTR_OFFSETS
	.align		4
.L_183:
        /*00f4*/ 	.byte	0x04, 0x28
        /*00f6*/ 	.short	(.L_185 - .L_184)


	//   ....[0]....
.L_184:
        /*00f8*/ 	.word	0x00000eb0


	//   ....[1]....
        /*00fc*/ 	.word	0x00000ed0


	//   ....[2]....
        /*0100*/ 	.word	0x00000fc0


	//   ....[3]....
        /*0104*/ 	.word	0x00000ff0


	//   ....[4]....
        /*0108*/ 	.word	0x000010a0


	//   ....[5]....
        /*010c*/ 	.word	0x000010d0


	//   ....[6]....
        /*0110*/ 	.word	0x00001180


	//   ....[7]....
        /*0114*/ 	.word	0x000011b0


	//   ....[8]....
        /*0118*/ 	.word	0x00001260


	//   ....[9]....
        /*011c*/ 	.word	0x00001280


	//   ....[10]....
        /*0120*/ 	.word	0x00001800


	//   ....[11]....
        /*0124*/ 	.word	0x00001840


	//   ....[12]....
        /*0128*/ 	.word	0x000018e0


	//   ....[13]....
        /*012c*/ 	.word	0x00001910


	//   ....[14]....
        /*0130*/ 	.word	0x000019c0


	//   ....[15]....
        /*0134*/ 	.word	0x000019f0


	//   ....[16]....
        /*0138*/ 	.word	0x00001aa0


	//   ....[17]....
        /*013c*/ 	.word	0x00001ad0


	//   ....[18]....
        /*0140*/ 	.word	0x00001b80


	//   ....[19]....
        /*0144*/ 	.word	0x00001bb0


	//   ....[20]....
        /*0148*/ 	.word	0x000033a0


	//   ....[21]....
        /*014c*/ 	.word	0x000033c0


	//   ....[22]....
        /*0150*/ 	.word	0x000034b0


	//   ....[23]....
        /*0154*/ 	.word	0x000034e0


	//   ....[24]....
        /*0158*/ 	.word	0x00003590


	//   ....[25]....
        /*015c*/ 	.word	0x000035c0


	//   ....[26]....
        /*0160*/ 	.word	0x00003670


	//   ....[27]....
        /*0164*/ 	.word	0x000036a0


	//   ....[28]....
        /*0168*/ 	.word	0x00003750


	//   ....[29]....
        /*016c*/ 	.word	0x00003770


	//----- nvinfo : EIATTR_VRC_CTA_INIT_COUNT
	.align		4
.L_185:
        /*0170*/ 	.byte	0x02, 0x4a
	.zero		1
	.zero		1


	//----- nvinfo : EIATTR_EXIT_INSTR_OFFSETS
	.align		4
        /*0174*/ 	.byte	0x04, 0x1c
        /*0176*/ 	.short	(.L_187 - .L_186)


	//   ....[0]....
.L_186:
        /*0178*/ 	.word	0x000000b0


	//   ....[1]....
        /*017c*/ 	.word	0x000002b0


	//   ....[2]....
        /*0180*/ 	.word	0x00000300


	//   ....[3]....
        /*0184*/ 	.word	0x00003b90


	//   ....[4]....
        /*0188*/ 	.word	0x00003d70


	//   ....[5]....
        /*018c*/ 	.word	0x00003dc0


	//----- nvinfo : EIATTR_MAX_THREADS
	.align		4
.L_187:
        /*0190*/ 	.byte	0x04, 0x05
        /*0192*/ 	.short	(.L_189 - .L_188)
.L_188:
        /*0194*/ 	.word	0x00000100
        /*0198*/ 	.word	0x00000001
        /*019c*/ 	.word	0x00000001


	//----- nvinfo : EIATTR_CRS_STACK_SIZE
	.align		4
.L_189:
        /*01a0*/ 	.byte	0x04, 0x1e
        /*01a2*/ 	.short	(.L_191 - .L_190)
.L_190:
        /*01a4*/ 	.word	0x00000000


	//----- nvinfo : EIATTR_CBANK_PARAM_SIZE
	.align		4
.L_191:
        /*01a8*/ 	.byte	0x03, 0x19
        /*01aa*/ 	.short	0x0069


	//----- nvinfo : EIATTR_PARAM_CBANK
	.align		4
        /*01ac*/ 	.byte	0x04, 0x0a
        /*01ae*/ 	.short	(.L_193 - .L_192)
	.align		4
.L_192:
        /*01b0*/ 	.word	index@(.nv.constant0._ZN3cub18CUB_300001_SM_10006detail6reduce28DeviceReduceSingleTileKernelINS2_10policy_hubINS0_12KeyValuePairIifEEiNS0_6ArgMinEE10Policy1000ENS0_21ArgIndexInputIteratorIPfifEEN6thrust24THRUST_300001_SM_1000_NS24tabulate_output_iteratorINS2_32accumulating_transform_output_opINS5_IlfEENS2_18local_to_global_opIlEES7_NSF_INS2_31unzip_and_write_arg_extremum_opISB_PiEENSE_11use_defaultElEEEESN_lEEiS7_NS2_20empty_problem_init_tIS6_EES6_N4cuda3std3__410__identityEEEvT0_T1_T2_T3_T4_T6_)
        /*01b4*/ 	.short	0x0380
        /*01b6*/ 	.short	0x0069


	//----- nvinfo : EIATTR_SW_WAR
	.align		4
.L_193:
        /*01b8*/ 	.byte	0x04, 0x36
        /*01ba*/ 	.short	(.L_195 - .L_194)
.L_194:
        /*01bc*/ 	.word	0x00000008
.L_195:


//--------------------- .nv.info._ZN3cub18CUB_300001_SM_10006detail11EmptyKernelIvEEvv --------------------------
	.section	.nv.info._ZN3cub18CUB_300001_SM_10006detail11EmptyKernelIvEEvv,"",@"SHT_CUDA_INFO"
	.sectionflags	@""
	.align	4


	//----- nvinfo : EIATTR_CUDA_API_VERSION
	.align		4
        /*0000*/ 	.byte	0x04, 0x37
        /*0002*/ 	.short	(.L_197 - .L_196)
.L_196:
        /*0004*/ 	.word	0x00000082


	//----- nvinfo : EIATTR_SPARSE_MMA_MASK
	.align		4
.L_197:
        /*0008*/ 	.byte	0x03, 0x50
        /*000a*/ 	.short	0x0000


	//----- nvinfo : EIATTR_MAXREG_COUNT
	.align		4
        /*000c*/ 	.byte	0x03, 0x1b
        /*000e*/ 	.short	0x00ff


	//----- nvinfo : EIATTR_MERCURY_ISA_VERSION
	.align		4
        /*0010*/ 	.byte	0x03, 0x5f
        /*0012*/ 	.short	0x0101


	//----- nvinfo : EIATTR_VRC_CTA_INIT_COUNT
	.align		4
        /*0014*/ 	.byte	0x02, 0x4a
	.zero		1
	.zero		1


	//----- nvinfo : EIATTR_EXIT_INSTR_OFFSETS
	.align		4
        /*0018*/ 	.byte	0x04, 0x1c
        /*001a*/ 	.short	(.L_199 - .L_198)


	//   ....[0]....
.L_198:
        /*001c*/ 	.word	0x00000010


	//----- nvinfo : EIATTR_SW_WAR
	.align		4
.L_199:
        /*0020*/ 	.byte	0x04, 0x36
        /*0022*/ 	.short	(.L_201 - .L_200)
.L_200:
        /*0024*/ 	.word	0x00000008
.L_201:


//--------------------- .nv.info._Z21check_slack_conditionPKfS0_S0_Pii --------------------------
	.section	.nv.info._Z21check_slack_conditionPKfS0_S0_Pii,"",@"SHT_CUDA_INFO"
	.sectionflags	@""
	.align	4


	//----- nvinfo : EIATTR_CUDA_API_VERSION
	.align		4
        /*0000*/ 	.byte	0x04, 0x37
        /*0002*/ 	.short	(.L_203 - .L_202)
.L_202:
        /*0004*/ 	.word	0x00000082


	//----- nvinfo : EIATTR_KPARAM_INFO
	.align		4
.L_203:
        /*0008*/ 	.byte	0x04, 0x17
        /*000a*/ 	.short	(.L_205 - .L_204)
.L_204:
        /*000c*/ 	.word	0x00000000
        /*0010*/ 	.short	0x0004
        /*0012*/ 	.short	0x0020
        /*0014*/ 	.byte	0x00, 0xf0, 0x11, 0x00


	//----- nvinfo : EIATTR_KPARAM_INFO
	.align		4
.L_205:
        /*0018*/ 	.byte	0x04, 0x17
        /*001a*/ 	.short	(.L_207 - .L_206)
.L_206:
        /*001c*/ 	.word	0x00000000
        /*0020*/ 	.short	0x0003
        /*0022*/ 	.short	0x0018
        /*0024*/ 	.byte	0x00, 0xf5, 0x21, 0x00


	//----- nvinfo : EIATTR_KPARAM_INFO
	.align		4
.L_207:
        /*0028*/ 	.byte	0x04, 0x17
        /*002a*/ 	.short	(.L_209 - .L_208)
.L_208:
        /*002c*/ 	.word	0x00000000
        /*0030*/ 	.short	0x0002
        /*0032*/ 	.short	0x0010
        /*0034*/ 	.byte	0x00, 0xf5, 0x21, 0x00


	//----- nvinfo : EIATTR_KPARAM_INFO
	.align		4
.L_209:
        /*0038*/ 	.byte	0x04, 0x17
        /*003a*/ 	.short	(.L_211 - .L_210)
.L_210:
        /*003c*/ 	.word	0x00000000
        /*0040*/ 	.short	0x0001
        /*0042*/ 	.short	0x0008
        /*0044*/ 	.byte	0x00, 0xf5, 0x21, 0x00


	//----- nvinfo : EIATTR_KPARAM_INFO
	.align		4
.L_211:
        /*0048*/ 	.byte	0x04, 0x17
        /*004a*/ 	.short	(.L_213 - .L_212)
.L_212:
        /*004c*/ 	.word	0x00000000
        /*0050*/ 	.short	0x0000
        /*0052*/ 	.short	0x0000
        /*0054*/ 	.byte	0x00, 0xf5, 0x21, 0x00


	//----- nvinfo : EIATTR_SPARSE_MMA_MASK
	.align		4
.L_213:
        /*0058*/ 	.byte	0x03, 0x50
        /*005a*/ 	.short	0x0000


	//----- nvinfo : EIATTR_MAXREG_COUNT
	.align		4
        /*005c*/ 	.byte	0x03, 0x1b
        /*005e*/ 	.short	0x00ff


	//----- nvinfo : EIATTR_MERCURY_ISA_VERSION
	.align		4
        /*0060*/ 	.byte	0x03, 0x5f
        /*0062*/ 	.short	0x0101


	//----- nvinfo : EIATTR_VRC_CTA_INIT_COUNT
	.align		4
        /*0064*/ 	.byte	0x02, 0x4a
	.zero		1
	.zero		1


	//----- nvinfo : EIATTR_EXIT_INSTR_OFFSETS
	.align		4
        /*0068*/ 	.byte	0x04, 0x1c
        /*006a*/ 	.short	(.L_215 - .L_214)


	//   ....[0]....
.L_214:
        /*006c*/ 	.word	0x000000c0


	//   ....[1]....
        /*0070*/ 	.word	0x000001b0


	//   ....[2]....
        /*0074*/ 	.word	0x000001f0


	//----- nvinfo : EIATTR_CBANK_PARAM_SIZE
	.align		4
.L_215:
        /*0078*/ 	.byte	0x03, 0x19
        /*007a*/ 	.short	0x0024


	//----- nvinfo : EIATTR_PARAM_CBANK
	.align		4
        /*007c*/ 	.byte	0x04, 0x0a
        /*007e*/ 	.short	(.L_217 - .L_216)
	.align		4
.L_216:
        /*0080*/ 	.word	index@(.nv.constant0._Z21check_slack_conditionPKfS0_S0_Pii)
        /*0084*/ 	.short	0x0380
        /*0086*/ 	.short	0x0024


	//----- nvinfo : EIATTR_SW_WAR
	.align		4
.L_217:
        /*0088*/ 	.byte	0x04, 0x36
        /*008a*/ 	.short	(.L_219 - .L_218)
.L_218:
        /*008c*/ 	.word	0x00000008
.L_219:


//--------------------- .nv.info._Z24check_feasible_conditionPKfPKiS0_S0_Pii --------------------------
	.section	.nv.info._Z24check_feasible_conditionPKfPKiS0_S0_Pii,"",@"SHT_CUDA_INFO"
	.sectionflags	@""
	.align	4


	//----- nvinfo : EIATTR_CUDA_API_VERSION
	.align		4
        /*0000*/ 	.byte	0x04, 0x37
        /*0002*/ 	.short	(.L_221 - .L_220)
.L_220:
        /*0004*/ 	.word	0x00000082


	//----- nvinfo : EIATTR_KPARAM_INFO
	.align		4
.L_221:
        /*0008*/ 	.byte	0x04, 0x17
        /*000a*/ 	.short	(.L_223 - .L_222)
.L_222:
        /*000c*/ 	.word	0x00000000
        /*0010*/ 	.short	0x0005
        /*0012*/ 	.short	0x0028
        /*0014*/ 	.byte	0x00, 0xf0, 0x11, 0x00


	//----- nvinfo : EIATTR_KPARAM_INFO
	.align		4
.L_223:
        /*0018*/ 	.byte	0x04, 0x17
        /*001a*/ 	.short	(.L_225 - .L_224)
.L_224:
        /*001c*/ 	.word	0x00000000
        /*0020*/ 	.short	0x0004
        /*0022*/ 	.short	0x0020
        /*0024*/ 	.byte	0x00, 0xf5, 0x21, 0x00


	//----- nvinfo : EIATTR_KPARAM_INFO
	.align		4
.L_225:
        /*0028*/ 	.byte	0x04, 0x17
        /*002a*/ 	.short	(.L_227 - .L_226)
.L_226:
        /*002c*/ 	.word	0x00000000
        /*0030*/ 	.short	0x0003
        /*0032*/ 	.short	0x0018
        /*0034*/ 	.byte	0x00, 0xf5, 0x21, 0x00


	//----- nvinfo : EIATTR_KPARAM_INFO
	.align		4
.L_227:
        /*0038*/ 	.byte	0x04, 0x17
        /*003a*/ 	.short	(.L_229 - .L_228)
.L_228:
        /*003c*/ 	.word	0x00000000
        /*0040*/ 	.short	0x0002
        /*0042*/ 	.short	0x0010
        /*0044*/ 	.byte	0x00, 0xf5, 0x21, 0x00


	//----- nvinfo : EIATTR_KPARAM_INFO
	.align		4
.L_229:
        /*0048*/ 	.byte	0x04, 0x17
        /*004a*/ 	.short	(.L_231 - .L_230)
.L_230:
        /*004c*/ 	.word	0x00000000
        /*0050*/ 	.short	0x0001
        /*0052*/ 	.short	0x0008
        /*0054*/ 	.byte	0x00, 0xf5, 0x21, 0x00


	//----- nvinfo : EIATTR_KPARAM_INFO
	.align		4
.L_231:
        /*0058*/ 	.byte	0x04, 0x17
        /*005a*/ 	.short	(.L_233 - .L_232)
.L_232:
        /*005c*/ 	.word	0x00000000
        /*0060*/ 	.short	0x0000
        /*0062*/ 	.short	0x0000
        /*0064*/ 	.byte	0x00, 0xf5, 0x21, 0x00


	//----- nvinfo : EIATTR_SPARSE_MMA_MASK
	.align		4
.L_233:
        /*0068*/ 	.byte	0x03, 0x50
        /*006a*/ 	.short	0x0000


	//----- nvinfo : EIATTR_MAXREG_COUNT
	.align		4
        /*006c*/ 	.byte	0x03, 0x1b
        /*006e*/ 	.short	0x00ff


	//----- nvinfo : EIATTR_MERCURY_ISA_VERSION
	.align		4
        /*0070*/ 	.byte	0x03, 0x5f
        /*0072*/ 	.short	0x0101


	//----- nvinfo : EIATTR_VRC_CTA_INIT_COUNT
	.align		4
        /*0074*/ 	.byte	0x02, 0x4a
	.zero		1
	.zero		1


	//----- nvinfo : EIATTR_EXIT_INSTR_OFFSETS
	.align		4
        /*0078*/ 	.byte	0x04, 0x1c
        /*007a*/ 	.short	(.L_235 - .L_234)


	//   ....[0]....
.L_234:
        /*007c*/ 	.word	0x000000c0


	//   ....[1]....
        /*0080*/ 	.word	0x00000130


	//   ....[2]....
        /*0084*/ 	.word	0x00000200


	//   ....[3]....
        /*0088*/ 	.word	0x00000240


	//----- nvinfo : EIATTR_CBANK_PARAM_SIZE
	.align		4
.L_235:
        /*008c*/ 	.byte	0x03, 0x19
        /*008e*/ 	.short	0x002c


	//----- nvinfo : EIATTR_PARAM_CBANK
	.align		4
        /*0090*/ 	.byte	0x04, 0x0a
        /*0092*/ 	.short	(.L_237 - .L_236)
	.align		4
.L_236:
        /*0094*/ 	.word	index@(.nv.constant0._Z24check_feasible_conditionPKfPKiS0_S0_Pii)
        /*0098*/ 	.short	0x0380
        /*009a*/ 	.short	0x002c


	//----- nvinfo : EIATTR_SW_WAR
	.align		4
.L_237:
        /*009c*/ 	.byte	0x04, 0x36
        /*009e*/ 	.short	(.L_239 - .L_238)
.L_238:
        /*00a0*/ 	.word	0x00000008
.L_239:


//--------------------- .nv.info._Z12update_dualsPiS_PfS0_fi --------------------------
	.section	.nv.info._Z12update_dualsPiS_PfS0_fi,"",@"SHT_CUDA_INFO"
	.sectionflags	@""
	.align	4


	//----- nvinfo : EIATTR_CUDA_API_VERSION
	.align		4
        /*0000*/ 	.byte	0x04, 0x37
        /*0002*/ 	.short	(.L_241 - .L_240)
.L_240:
        /*0004*/ 	.word	0x00000082


	//----- nvinfo : EIATTR_KPARAM_INFO
	.align		4
.L_241:
        /*0008*/ 	.byte	0x04, 0x17
        /*000a*/ 	.short	(.L_243 - .L_242)
.L_242:
        /*000c*/ 	.word	0x00000000
        /*0010*/ 	.short	0x0005
        /*0012*/ 	.short	0x0024
        /*0014*/ 	.byte	0x00, 0xf0, 0x11, 0x00


	//----- nvinfo : EIATTR_KPARAM_INFO
	.align		4
.L_243:
        /*0018*/ 	.byte	0x04, 0x17
        /*001a*/ 	.short	(.L_245 - .L_244)
.L_244:
        /*001c*/ 	.word	0x00000000
        /*0020*/ 	.short	0x0004
        /*0022*/ 	.short	0x0020
        /*0024*/ 	.byte	0x00, 0xf0, 0x11, 0x00


	//----- nvinfo : EIATTR_KPARAM_INFO
	.align		4
.L_245:
        /*0028*/ 	.byte	0x04, 0x17
        /*002a*/ 	.short	(.L_247 - .L_246)
.L_246:
        /*002c*/ 	.word	0x00000000
        /*0030*/ 	.short	0x0003
        /*0032*/ 	.short	0x0018
        /*0034*/ 	.byte	0x00, 0xf5, 0x21, 0x00


	//----- nvinfo : EIATTR_KPARAM_INFO
	.align		4
.L_247:
        /*0038*/ 	.byte	0x04, 0x17
        /*003a*/ 	.short	(.L_249 - .L_248)
.L_248:
        /*003c*/ 	.word	0x00000000
        /*0040*/ 	.short	0x0002
        /*0042*/ 	.short	0x0010
        /*0044*/ 	.byte	0x00, 0xf5, 0x21, 0x00


	//----- nvinfo : EIATTR_KPARAM_INFO
	.align		4
.L_249:
        /*0048*/ 	.byte	0x04, 0x17
        /*004a*/ 	.short	(.L_251 - .L_250)
.L_250:
        /*004c*/ 	.word	0x00000000
        /*0050*/ 	.short	0x0001
        /*0052*/ 	.short	0x0008
        /*0054*/ 	.byte	0x00, 0xf5, 0x21, 0x00


	//----- nvinfo : EIATTR_KPARAM_INFO
	.align		4
.L_251:
        /*0058*/ 	.byte	0x04, 0x17
        /*005a*/ 	.short	(.L_253 - .L_252)
.L_252:
        /*005c*/ 	.word	0x00000000
        /*0060*/ 	.short	0x0000
        /*0062*/ 	.short	0x0000
        /*0064*/ 	.byte	0x00, 0xf5, 0x21, 0x00


	//----- nvinfo : EIATTR_SPARSE_MMA_MASK
	.align		4
.L_253:
        /*0068*/ 	.byte	0x03, 0x50
        /*006a*/ 	.short	0x0000


	//----- nvinfo : EIATTR_MAXREG_COUNT
	.align		4
        /*006c*/ 	.byte	0x03, 0x1b
        /*006e*/ 	.short	0x00ff


	//----- nvinfo : EIATTR_MERCURY_ISA_VERSION
	.align		4
        /*0070*/ 	.byte	0x03, 0x5f
        /*0072*/ 	.short	0x0101


	//----- nvinfo : EIATTR_VRC_CTA_INIT_COUNT
	.align		4
        /*0074*/ 	.byte	0x02, 0x4a
	.zero		1
	.zero		1


	//----- nvinfo : EIATTR_EXIT_INSTR_OFFSETS
	.align		4
        /*0078*/ 	.byte	0x04, 0x1c
        /*007a*/ 	.short	(.L_255 - .L_254)


	//   ....[0]....
.L_254:
        /*007c*/ 	.word	0x00000070


	//   ....[1]....
        /*0080*/ 	.word	0x00000170


	//   ....[2]....
        /*0084*/ 	.word	0x000001e0


	//----- nvinfo : EIATTR_CBANK_PARAM_SIZE
	.align		4
.L_255:
        /*0088*/ 	.byte	0x03, 0x19
        /*008a*/ 	.short	0x0028


	//----- nvinfo : EIATTR_PARAM_CBANK
	.align		4
        /*008c*/ 	.byte	0x04, 0x0a
        /*008e*/ 	.short	(.L_257 - .L_256)
	.align		4
.L_256:
        /*0090*/ 	.word	index@(.nv.constant0._Z12update_dualsPiS_PfS0_fi)
        /*0094*/ 	.short	0x0380
        /*0096*/ 	.short	0x0028


	//----- nvinfo : EIATTR_SW_WAR
	.align		4
.L_257:
        /*0098*/ 	.byte	0x04, 0x36
        /*009a*/ 	.short	(.L_259 - .L_258)
.L_258:
        /*009c*/ 	.word	0x00000008
.L_259:


//--------------------- .nv.info._Z15set_array_valuePiii --------------------------
	.section	.nv.info._Z15set_array_valuePiii,"",@"SHT_CUDA_INFO"
	.sectionflags	@""
	.align	4


	//----- nvinfo : EIATTR_CUDA_API_VERSION
	.align		4
        /*0000*/ 	.byte	0x04, 0x37
        /*0002*/ 	.short	(.L_261 - .L_260)
.L_260:
        /*0004*/ 	.word	0x00000082


	//----- nvinfo : EIATTR_KPARAM_INFO
	.align		4
.L_261:
        /*0008*/ 	.byte	0x04, 0x17
        /*000a*/ 	.short	(.L_263 - .L_262)
.L_262:
        /*000c*/ 	.word	0x00000000
        /*0010*/ 	.short	0x0002
        /*0012*/ 	.short	0x000c
        /*0014*/ 	.byte	0x00, 0xf0, 0x11, 0x00


	//----- nvinfo : EIATTR_KPARAM_INFO
	.align		4
.L_263:
        /*0018*/ 	.byte	0x04, 0x17
        /*001a*/ 	.short	(.L_265 - .L_264)
.L_264:
        /*001c*/ 	.word	0x00000000
        /*0020*/ 	.short	0x0001
        /*0022*/ 	.short	0x0008
        /*0024*/ 	.byte	0x00, 0xf0, 0x11, 0x00


	//----- nvinfo : EIATTR_KPARAM_INFO
	.align		4
.L_265:
        /*0028*/ 	.byte	0x04, 0x17
        /*002a*/ 	.short	(.L_267 - .L_266)
.L_266:
        /*002c*/ 	.word	0x00000000
        /*0030*/ 	.short	0x0000
        /*0032*/ 	.short	0x0000
        /*0034*/ 	.byte	0x00, 0xf5, 0x21, 0x00


	//----- nvinfo : EIATTR_SPARSE_MMA_MASK
	.align		4
.L_267:
        /*0038*/ 	.byte	0x03, 0x50
        /*003a*/ 	.short	0x0000


	//----- nvinfo : EIATTR_MAXREG_COUNT
	.align		4
        /*003c*/ 	.byte	0x03, 0x1b
        /*003e*/ 	.short	0x00ff


	//----- nvinfo : EIATTR_MERCURY_ISA_VERSION
	.align		4
        /*0040*/ 	.byte	0x03, 0x5f
        /*0042*/ 	.short	0x0101


	//----- nvinfo : EIATTR_VRC_CTA_INIT_COUNT
	.align		4
        /*0044*/ 	.byte	0x02, 0x4a
	.zero		1
	.zero		1


	//----- nvinfo : EIATTR_EXIT_INSTR_OFFSETS
	.align		4
        /*0048*/ 	.byte	0x04, 0x1c
        /*004a*/ 	.short	(.L_269 - .L_268)


	//   ....[0]....
.L_268:
        /*004c*/ 	.word	0x00000070


	//   ....[1]....
        /*0050*/ 	.word	0x000000d0


	//----- nvinfo : EIATTR_CBANK_PARAM_SIZE
	.align		4
.L_269:
        /*0054*/ 	.byte	0x03, 0x19
        /*0056*/ 	.short	0x0010


	//----- nvinfo : EIATTR_PARAM_CBANK
	.align		4
        /*0058*/ 	.byte	0x04, 0x0a
        /*005a*/ 	.short	(.L_271 - .L_270)
	.align		4
.L_270:
        /*005c*/ 	.word	index@(.nv.constant0._Z15set_array_valuePiii)
        /*0060*/ 	.short	0x0380
        /*0062*/ 	.short	0x0010


	//----- nvinfo : EIATTR_SW_WAR
	.align		4
.L_271:
        /*0064*/ 	.byte	0x04, 0x36
        /*0066*/ 	.short	(.L_273 - .L_272)
.L_272:
        /*0068*/ 	.word	0x00000008
.L_273:


//--------------------- .nv.info._Z16solve_1bc_kerneliPKiiPKfPiS3_Pb --------------------------
	.section	.nv.info._Z16solve_1bc_kerneliPKiiPKfPiS3_Pb,"",@"SHT_CUDA_INFO"
	.sectionflags	@""
	.align	4


	//----- nvinfo : EIATTR_CUDA_API_VERSION
	.align		4
        /*0000*/ 	.byte	0x04, 0x37
        /*0002*/ 	.short	(.L_275 - .L_274)
.L_274:
        /*0004*/ 	.word	0x00000082


	//----- nvinfo : EIATTR_KPARAM_INFO
	.align		4
.L_275:
        /*0008*/ 	.byte	0x04, 0x17
        /*000a*/ 	.short	(.L_277 - .L_276)
.L_276:
        /*000c*/ 	.word	0x00000000
        /*0010*/ 	.short	0x0006
        /*0012*/ 	.short	0x0030
        /*0014*/ 	.byte	0x00, 0xf5, 0x21, 0x00


	//----- nvinfo : EIATTR_KPARAM_INFO
	.align		4
.L_277:
        /*0018*/ 	.byte	0x04, 0x17
        /*001a*/ 	.short	(.L_279 - .L_278)
.L_278:
        /*001c*/ 	.word	0x00000000
        /*0020*/ 	.short	0x0005
        /*0022*/ 	.short	0x0028
        /*0024*/ 	.byte	0x00, 0xf5, 0x21, 0x00


	//----- nvinfo : EIATTR_KPARAM_INFO
	.align		4
.L_279:
        /*0028*/ 	.byte	0x04, 0x17
        /*002a*/ 	.short	(.L_281 - .L_280)
.L_280:
        /*002c*/ 	.word	0x00000000
        /*0030*/ 	.short	0x0004
        /*0032*/ 	.short	0x0020
        /*0034*/ 	.byte	0x00, 0xf5, 0x21, 0x00


	//----- nvinfo : EIATTR_KPARAM_INFO
	.align		4
.L_281:
        /*0038*/ 	.byte	0x04, 0x17
        /*003a*/ 	.short	(.L_283 - .L_282)
.L_282:
        /*003c*/ 	.word	0x00000000
        /*0040*/ 	.short	0x0003
        /*0042*/ 	.short	0x0018
        /*0044*/ 	.byte	0x00, 0xf5, 0x21, 0x00


	//----- nvinfo : EIATTR_KPARAM_INFO
	.align		4
.L_283:
        /*0048*/ 	.byte	0x04, 0x17
        /*004a*/ 	.short	(.L_285 - .L_284)
.L_284:
        /*004c*/ 	.word	0x00000000
        /*0050*/ 	.short	0x0002
        /*0052*/ 	.short	0x0010
        /*0054*/ 	.byte	0x00, 0xf0, 0x11, 0x00


	//----- nvinfo : EIATTR_KPARAM_INFO
	.align		4
.L_285:
        /*0058*/ 	.byte	0x04, 0x17
        /*005a*/ 	.short	(.L_287 - .L_286)
.L_286:
        /*005c*/ 	.word	0x00000000
        /*0060*/ 	.short	0x0001
        /*0062*/ 	.short	0x0008
        /*0064*/ 	.byte	0x00, 0xf5, 0x21, 0x00


	//----- nvinfo : EIATTR_KPARAM_INFO
	.align		4
.L_287:
        /*0068*/ 	.byte	0x04, 0x17
        /*006a*/ 	.short	(.L_289 - .L_288)
.L_288:
        /*006c*/ 	.word	0x00000000
        /*0070*/ 	.short	0x0000
        /*0072*/ 	.short	0x0000
        /*0074*/ 	.byte	0x00, 0xf0, 0x11, 0x00


	//----- nvinfo : EIATTR_SPARSE_MMA_MASK
	.align		4
.L_289:
        /*0078*/ 	.byte	0x03, 0x50
        /*007a*/ 	.short	0x0000


	//----- nvinfo : EIATTR_MAXREG_COUNT
	.align		4
        /*007c*/ 	.byte	0x03, 0x1b
        /*007e*/ 	.short	0x00ff


	//----- nvinfo : EIATTR_MERCURY_ISA_VERSION
	.align		4
        /*0080*/ 	.byte	0x03, 0x5f
        /*0082*/ 	.short	0x0101


	//----- nvinfo : EIATTR_VRC_CTA_INIT_COUNT
	.align		4
        /*0084*/ 	.byte	0x02, 0x4a
	.zero		1
	.zero		1


	//----- nvinfo : EIATTR_EXIT_INSTR_OFFSETS
	.align		4
        /*0088*/ 	.byte	0x04, 0x1c
        /*008a*/ 	.short	(.L_291 - .L_290)


	//   ....[0]....
.L_290:
        /*008c*/ 	.word	0x000000c0


	//   ....[1]....
        /*0090*/ 	.word	0x00000240


	//   ....[2]....
        /*0094*/ 	.word	0x00000290


	//   ....[3]....
        /*0098*/ 	.word	0x000002e0


	//   ....[4]....
        /*009c*/ 	.word	0x00000340


	//   ....[5]....
        /*00a0*/ 	.word	0x00000370


	//   ....[6]....
        /*00a4*/ 	.word	0x000003b0


	//----- nvinfo : EIATTR_CRS_STACK_SIZE
	.align		4
.L_291:
        /*00a8*/ 	.byte	0x04, 0x1e
        /*00aa*/ 	.short	(.L_293 - .L_292)
.L_292:
        /*00ac*/ 	.word	0x00000000


	//----- nvinfo : EIATTR_CBANK_PARAM_SIZE
	.align		4
.L_293:
        /*00b0*/ 	.byte	0x03, 0x19
        /*00b2*/ 	.short	0x0038


	//----- nvinfo : EIATTR_PARAM_CBANK
	.align		4
        /*00b4*/ 	.byte	0x04, 0x0a
        /*00b6*/ 	.short	(.L_295 - .L_294)
	.align		4
.L_294:
        /*00b8*/ 	.word	index@(.nv.constant0._Z16solve_1bc_kerneliPKiiPKfPiS3_Pb)
        /*00bc*/ 	.short	0x0380
        /*00be*/ 	.short	0x0038


	//----- nvinfo : EIATTR_SW_WAR
	.align		4
.L_295:
        /*00c0*/ 	.byte	0x04, 0x36
        /*00c2*/ 	.short	(.L_297 - .L_296)
.L_296:
        /*00c4*/ 	.word	0x00000008
.L_297:


//--------------------- .nv.info._Z18compute_col_to_rowiPKiPi --------------------------
	.section	.nv.info._Z18compute_col_to_rowiPKiPi,"",@"SHT_CUDA_INFO"
	.sectionflags	@""
	.align	4


	//----- nvinfo : EIATTR_CUDA_API_VERSION
	.align		4
        /*0000*/ 	.byte	0x04, 0x37
        /*0002*/ 	.short	(.L_299 - .L_298)
.L_298:
        /*0004*/ 	.word	0x00000082


	//----- nvinfo : EIATTR_KPARAM_INFO
	.align		4
.L_299:
        /*0008*/ 	.byte	0x04, 0x17
        /*000a*/ 	.short	(.L_301 - .L_300)
.L_300:
        /*000c*/ 	.word	0x00000000
        /*0010*/ 	.short	0x0002
        /*0012*/ 	.short	0x0010
        /*0014*/ 	.byte	0x00, 0xf5, 0x21, 0x00


	//----- nvinfo : EIATTR_KPARAM_INFO
	.align		4
.L_301:
        /*0018*/ 	.byte	0x04, 0x17
        /*001a*/ 	.short	(.L_303 - .L_302)
.L_302:
        /*001c*/ 	.word	0x00000000
        /*0020*/ 	.short	0x0001
        /*0022*/ 	.short	0x0008
        /*0024*/ 	.byte	0x00, 0xf5, 0x21, 0x00


	//----- nvinfo : EIATTR_KPARAM_INFO
	.align		4
.L_303:
        /*0028*/ 	.byte	0x04, 0x17
        /*002a*/ 	.short	(.L_305 - .L_304)
.L_304:
        /*002c*/ 	.word	0x00000000
        /*0030*/ 	.short	0x0000
        /*0032*/ 	.short	0x0000
        /*0034*/ 	.byte	0x00, 0xf0, 0x11, 0x00


	//----- nvinfo : EIATTR_SPARSE_MMA_MASK
	.align		4
.L_305:
        /*0038*/ 	.byte	0x03, 0x50
        /*003a*/ 	.short	0x0000


	//----- nvinfo : EIATTR_MAXREG_COUNT
	.align		4
        /*003c*/ 	.byte	0x03, 0x1b
        /*003e*/ 	.short	0x00ff


	//----- nvinfo : EIATTR_MERCURY_ISA_VERSION
	.align		4
        /*0040*/ 	.byte	0x03, 0x5f
        /*0042*/ 	.short	0x0101


	//----- nvinfo : EIATTR_VRC_CTA_INIT_COUNT
	.align		4
        /*0044*/ 	.byte	0x02, 0x4a
	.zero		1
	.zero		1


	//----- nvinfo : EIATTR_EXIT_INSTR_OFFSETS
	.align		4
        /*0048*/ 	.byte	0x04, 0x1c
        /*004a*/ 	.short	(.L_307 - .L_306)


	//   ....[0]....
.L_306:
        /*004c*/ 	.word	0x00000080


	//   ....[1]....
        /*0050*/ 	.word	0x00000160


	//   ....[2]....
        /*0054*/ 	.word	0x000001b0


	//----- nvinfo : EIATTR_CRS_STACK_SIZE
	.align		4
.L_307:
        /*0058*/ 	.byte	0x04, 0x1e
        /*005a*/ 	.short	(.L_309 - .L_308)
.L_308:
        /*005c*/ 	.word	0x00000000


	//----- nvinfo : EIATTR_CBANK_PARAM_SIZE
	.align		4
.L_309:
        /*0060*/ 	.byte	0x03, 0x19
        /*0062*/ 	.short	0x0018


	//----- nvinfo : EIATTR_PARAM_CBANK
	.align		4
        /*0064*/ 	.byte	0x04, 0x0a
        /*0066*/ 	.short	(.L_311 - .L_310)
	.align		4
.L_310:
        /*0068*/ 	.word	index@(.nv.constant0._Z18compute_col_to_rowiPKiPi)
        /*006c*/ 	.short	0x0380
        /*006e*/ 	.short	0x0018


	//----- nvinfo : EIATTR_SW_WAR
	.align		4
.L_311:
        /*0070*/ 	.byte	0x04, 0x36
        /*0072*/ 	.short	(.L_313 - .L_312)
.L_312:
        /*0074*/ 	.word	0x00000008
.L_313:


//--------------------- .nv.info._Z11find_argminPKfPiPfi --------------------------
	.section	.nv.info._Z11find_argminPKfPiPfi,"",@"SHT_CUDA_INFO"
	.sectionflags	@""
	.align	4


	//----- nvinfo : EIATTR_CUDA_API_VERSION
	.align		4
        /*0000*/ 	.byte	0x04, 0x37
        /*0002*/ 	.short	(.L_315 - .L_314)
.L_314:
        /*0004*/ 	.word	0x00000082


	//----- nvinfo : EIATTR_KPARAM_INFO
	.align		4
.L_315:
        /*0008*/ 	.byte	0x04, 0x17
        /*000a*/ 	.short	(.L_317 - .L_316)
.L_316:
        /*000c*/ 	.word	0x00000000
        /*0010*/ 	.short	0x0003
        /*0012*/ 	.short	0x0018
        /*0014*/ 	.byte	0x00, 0xf0, 0x11, 0x00


	//----- nvinfo : EIATTR_KPARAM_INFO
	.align		4
.L_317:
        /*0018*/ 	.byte	0x04, 0x17
        /*001a*/ 	.short	(.L_319 - .L_318)
.L_318:
        /*001c*/ 	.word	0x00000000
        /*0020*/ 	.short	0x0002
        /*0022*/ 	.short	0x0010
        /*0024*/ 	.byte	0x00, 0xf5, 0x21, 0x00


	//----- nvinfo : EIATTR_KPARAM_INFO
	.align		4
.L_319:
        /*0028*/ 	.byte	0x04, 0x17
        /*002a*/ 	.short	(.L_321 - .L_320)
.L_320:
        /*002c*/ 	.word	0x00000000
        /*0030*/ 	.short	0x0001
        /*0032*/ 	.short	0x0008
        /*0034*/ 	.byte	0x00, 0xf5, 0x21, 0x00


	//----- nvinfo : EIATTR_KPARAM_INFO
	.align		4
.L_321:
        /*0038*/ 	.byte	0x04, 0x17
        /*003a*/ 	.short	(.L_323 - .L_322)
.L_322:
        /*003c*/ 	.word	0x00000000
        /*0040*/ 	.short	0x0000
        /*0042*/ 	.short	0x0000
        /*0044*/ 	.byte	0x00, 0xf5, 0x21, 0x00


	//----- nvinfo : EIATTR_SPARSE_MMA_MASK
	.align		4
.L_323:
        /*0048*/ 	.byte	0x03, 0x50
        /*004a*/ 	.short	0x0000


	//----- nvinfo : EIATTR_MAXREG_COUNT
	.align		4
        /*004c*/ 	.byte	0x03, 0x1b
        /*004e*/ 	.short	0x00ff


	//----- nvinfo : EIATTR_NUM_BARRIERS
	.align		4
        /*0050*/ 	.byte	0x02, 0x4c
        /*0052*/ 	.byte	0x01
	.zero		1


	//----- nvinfo : EIATTR_MERCURY_ISA_VERSION
	.align		4
        /*0054*/ 	.byte	0x03, 0x5f
        /*0056*/ 	.short	0x0101


	//----- nvinfo : EIATTR_VRC_CTA_INIT_COUNT
	.align		4
        /*0058*/ 	.byte	0x02, 0x4a
	.zero		1
	.zero		1


	//----- nvinfo : EIATTR_EXIT_INSTR_OFFSETS
	.align		4
        /*005c*/ 	.byte	0x04, 0x1c
        /*005e*/ 	.short	(.L_325 - .L_324)


	//   ....[0]....
.L_324:
        /*0060*/ 	.word	0x000002c0


	//   ....[1]....
        /*0064*/ 	.word	0x00000380


	//----- nvinfo : EIATTR_CRS_STACK_SIZE
	.align		4
.L_325:
        /*0068*/ 	.byte	0x04, 0x1e
        /*006a*/ 	.short	(.L_327 - .L_326)
.L_326:
        /*006c*/ 	.word	0x00000000


	//----- nvinfo : EIATTR_CBANK_PARAM_SIZE
	.align		4
.L_327:
        /*0070*/ 	.byte	0x03, 0x19
        /*0072*/ 	.short	0x001c


	//----- nvinfo : EIATTR_PARAM_CBANK
	.align		4
        /*0074*/ 	.byte	0x04, 0x0a
        /*0076*/ 	.short	(.L_329 - .L_328)
	.align		4
.L_328:
        /*0078*/ 	.word	index@(.nv.constant0._Z11find_argminPKfPiPfi)
        /*007c*/ 	.short	0x0380
        /*007e*/ 	.short	0x001c


	//----- nvinfo : EIATTR_SW_WAR
	.align		4
.L_329:
        /*0080*/ 	.byte	0x04, 0x36
        /*0082*/ 	.short	(.L_331 - .L_330)
.L_330:
        /*0084*/ 	.word	0x00000008
.L_331:


//--------------------- .nv.info._Z9compute_BPKfS0_S0_Pfi --------------------------
	.section	.nv.info._Z9compute_BPKfS0_S0_Pfi,"",@"SHT_CUDA_INFO"
	.sectionflags	@""
	.align	4


	//----- nvinfo : EIATTR_CUDA_API_VERSION
	.align		4
        /*0000*/ 	.byte	0x04, 0x37
        /*0002*/ 	.short	(.L_333 - .L_332)
.L_332:
        /*0004*/ 	.word	0x00000082


	//----- nvinfo : EIATTR_KPARAM_INFO
	.align		4
.L_333:
        /*0008*/ 	.byte	0x04, 0x17
        /*000a*/ 	.short	(.L_335 - .L_334)
.L_334:
        /*000c*/ 	.word	0x00000000
        /*0010*/ 	.short	0x0004
        /*0012*/ 	.short	0x0020
        /*0014*/ 	.byte	0x00, 0xf0, 0x11, 0x00


	//----- nvinfo : EIATTR_KPARAM_INFO
	.align		4
.L_335:
        /*0018*/ 	.byte	0x04, 0x17
        /*001a*/ 	.short	(.L_337 - .L_336)
.L_336:
        /*001c*/ 	.word	0x00000000
        /*0020*/ 	.short	0x0003
        /*0022*/ 	.short	0x0018
        /*0024*/ 	.byte	0x00, 0xf5, 0x21, 0x00


	//----- nvinfo : EIATTR_KPARAM_INFO
	.align		4
.L_337:
        /*0028*/ 	.byte	0x04, 0x17
        /*002a*/ 	.short	(.L_339 - .L_338)
.L_338:
        /*002c*/ 	.word	0x00000000
        /*0030*/ 	.short	0x0002
        /*0032*/ 	.short	0x0010
        /*0034*/ 	.byte	0x00, 0xf5, 0x21, 0x00


	//----- nvinfo : EIATTR_KPARAM_INFO
	.align		4
.L_339:
        /*0038*/ 	.byte	0x04, 0x17
        /*003a*/ 	.short	(.L_341 - .L_340)
.L_340:
        /*003c*/ 	.word	0x00000000
        /*0040*/ 	.short	0x0001
        /*0042*/ 	.short	0x0008
        /*0044*/ 	.byte	0x00, 0xf5, 0x21, 0x00


	//----- nvinfo : EIATTR_KPARAM_INFO
	.align		4
.L_341:
        /*0048*/ 	.byte	0x04, 0x17
        /*004a*/ 	.short	(.L_343 - .L_342)
.L_342:
        /*004c*/ 	.word	0x00000000
        /*0050*/ 	.short	0x0000
        /*0052*/ 	.short	0x0000
        /*0054*/ 	.byte	0x00, 0xf5, 0x21, 0x00


	//----- nvinfo : EIATTR_SPARSE_MMA_MASK
	.align		4
.L_343:
        /*0058*/ 	.byte	0x03, 0x50
        /*005a*/ 	.short	0x0000


	//----- nvinfo : EIATTR_MAXREG_COUNT
	.align		4
        /*005c*/ 	.byte	0x03, 0x1b
        /*005e*/ 	.short	0x00ff


	//----- nvinfo : EIATTR_MERCURY_ISA_VERSION
	.align		4
        /*0060*/ 	.byte	0x03, 0x5f
        /*0062*/ 	.short	0x0101


	//----- nvinfo : EIATTR_VRC_CTA_INIT_COUNT
	.align		4
        /*0064*/ 	.byte	0x02, 0x4a
	.zero		1
	.zero		1


	//----- nvinfo : EIATTR_EXIT_INSTR_OFFSETS
	.align		4
        /*0068*/ 	.byte	0x04, 0x1c
        /*006a*/ 	.short	(.L_345 - .L_344)


	//   ....[0]....
.L_344:
        /*006c*/ 	.word	0x000000c0


	//   ....[1]....
        /*0070*/ 	.word	0x000001d0


	//----- nvinfo : EIATTR_CBANK_PARAM_SIZE
	.align		4
.L_345:
        /*0074*/ 	.byte	0x03, 0x19
        /*0076*/ 	.short	0x0024


	//----- nvinfo : EIATTR_PARAM_CBANK
	.align		4
        /*0078*/ 	.byte	0x04, 0x0a
        /*007a*/ 	.short	(.L_347 - .L_346)
	.align		4
.L_346:
        /*007c*/ 	.word	index@(.nv.constant0._Z9compute_BPKfS0_S0_Pfi)
        /*0080*/ 	.short	0x0380
        /*0082*/ 	.short	0x0024


	//----- nvinfo : EIATTR_SW_WAR
	.align		4
.L_347:
        /*0084*/ 	.byte	0x04, 0x36
        /*0086*/ 	.short	(.L_349 - .L_348)
.L_348:
        /*0088*/ 	.word	0x00000008
.L_349:


//--------------------- .nv.callgraph             --------------------------
	.section	.nv.callgraph,"",@"SHT_CUDA_CALLGRAPH"
	.align	4
	.sectionentsize	8
	.align		4
        /*0000*/ 	.word	0x00000000
	.align		4
        /*0004*/ 	.word	0xffffffff
	.align		4
        /*0008*/ 	.word	0x00000000
	.align		4
        /*000c*/ 	.word	0xfffffffe
	.align		4
        /*0010*/ 	.word	0x00000000
	.align		4
        /*0014*/ 	.word	0xfffffffd
	.align		4
        /*0018*/ 	.word	0x00000000
	.align		4
        /*001c*/ 	.word	0xfffffffc


//--------------------- .nv.constant4             --------------------------
	.section	.nv.constant4,"a",@progbits
	.align	8
	.align		8
.nv.constant4:
        /*0000*/ 	.dword	_ZN34_INTERNAL_800e7f78_4_k_cu_3a6ab9e94cuda3std3__45__cpo5beginE
	.align		8
        /*0008*/ 	.dword	_ZN34_INTERNAL_800e7f78_4_k_cu_3a6ab9e94cuda3std3__45__cpo3endE
	.align		8
        /*0010*/ 	.dword	_ZN34_INTERNAL_800e7f78_4_k_cu_3a6ab9e94cuda3std3__45__cpo6cbeginE
	.align		8
        /*0018*/ 	.dword	_ZN34_INTERNAL_800e7f78_4_k_cu_3a6ab9e94cuda3std3__45__cpo4cendE
	.align		8
        /*0020*/ 	.dword	_ZN34_INTERNAL_800e7f78_4_k_cu_3a6ab9e94cuda3std3__45__cpo6rbeginE
	.align		8
        /*0028*/ 	.dword	_ZN34_INTERNAL_800e7f78_4_k_cu_3a6ab9e94cuda3std3__45__cpo4rendE
	.align		8
        /*0030*/ 	.dword	_ZN34_INTERNAL_800e7f78_4_k_cu_3a6ab9e94cuda3std3__45__cpo7crbeginE
	.align		8
        /*0038*/ 	.dword	_ZN34_INTERNAL_800e7f78_4_k_cu_3a6ab9e94cuda3std3__45__cpo5crendE
	.align		8
        /*0040*/ 	.dword	_ZN34_INTERNAL_800e7f78_4_k_cu_3a6ab9e94cuda3std3__436_GLOBAL__N__800e7f78_4_k_cu_3a6ab9e96ignoreE
	.align		8
        /*0048*/ 	.dword	_ZN34_INTERNAL_800e7f78_4_k_cu_3a6ab9e94cuda3std3__419piecewise_constructE
	.align		8
        /*0050*/ 	.dword	_ZN34_INTERNAL_800e7f78_4_k_cu_3a6ab9e94cuda3std3__48in_placeE
	.align		8
        /*0058*/ 	.dword	_ZN34_INTERNAL_800e7f78_4_k_cu_3a6ab9e94cuda3std3__420unreachable_sentinelE
	.align		8
        /*0060*/ 	.dword	_ZN34_INTERNAL_800e7f78_4_k_cu_3a6ab9e94cuda3std3__47nulloptE
	.align		8
        /*0068*/ 	.dword	_ZN34_INTERNAL_800e7f78_4_k_cu_3a6ab9e94cuda3std3__48unexpectE
	.align		8
        /*0070*/ 	.dword	_ZN34_INTERNAL_800e7f78_4_k_cu_3a6ab9e94cuda3std6ranges3__45__cpo4swapE
	.align		8
        /*0078*/ 	.dword	_ZN34_INTERNAL_800e7f78_4_k_cu_3a6ab9e94cuda3std6ranges3__45__cpo9iter_moveE
	.align		8
        /*0080*/ 	.dword	_ZN34_INTERNAL_800e7f78_4_k_cu_3a6ab9e94cuda3std6ranges3__45__cpo5beginE
	.align		8
        /*0088*/ 	.dword	_ZN34_INTERNAL_800e7f78_4_k_cu_3a6ab9e94cuda3std6ranges3__45__cpo3endE
	.align		8
        /*0090*/ 	.dword	_ZN34_INTERNAL_800e7f78_4_k_cu_3a6ab9e94cuda3std6ranges3__45__cpo6cbeginE
	.align		8
        /*0098*/ 	.dword	_ZN34_INTERNAL_800e7f78_4_k_cu_3a6ab9e94cuda3std6ranges3__45__cpo4cendE
	.align		8
        /*00a0*/ 	.dword	_ZN34_INTERNAL_800e7f78_4_k_cu_3a6ab9e94cuda3std6ranges3__45__cpo7advanceE
	.align		8
        /*00a8*/ 	.dword	_ZN34_INTERNAL_800e7f78_4_k_cu_3a6ab9e94cuda3std6ranges3__45__cpo9iter_swapE
	.align		8
        /*00b0*/ 	.dword	_ZN34_INTERNAL_800e7f78_4_k_cu_3a6ab9e94cuda3std6ranges3__45__cpo4nextE
	.align		8
        /*00b8*/ 	.dword	_ZN34_INTERNAL_800e7f78_4_k_cu_3a6ab9e94cuda3std6ranges3__45__cpo4prevE
	.align		8
        /*00c0*/ 	.dword	_ZN34_INTERNAL_800e7f78_4_k_cu_3a6ab9e94cuda3std6ranges3__45__cpo4dataE
	.align		8
        /*00c8*/ 	.dword	_ZN34_INTERNAL_800e7f78_4_k_cu_3a6ab9e94cuda3std6ranges3__45__cpo5cdataE
	.align		8
        /*00d0*/ 	.dword	_ZN34_INTERNAL_800e7f78_4_k_cu_3a6ab9e94cuda3std6ranges3__45__cpo4sizeE
	.align		8
        /*00d8*/ 	.dword	_ZN34_INTERNAL_800e7f78_4_k_cu_3a6ab9e94cuda3std6ranges3__45__cpo5ssizeE
	.align		8
        /*00e0*/ 	.dword	_ZN34_INTERNAL_800e7f78_4_k_cu_3a6ab9e94cuda3std6ranges3__45__cpo8distanceE
	.align		8
        /*00e8*/ 	.dword	_ZN34_INTERNAL_800e7f78_4_k_cu_3a6ab9e96thrust24THRUST_300001_SM_1000_NS6system6detail10sequential3seqE
	.align		8
        /*00f0*/ 	.dword	_ZN34_INTERNAL_800e7f78_4_k_cu_3a6ab9e96thrust24THRUST_300001_SM_1000_NS12placeholders2_1E
	.align		8
        /*00f8*/ 	.dword	_ZN34_INTERNAL_800e7f78_4_k_cu_3a6ab9e96thrust24THRUST_300001_SM_1000_NS12placeholders2_2E
	.align		8
        /*0100*/ 	.dword	_ZN34_INTERNAL_800e7f78_4_k_cu_3a6ab9e96thrust24THRUST_300001_SM_1000_NS12placeholders2_3E
	.align		8
        /*0108*/ 	.dword	_ZN34_INTERNAL_800e7f78_4_k_cu_3a6ab9e96thrust24THRUST_300001_SM_1000_NS12placeholders2_4E
	.align		8
        /*0110*/ 	.dword	_ZN34_INTERNAL_800e7f78_4_k_cu_3a6ab9e96thrust24THRUST_300001_SM_1000_NS12placeholders2_5E
	.align		8
        /*0118*/ 	.dword	_ZN34_INTERNAL_800e7f78_4_k_cu_3a6ab9e96thrust24THRUST_300001_SM_1000_NS12placeholders2_6E
	.align		8
        /*0120*/ 	.dword	_ZN34_INTERNAL_800e7f78_4_k_cu_3a6ab9e96thrust24THRUST_300001_SM_1000_NS12placeholders2_7E
	.align		8
        /*0128*/ 	.dword	_ZN34_INTERNAL_800e7f78_4_k_cu_3a6ab9e96thrust24THRUST_300001_SM_1000_NS12placeholders2_8E
	.align		8
        /*0130*/ 	.dword	_ZN34_INTERNAL_800e7f78_4_k_cu_3a6ab9e96thrust24THRUST_300001_SM_1000_NS12placeholders2_9E
	.align		8
        /*0138*/ 	.dword	_ZN34_INTERNAL_800e7f78_4_k_cu_3a6ab9e96thrust24THRUST_300001_SM_1000_NS12placeholders3_10E


//--------------------- .text._ZN3cub18CUB_300001_SM_10006detail6reduce28DeviceReduceSingleTileKernelINS2_10policy_hubINS0_12KeyValuePairIifEEiNS0_6ArgMinEE10Policy1000EPS6_N6thrust24THRUST_300001_SM_1000_NS24tabulate_output_iteratorINS2_32accumulating_transform_output_opINS5_IlfEENS2_18local_to_global_opIlEES7_NSD_INS2_31unzip_and_write_arg_extremum_opIPfPiEENSC_11use_defaultElEEEESM_lEEiS7_NS2_20empty_problem_init_tIS6_EES6_N4cuda3std3__410__identityEEEvT0_T1_T2_T3_T4_T6_ --------------------------
	.section	.text._ZN3cub18CUB_300001_SM_10006detail6reduce28DeviceReduceSingleTileKernelINS2_10policy_hubINS0_12KeyValuePairIifEEiNS0_6ArgMinEE10Policy1000EPS6_N6thrust24THRUST_300001_SM_1000_NS24tabulate_output_iteratorINS2_32accumulating_transform_output_opINS5_IlfEENS2_18local_to_global_opIlEES7_NSD_INS2_31unzip_and_write_arg_extremum_opIPfPiEENSC_11use_defaultElEEEESM_lEEiS7_NS2_20empty_problem_init_tIS6_EES6_N4cuda3std3__410__identityEEEvT0_T1_T2_T3_T4_T6_,"ax",@progbits
	.align	128
        .global         _ZN3cub18CUB_300001_SM_10006detail6reduce28DeviceReduceSingleTileKernelINS2_10policy_hubINS0_12KeyValuePairIifEEiNS0_6ArgMinEE10Policy1000EPS6_N6thrust24THRUST_300001_SM_1000_NS24tabulate_output_iteratorINS2_32accumulating_transform_output_opINS5_IlfEENS2_18local_to_global_opIlEES7_NSD_INS2_31unzip_and_write_arg_extremum_opIPfPiEENSC_11use_defaultElEEEESM_lEEiS7_NS2_20empty_problem_init_tIS6_EES6_N4cuda3std3__410__identityEEEvT0_T1_T2_T3_T4_T6_
        .type           _ZN3cub18CUB_300001_SM_10006detail6reduce28DeviceReduceSingleTileKernelINS2_10policy_hubINS0_12KeyValuePairIifEEiNS0_6ArgMinEE10Policy1000EPS6_N6thrust24THRUST_300001_SM_1000_NS24tabulate_output_iteratorINS2_32accumulating_transform_output_opINS5_IlfEENS2_18local_to_global_opIlEES7_NSD_INS2_31unzip_and_write_arg_extremum_opIPfPiEENSC_11use_defaultElEEEESM_lEEiS7_NS2_20empty_problem_init_tIS6_EES6_N4cuda3std3__410__identityEEEvT0_T1_T2_T3_T4_T6_,@function
        .size           _ZN3cub18CUB_300001_SM_10006detail6reduce28DeviceReduceSingleTileKernelINS2_10policy_hubINS0_12KeyValuePairIifEEiNS0_6ArgMinEE10Policy1000EPS6_N6thrust24THRUST_300001_SM_1000_NS24tabulate_output_iteratorINS2_32accumulating_transform_output_opINS5_IlfEENS2_18local_to_global_opIlEES7_NSD_INS2_31unzip_and_write_arg_extremum_opIPfPiEENSC_11use_defaultElEEEESM_lEEiS7_NS2_20empty_problem_init_tIS6_EES6_N4cuda3std3__410__identityEEEvT0_T1_T2_T3_T4_T6_,(.L_x_207 - _ZN3cub18CUB_300001_SM_10006detail6reduce28DeviceReduceSingleTileKernelINS2_10policy_hubINS0_12KeyValuePairIifEEiNS0_6ArgMinEE10Policy1000EPS6_N6thrust24THRUST_300001_SM_1000_NS24tabulate_output_iteratorINS2_32accumulating_transform_output_opINS5_IlfEENS2_18local_to_global_opIlEES7_NSD_INS2_31unzip_and_write_arg_extremum_opIPfPiEENSC_11use_defaultElEEEESM_lEEiS7_NS2_20empty_problem_init_tIS6_EES6_N4cuda3std3__410__identityEEEvT0_T1_T2_T3_T4_T6_)
        .other          _ZN3cub18CUB_300001_SM_10006detail6reduce28DeviceReduceSingleTileKernelINS2_10policy_hubINS0_12KeyValuePairIifEEiNS0_6ArgMinEE10Policy1000EPS6_N6thrust24THRUST_300001_SM_1000_NS24tabulate_output_iteratorINS2_32accumulating_transform_output_opINS5_IlfEENS2_18local_to_global_opIlEES7_NSD_INS2_31unzip_and_write_arg_extremum_opIPfPiEENSC_11use_defaultElEEEESM_lEEiS7_NS2_20empty_problem_init_tIS6_EES6_N4cuda3std3__410__identityEEEvT0_T1_T2_T3_T4_T6_,@"STO_CUDA_ENTRY STV_DEFAULT"
_ZN3cub18CUB_300001_SM_10006detail6reduce28DeviceReduceSingleTileKernelINS2_10policy_hubINS0_12KeyValuePairIifEEiNS0_6ArgMinEE10Policy1000EPS6_N6thrust24THRUST_300001_SM_1000_NS24tabulate_output_iteratorINS2_32accumulating_transform_output_opINS5_IlfEENS2_18local_to_global_opIlEES7_NSD_INS2_31unzip_and_write_arg_extremum_opIPfPiEENSC_11use_defaultElEEEESM_lEEiS7_NS2_20empty_problem_init_tIS6_EES6_N4cuda3std3__410__identityEEEvT0_T1_T2_T3_T4_T6_:
.text._ZN3cub18CUB_300001_SM_10006detail6reduce28DeviceReduceSingleTileKernelINS2_10policy_hubINS0_12KeyValuePairIifEEiNS0_6ArgMinEE10Policy1000EPS6_N6thrust24THRUST_300001_SM_1000_NS24tabulate_output_iteratorINS2_32accumulating_transform_output_opINS5_IlfEENS2_18local_to_global_opIlEES7_NSD_INS2_31unzip_and_write_arg_extremum_opIPfPiEENSC_11use_defaultElEEEESM_lEEiS7_NS2_20empty_problem_init_tIS6_EES6_N4cuda3std3__410__identityEEEvT0_T1_T2_T3_T4_T6_:
[----:B------:R-:W-:Y:S01]  /*0000*/  LDC R1, c[0x0][0x37c] ;  /* 0x0000df00ff017b82 */ /* 0x000fe20000000800 */
[----:B------:R-:W0:Y:S01]  /*0010*/  LDCU UR4, c[0x0][0x3d0] ;  /* 0x00007a00ff0477ac */ /* 0x000e220008000800 */
[----:B------:R-:W1:Y:S01]  /*0020*/  LDCU.64 UR8, c[0x0][0x358] ;  /* 0x00006b00ff0877ac */ /* 0x000e620008000a00 */
[----:B------:R-:W2:Y:S01]  /*0030*/  LDCU.U8 UR7, c[0x0][0x390] ;  /* 0x00007200ff0777ac */ /* 0x000ea20008000000 */
[----:B------:R-:W3:Y:S01]  /*0040*/  LDCU.U8 UR10, c[0x0][0x391] ;  /* 0x00007220ff0a77ac */ /* 0x000ee20008000000 */
[----:B0-----:R-:W-:-:S09]  /*0050*/  UISETP.NE.AND UP0, UPT, UR4, URZ, UPT ;  /* 0x000000ff0400728c */ /* 0x001fd2000bf05270 */
[----:B-123--:R-:W-:Y:S05]  /*0060*/  BRA.U UP0, `(.L_x_0) ;  /* 0x0000000100a87547 */ /* 0x00efea000b800000 */
[----:B------:R-:W0:Y:S01]  /*0070*/  S2R R0, SR_TID.X ;  /* 0x0000000000007919 */ /* 0x000e220000002100 */
[----:B------:R-:W1:Y:S02]  /*0080*/  LDCU UR5, c[0x0][0x3dc] ;  /* 0x00007b80ff0577ac */ /* 0x000e640008000800 */
[----:B-1----:R-:W-:Y:S01]  /*0090*/  IMAD.U32 R9, RZ, RZ, UR5 ;  /* 0x00000005ff097e24 */ /* 0x002fe2000f8e00ff */
[----:B0-----:R-:W-:-:S13]  /*00a0*/  ISETP.NE.AND P0, PT, R0, RZ, PT ;  /* 0x000000ff0000720c */ /* 0x001fda0003f05270 */
[----:B------:R-:W-:Y:S05]  /*00b0*/  @P0 EXIT ;  /* 0x000000000000094d */ /* 0x000fea0003800000 */
[----:B------:R-:W-:-:S09]  /*00c0*/  UISETP.NE.AND UP0, UPT, UR7, URZ, UPT ;  /* 0x000000ff0700728c */ /* 0x000fd2000bf05270 */
[----:B------:R-:W-:Y:S05]  /*00d0*/  BRA.U !UP0, `(.L_x_1) ;  /* 0x0000000108247547 */ /* 0x000fea000b800000 */
[----:B------:R-:W0:Y:S08]  /*00e0*/  LDC.64 R6, c[0x0][0x3d8] ;  /* 0x0000f600ff067b82 */ /* 0x000e300000000a00 */
[----:B------:R-:W0:Y:S08]  /*00f0*/  LDC.64 R4, c[0x0][0x3c0] ;  /* 0x0000f000ff047b82 */ /* 0x000e300000000a00 */
[----:B------:R-:W1:Y:S01]  /*0100*/  LDC.64 R2, c[0x0][0x3a0] ;  /* 0x0000e800ff027b82 */ /* 0x000e620000000a00 */
[----:B0-----:R-:W-:-:S04]  /*0110*/  IADD3 R11, P0, PT, R6, R4, RZ ;  /* 0x00000004060b7210 */ /* 0x001fc80007f1e0ff */
[----:B------:R-:W-:Y:S01]  /*0120*/  LEA.HI.X.SX32 R5, R6, R5, 0x1, P0 ;  /* 0x0000000506057211 */ /* 0x000fe200000f0eff */
[----:B------:R-:W-:Y:S01]  /*0130*/  IMAD.MOV.U32 R4, RZ, RZ, R11 ;  /* 0x000000ffff047224 */ /* 0x000fe200078e000b */
[----:B-1----:R0:W-:Y:S04]  /*0140*/  STG.E desc[UR8][R2.64+0x8], R7 ;  /* 0x0000080702007986 */ /* 0x0021e8000c101908 */
[----:B------:R0:W-:Y:S01]  /*0150*/  STG.E.64 desc[UR8][R2.64], R4 ;  /* 0x0000000402007986 */ /* 0x0001e2000c101b08 */
[----:B------:R-:W-:Y:S05]  /*0160*/  BRA `(.L_x_2) ;  /* 0x00000000004c7947 */ /* 0x000fea0003800000 */
.L_x_1:
[----:B------:R-:W0:Y:S08]  /*0170*/  LDC.64 R4, c[0x0][0x398] ;  /* 0x0000e600ff047b82 */ /* 0x000e300000000a00 */
[----:B------:R-:W1:Y:S08]  /*0180*/  LDC.64 R14, c[0x0][0x3d8] ;  /* 0x0000f600ff0e7b82 */ /* 0x000e700000000a00 */
[----:B------:R-:W2:Y:S01]  /*0190*/  LDC.64 R12, c[0x0][0x3c0] ;  /* 0x0000f000ff0c7b82 */ /* 0x000ea20000000a00 */
[----:B0-----:R-:W1:Y:S02]  /*01a0*/  LDG.E R0, desc[UR8][R4.64+0x8] ;  /* 0x0000080804007981 */ /* 0x001e64000c1e1900 */
[----:B-1----:R-:W-:-:S13]  /*01b0*/  FSETP.GT.AND P1, PT, R0, R15, PT ;  /* 0x0000000f0000720b */ /* 0x002fda0003f24000 */
[----:B------:R-:W3:Y:S01]  /*01c0*/  @!P1 LDG.E.64 R2, desc[UR8][R4.64] ;  /* 0x0000000804029981 */ /* 0x000ee2000c1e1b00 */
[C---:B--2---:R-:W-:Y:S01]  /*01d0*/  IADD3 R11, P0, PT, R14.reuse, R12, RZ ;  /* 0x0000000c0e0b7210 */ /* 0x044fe20007f1e0ff */
[----:B------:R-:W0:Y:S03]  /*01e0*/  LDC.64 R6, c[0x0][0x3a0] ;  /* 0x0000e800ff067b82 */ /* 0x000e260000000a00 */
[----:B------:R-:W-:Y:S02]  /*01f0*/  LEA.HI.X.SX32 R13, R14, R13, 0x1, P0 ;  /* 0x0000000d0e0d7211 */ /* 0x000fe400000f0eff */
[----:B---3--:R-:W-:-:S04]  /*0200*/  @!P1 ISETP.GE.U32.AND P0, PT, R11, R2, PT ;  /* 0x000000020b00920c */ /* 0x008fc80003f06070 */
[----:B------:R-:W-:-:S04]  /*0210*/  @!P1 ISETP.GE.AND.EX P0, PT, R13, R3, PT, P0 ;  /* 0x000000030d00920c */ /* 0x000fc80003f06300 */
[----:B------:R-:W-:-:S04]  /*0220*/  @!P1 FSETP.EQ.AND P0, PT, R0, R15, !P0 ;  /* 0x0000000f0000920b */ /* 0x000fc80004702000 */
[----:B------:R-:W-:Y:S02]  /*0230*/  @!P1 SEL R11, R11, R2, P0 ;  /* 0x000000020b0b9207 */ /* 0x000fe40000000000 */
[----:B------:R-:W-:Y:S02]  /*0240*/  @!P1 SEL R13, R13, R3, P0 ;  /* 0x000000030d0d9207 */ /* 0x000fe40000000000 */
[----:B------:R-:W-:Y:S01]  /*0250*/  @!P1 FSEL R9, R0, R15, !P0 ;  /* 0x0000000f00099208 */ /* 0x000fe20004000000 */
[----:B------:R-:W-:Y:S02]  /*0260*/  IMAD.MOV.U32 R2, RZ, RZ, R11 ;  /* 0x000000ffff027224 */ /* 0x000fe400078e000b */
[----:B------:R-:W-:Y:S02]  /*0270*/  IMAD.MOV.U32 R3, RZ, RZ, R13 ;  /* 0x000000ffff037224 */ /* 0x000fe400078e000d */
[----:B0-----:R1:W-:Y:S04]  /*0280*/  STG.E desc[UR8][R6.64+0x8], R9 ;  /* 0x0000080906007986 */ /* 0x0013e8000c101908 */
[----:B------:R1:W-:Y:S02]  /*0290*/  STG.E.64 desc[UR8][R6.64], R2 ;  /* 0x0000000206007986 */ /* 0x0003e4000c101b08 */
.L_x_2:
[----:B------:R-:W-:-:S13]  /*02a0*/  ISETP.NE.AND P0, PT, RZ, UR10, PT ;  /* 0x0000000aff007c0c */ /* 0x000fda000bf05270 */
[----:B------:R-:W-:Y:S05]  /*02b0*/  @!P0 EXIT ;  /* 0x000000000000894d */ /* 0x000fea0003800000 */
[----:B01----:R-:W0:Y:S08]  /*02c0*/  LDC.64 R2, c[0x0][0x3b0] ;  /* 0x0000ec00ff027b82 */ /* 0x003e300000000a00 */
[----:B------:R-:W1:Y:S01]  /*02d0*/  LDC.64 R4, c[0x0][0x3b8] ;  /* 0x0000ee00ff047b82 */ /* 0x000e620000000a00 */
[----:B0-----:R-:W-:Y:S04]  /*02e0*/  STG.E desc[UR8][R2.64], R9 ;  /* 0x0000000902007986 */ /* 0x001fe8000c101908 */
[----:B-1----:R-:W-:Y:S01]  /*02f0*/  STG.E desc[UR8][R4.64], R11 ;  /* 0x0000000b04007986 */ /* 0x002fe2000c101908 */
[----:B------:R-:W-:Y:S05]  /*0300*/  EXIT ;  /* 0x000000000000794d */ /* 0x000fea0003800000 */
.L_x_0:
[----:B------:R-:W-:Y:S01]  /*0310*/  UISETP.GT.AND UP0, UPT, UR4, 0x7ff, UPT ;  /* 0x000007ff0400788c */ /* 0x000fe2000bf04270 */
[----:B------:R-:W-:Y:S08]  /*0320*/  BSSY.RECONVERGENT B0, `(.L_x_3) ;  /* 0x000045d000007945 */ /* 0x000ff00003800200 */
[----:B------:R-:W-:Y:S05]  /*0330*/  BRA.U UP0, `(.L_x_4) ;  /* 0x0000002500007547 */ /* 0x000fea000b800000 */
[----:B------:R-:W0:Y:S01]  /*0340*/  S2R R0, SR_TID.X ;  /* 0x0000000000007919 */ /* 0x000e220000002100 */
[----:B------:R-:W-:Y:S01]  /*0350*/  BSSY.RECONVERGENT B1, `(.L_x_5) ;  /* 0x0000009000017945 */ /* 0x000fe20003800200 */
[----:B0-----:R-:W-:Y:S01]  /*0360*/  ISETP.GE.AND P0, PT, R0, UR4, PT ;  /* 0x0000000400007c0c */ /* 0x001fe2000bf06270 */
[----:B------:R-:W-:-:S12]  /*0370*/  IMAD.MOV.U32 R11, RZ, RZ, R0 ;  /* 0x000000ffff0b7224 */ /* 0x000fd800078e0000 */
[----:B------:R-:W-:Y:S05]  /*0380*/  @P0 BRA `(.L_x_6) ;  /* 0x0000000000140947 */ /* 0x000fea0003800000 */
[----:B------:R-:W0:Y:S02]  /*0390*/  LDC.64 R2, c[0x0][0x380] ;  /* 0x0000e000ff027b82 */ /* 0x000e240000000a00 */
[----:B0-----:R-:W-:-:S05]  /*03a0*/  IMAD.WIDE.U32 R2, R0, 0x8, R2 ;  /* 0x0000000800027825 */ /* 0x001fca00078e0002 */
[----:B------:R0:W5:Y:S04]  /*03b0*/  LDG.E.CONSTANT R8, desc[UR8][R2.64] ;  /* 0x0000000802087981 */ /* 0x000168000c1e9900 */
[----:B------:R0:W5:Y:S01]  /*03c0*/  LDG.E.CONSTANT R9, desc[UR8][R2.64+0x4] ;  /* 0x0000040802097981 */ /* 0x000162000c1e9900 */
[----:B------:R-:W-:-:S07]  /*03d0*/  VIADD R11, R0, 0x100 ;  /* 0x00000100000b7836 */ /* 0x000fce0000000000 */
.L_x_6:
[----:B------:R-:W-:Y:S05]  /*03e0*/  BSYNC.RECONVERGENT B1 ;  /* 0x0000000000017941 */ /* 0x000fea0003800200 */
.L_x_5:
[----:B------:R-:W-:Y:S01]  /*03f0*/  ISETP.GE.AND P0, PT, R11, UR4, PT ;  /* 0x000000040b007c0c */ /* 0x000fe2000bf06270 */
[----:B------:R-:W-:-:S12]  /*0400*/  BSSY.RECONVERGENT B1, `(.L_x_7) ;  /* 0x0000109000017945 */ /* 0x000fd80003800200 */
[----:B------:R-:W-:Y:S05]  /*0410*/  @P0 BRA `(.L_x_8) ;  /* 0x00000010001c0947 */ /* 0x000fea0003800000 */
[----:B0-----:R-:W-:Y:S01]  /*0420*/  LOP3.LUT R2, RZ, R11, RZ, 0x33, !PT ;  /* 0x0000000bff027212 */ /* 0x001fe200078e33ff */
[----:B------:R-:W-:Y:S04]  /*0430*/  BSSY.RECONVERGENT B2, `(.L_x_9) ;  /* 0x000001c000027945 */ /* 0x000fe80003800200 */
[----:B------:R-:W-:-:S05]  /*0440*/  VIADD R4, R2, UR4 ;  /* 0x0000000402047c36 */ /* 0x000fca0008000000 */
[C---:B------:R-:W-:Y:S02]  /*0450*/  LOP3.LUT R2, R4.reuse, 0x300, RZ, 0xc0, !PT ;  /* 0x0000030004027812 */ /* 0x040fe400078ec0ff */
[----:B------:R-:W-:Y:S02]  /*0460*/  ISETP.GE.U32.AND P2, PT, R4, 0x300, PT ;  /* 0x000003000400780c */ /* 0x000fe40003f46070 */
[----:B------:R-:W-:-:S13]  /*0470*/  ISETP.NE.AND P0, PT, R2, 0x300, PT ;  /* 0x000003000200780c */ /* 0x000fda0003f05270 */
[----:B------:R-:W-:Y:S05]  /*0480*/  @!P0 BRA `(.L_x_10) ;  /* 0x0000000000588947 */ /* 0x000fea0003800000 */
[----:B------:R-:W0:Y:S01]  /*0490*/  LDC.64 R2, c[0x0][0x380] ;  /* 0x0000e000ff027b82 */ /* 0x000e220000000a00 */
[----:B------:R-:W-:Y:S01]  /*04a0*/  LEA.HI R4, R4, 0x1, RZ, 0x18 ;  /* 0x0000000104047811 */ /* 0x000fe200078fc0ff */
[----:B-----5:R-:W-:Y:S02]  /*04b0*/  IMAD.MOV.U32 R5, RZ, RZ, R8 ;  /* 0x000000ffff057224 */ /* 0x020fe400078e0008 */
[----:B------:R-:W-:Y:S01]  /*04c0*/  IMAD.MOV.U32 R6, RZ, RZ, R9 ;  /* 0x000000ffff067224 */ /* 0x000fe200078e0009 */
[----:B------:R-:W-:-:S05]  /*04d0*/  LOP3.LUT R4, R4, 0x3, RZ, 0xc0, !PT ;  /* 0x0000000304047812 */ /* 0x000fca00078ec0ff */
[----:B------:R-:W-:Y:S02]  /*04e0*/  IMAD.MOV R4, RZ, RZ, -R4 ;  /* 0x000000ffff047224 */ /* 0x000fe400078e0a04 */
[----:B0-----:R-:W-:-:S07]  /*04f0*/  IMAD.WIDE.U32 R2, R11, 0x8, R2 ;  /* 0x000000080b027825 */ /* 0x001fce00078e0002 */
.L_x_11:
[----:B------:R-:W2:Y:S04]  /*0500*/  LDG.E.CONSTANT R9, desc[UR8][R2.64+0x4] ;  /* 0x0000040802097981 */ /* 0x000ea8000c1e9900 */
[----:B------:R0:W3:Y:S01]  /*0510*/  LDG.E.CONSTANT R8, desc[UR8][R2.64] ;  /* 0x0000000802087981 */ /* 0x0000e2000c1e9900 */
[----:B------:R-:W-:Y:S02]  /*0520*/  VIADD R4, R4, 0x1 ;  /* 0x0000000104047836 */ /* 0x000fe40000000000 */
[----:B------:R-:W-:-:S03]  /*0530*/  VIADD R11, R11, 0x100 ;  /* 0x000001000b0b7836 */ /* 0x000fc60000000000 */
[----:B------:R-:W-:Y:S02]  /*0540*/  ISETP.NE.AND P4, PT, R4, RZ, PT ;  /* 0x000000ff0400720c */ /* 0x000fe40003f85270 */
[----:B0-----:R-:W-:-:S05]  /*0550*/  IADD3 R2, P3, PT, R2, 0x800, RZ ;  /* 0x0000080002027810 */ /* 0x001fca0007f7e0ff */
[----:B------:R-:W-:Y:S01]  /*0560*/  IMAD.X R3, RZ, RZ, R3, P3 ;  /* 0x000000ffff037224 */ /* 0x000fe200018e0603 */
[----:B--2---:R-:W-:-:S13]  /*0570*/  FSETP.GT.AND P1, PT, R6, R9, PT ;  /* 0x000000090600720b */ /* 0x004fda0003f24000 */
[----:B---3--:R-:W-:-:S04]  /*0580*/  @!P1 ISETP.GE.AND P0, PT, R8, R5, PT ;  /* 0x000000050800920c */ /* 0x008fc80003f06270 */
[----:B------:R-:W-:-:S04]  /*0590*/  @!P1 FSETP.EQ.AND P0, PT, R6, R9, !P0 ;  /* 0x000000090600920b */ /* 0x000fc80004702000 */
[----:B------:R-:W-:Y:S02]  /*05a0*/  @!P1 SEL R8, R8, R5, P0 ;  /* 0x0000000508089207 */ /* 0x000fe40000000000 */
[----:B------:R-:W-:-:S03]  /*05b0*/  @!P1 FSEL R9, R9, R6, P0 ;  /* 0x0000000609099208 */ /* 0x000fc60000000000 */
[----:B------:R-:W-:Y:S02]  /*05c0*/  IMAD.MOV.U32 R5, RZ, RZ, R8 ;  /* 0x000000ffff057224 */ /* 0x000fe400078e0008 */
[----:B------:R-:W-:Y:S01]  /*05d0*/  IMAD.MOV.U32 R6, RZ, RZ, R9 ;  /* 0x000000ffff067224 */ /* 0x000fe200078e0009 */
[----:B------:R-:W-:Y:S06]  /*05e0*/  @P4 BRA `(.L_x_11) ;  /* 0xfffffffc00c44947 */ /* 0x000fec000383ffff */
.L_x_10:
[----:B------:R-:W-:Y:S05]  /*05f0*/  BSYNC.RECONVERGENT B2 ;  /* 0x0000000000027941 */ /* 0x000fea0003800200 */
.L_x_9:
[----:B------:R-:W-:Y:S05]  /*0600*/  @!P2 BRA `(.L_x_8) ;  /* 0x0000000c00a0a947 */ /* 0x000fea0003800000 */
[----:B------:R-:W0:Y:S01]  /*0610*/  LDC R12, c[0x0][0x3d0] ;  /* 0x0000f400ff0c7b82 */ /* 0x000e220000000800 */
[----:B------:R-:W-:Y:S01]  /*0620*/  BSSY.RECONVERGENT B2, `(.L_x_12) ;  /* 0x0000083000027945 */ /* 0x000fe20003800200 */
[----:B------:R-:W-:-:S06]  /*0630*/  PLOP3.LUT P0, PT, PT, PT, PT, 0x80, 0x8 ;  /* 0x000000000008781c */ /* 0x000fcc0003f0f070 */
[----:B------:R-:W1:Y:S01]  /*0640*/  LDC R10, c[0x0][0x3d0] ;  /* 0x0000f400ff0a7b82 */ /* 0x000e620000000800 */
[----:B0-----:R-:W-:-:S05]  /*0650*/  IMAD.IADD R2, R12, 0x1, -R11 ;  /* 0x000000010c027824 */ /* 0x001fca00078e0a0b */
[----:B------:R-:W-:-:S13]  /*0660*/  ISETP.GT.AND P1, PT, R2, 0xc00, PT ;  /* 0x00000c000200780c */ /* 0x000fda0003f24270 */
[----:B-1----:R-:W-:Y:S05]  /*0670*/  @!P1 BRA `(.L_x_13) ;  /* 0x0000000400f49947 */ /* 0x002fea0003800000 */
[----:B------:R-:W0:Y:S01]  /*0680*/  LDC.64 R2, c[0x0][0x380] ;  /* 0x0000e000ff027b82 */ /* 0x000e220000000a00 */
[----:B------:R-:W-:Y:S01]  /*0690*/  PLOP3.LUT P0, PT, PT, PT, PT, 0x8, 0x80 ;  /* 0x000000000080781c */ /* 0x000fe20003f0e170 */
[----:B------:R-:W-:-:S12]  /*06a0*/  VIADD R12, R12, 0xfffff400 ;  /* 0xfffff4000c0c7836 */ /* 0x000fd80000000000 */
.L_x_14:
[----:B0-----:R-:W-:-:S05]  /*06b0*/  IMAD.WIDE R6, R11, 0x8, R2 ;  /* 0x000000080b067825 */ /* 0x001fca00078e0202 */
[----:B------:R-:W2:Y:S04]  /*06c0*/  LDG.E.CONSTANT R20, desc[UR8][R6.64+0x4] ;  /* 0x0000040806147981 */ /* 0x000ea8000c1e9900 */
[----:B------:R-:W3:Y:S04]  /*06d0*/  LDG.E.CONSTANT R18, desc[UR8][R6.64] ;  /* 0x0000000806127981 */ /* 0x000ee8000c1e9900 */
[----:B------:R-:W4:Y:S04]  /*06e0*/  LDG.E.CONSTANT R17, desc[UR8][R6.64+0x804] ;  /* 0x0008040806117981 */ /* 0x000f28000c1e9900 */
[----:B------:R-:W4:Y:S04]  /*06f0*/  LDG.E.CONSTANT R15, desc[UR8][R6.64+0x800] ;  /* 0x00080008060f7981 */ /* 0x000f28000c1e9900 */
[----:B------:R-:W4:Y:S04]  /*0700*/  LDG.E.CONSTANT R16, desc[UR8][R6.64+0x1004] ;  /* 0x0010040806107981 */ /* 0x000f28000c1e9900 */
[----:B------:R-:W4:Y:S04]  /*0710*/  LDG.E.CONSTANT R14, desc[UR8][R6.64+0x1000] ;  /* 0x00100008060e7981 */ /* 0x000f28000c1e9900 */
[----:B------:R-:W4:Y:S01]  /*0720*/  LDG.E.CONSTANT R13, desc[UR8][R6.64+0x1804] ;  /* 0x00180408060d7981 */ /* 0x000f22000c1e9900 */
[----:B------:R-:W-:-:S03]  /*0730*/  VIADD R5, R11, 0x400 ;  /* 0x000004000b057836 */ /* 0x000fc60000000000 */
[----:B------:R0:W4:Y:S01]  /*0740*/  LDG.E.CONSTANT R19, desc[UR8][R6.64+0x1800] ;  /* 0x0018000806137981 */ /* 0x000122000c1e9900 */
[----:B------:R-:W-:-:S05]  /*0750*/  IMAD.WIDE R4, R5, 0x8, R2 ;  /* 0x0000000805047825 */ /* 0x000fca00078e0202 */
[----:B------:R-:W4:Y:S04]  /*0760*/  LDG.E.CONSTANT R28, desc[UR8][R4.64+0x4] ;  /* 0x00000408041c7981 */ /* 0x000f28000c1e9900 */
[----:B------:R-:W4:Y:S04]  /*0770*/  LDG.E.CONSTANT R26, desc[UR8][R4.64] ;  /* 0x00000008041a7981 */ /* 0x000f28000c1e9900 */
[----:B------:R-:W4:Y:S04]  /*0780*/  LDG.E.CONSTANT R25, desc[UR8][R4.64+0x804] ;  /* 0x0008040804197981 */ /* 0x000f28000c1e9900 */
[----:B------:R-:W4:Y:S04]  /*0790*/  LDG.E.CONSTANT R23, desc[UR8][R4.64+0x800] ;  /* 0x0008000804177981 */ /* 0x000f28000c1e9900 */
[----:B------:R-:W4:Y:S04]  /*07a0*/  LDG.E.CONSTANT R24, desc[UR8][R4.64+0x1004] ;  /* 0x0010040804187981 */ /* 0x000f28000c1e9900 */
[----:B------:R-:W4:Y:S04]  /*07b0*/  LDG.E.CONSTANT R22, desc[UR8][R4.64+0x1000] ;  /* 0x0010000804167981 */ /* 0x000f28000c1e9900 */
[----:B------:R-:W4:Y:S01]  /*07c0*/  LDG.E.CONSTANT R21, desc[UR8][R4.64+0x1804] ;  /* 0x0018040804157981 */ /* 0x000f22000c1e9900 */
[----:B0-----:R-:W-:-:S03]  /*07d0*/  VIADD R7, R11, 0x800 ;  /* 0x000008000b077836 */ /* 0x001fc60000000000 */
        /* <DEDUP_REMOVED lines=10> */
[----:B------:R-:W4:Y:S01]  /*0880*/  LDG.E.CONSTANT R33, desc[UR8][R6.64+0x1800] ;  /* 0x0018000806217981 */ /* 0x000f22000c1e9900 */
[----:B------:R-:W-:-:S05]  /*0890*/  IMAD.WIDE R4, R5, 0x8, R2 ;  /* 0x0000000805047825 */ /* 0x000fca00078e0202 */
[----:B------:R-:W4:Y:S04]  /*08a0*/  LDG.E.CONSTANT R40, desc[UR8][R4.64+0x4] ;  /* 0x0000040804287981 */ /* 0x000f28000c1e9900 */
[----:B------:R-:W4:Y:S04]  /*08b0*/  LDG.E.CONSTANT R38, desc[UR8][R4.64] ;  /* 0x0000000804267981 */ /* 0x000f28000c1e9900 */
[----:B------:R-:W4:Y:S04]  /*08c0*/  LDG.E.CONSTANT R37, desc[UR8][R4.64+0x804] ;  /* 0x0008040804257981 */ /* 0x000f28000c1e9900 */
[----:B------:R-:W4:Y:S04]  /*08d0*/  LDG.E.CONSTANT R7, desc[UR8][R4.64+0x800] ;  /* 0x0008000804077981 */ /* 0x000f28000c1e9900 */
[----:B------:R-:W4:Y:S01]  /*08e0*/  LDG.E.CONSTANT R6, desc[UR8][R4.64+0x1000] ;  /* 0x0010000804067981 */ /* 0x000f22000c1e9900 */
[----:B--2--5:R-:W-:-:S13]  /*08f0*/  FSETP.GT.AND P2, PT, R9, R20, PT ;  /* 0x000000140900720b */ /* 0x024fda0003f44000 */
[----:B---3--:R-:W-:-:S04]  /*0900*/  @!P2 ISETP.GE.AND P1, PT, R18, R8, PT ;  /* 0x000000081200a20c */ /* 0x008fc80003f26270 */
[----:B------:R-:W-:-:S04]  /*0910*/  @!P2 FSETP.EQ.AND P1, PT, R9, R20, !P1 ;  /* 0x000000140900a20b */ /* 0x000fc80004f22000 */
[----:B------:R-:W-:Y:S02]  /*0920*/  @!P2 FSEL R20, R20, R9, P1 ;  /* 0x000000091414a208 */ /* 0x000fe40000800000 */
[----:B------:R-:W-:Y:S01]  /*0930*/  @!P2 SEL R18, R18, R8, P1 ;  /* 0x000000081212a207 */ /* 0x000fe20000800000 */
[----:B------:R-:W2:Y:S01]  /*0940*/  LDG.E.CONSTANT R9, desc[UR8][R4.64+0x1804] ;  /* 0x0018040804097981 */ /* 0x000ea2000c1e9900 */
[----:B----4-:R-:W-:-:S03]  /*0950*/  FSETP.GT.AND P3, PT, R20, R17, PT ;  /* 0x000000111400720b */ /* 0x010fc60003f64000 */
[----:B------:R-:W3:Y:S10]  /*0960*/  LDG.E.CONSTANT R8, desc[UR8][R4.64+0x1800] ;  /* 0x0018000804087981 */ /* 0x000ef4000c1e9900 */
[----:B------:R-:W-:-:S04]  /*0970*/  @!P3 ISETP.GE.AND P1, PT, R15, R18, PT ;  /* 0x000000120f00b20c */ /* 0x000fc80003f26270 */
[----:B------:R-:W-:-:S04]  /*0980*/  @!P3 FSETP.EQ.AND P1, PT, R20, R17, !P1 ;  /* 0x000000111400b20b */ /* 0x000fc80004f22000 */
[----:B------:R-:W-:Y:S02]  /*0990*/  @!P3 FSEL R17, R17, R20, P1 ;  /* 0x000000141111b208 */ /* 0x000fe40000800000 */
[----:B------:R-:W4:Y:S02]  /*09a0*/  LDG.E.CONSTANT R20, desc[UR8][R4.64+0x1004] ;  /* 0x0010040804147981 */ /* 0x000f24000c1e9900 */
[----:B------:R-:W-:Y:S02]  /*09b0*/  FSETP.GT.AND P2, PT, R17, R16, PT ;  /* 0x000000101100720b */ /* 0x000fe40003f44000 */
[----:B------:R-:W-:-:S11]  /*09c0*/  @!P3 SEL R15, R15, R18, P1 ;  /* 0x000000120f0fb207 */ /* 0x000fd60000800000 */
[----:B------:R-:W-:-:S04]  /*09d0*/  @!P2 ISETP.GE.AND P1, PT, R14, R15, PT ;  /* 0x0000000f0e00a20c */ /* 0x000fc80003f26270 */
[----:B------:R-:W-:-:S04]  /*09e0*/  @!P2 FSETP.EQ.AND P1, PT, R17, R16, !P1 ;  /* 0x000000101100a20b */ /* 0x000fc80004f22000 */
[----:B------:R-:W-:-:S04]  /*09f0*/  @!P2 FSEL R16, R16, R17, P1 ;  /* 0x000000111010a208 */ /* 0x000fc80000800000 */
        /* <DEDUP_REMOVED lines=55> */
[----:B----4-:R-:W-:Y:S02]  /*0d70*/  FSETP.GT.AND P2, PT, R37, R20, PT ;  /* 0x000000142500720b */ /* 0x010fe40003f44000 */
[----:B------:R-:W-:-:S11]  /*0d80*/  @!P3 SEL R7, R7, R38, P1 ;  /* 0x000000260707b207 */ /* 0x000fd60000800000 */
[----:B------:R-:W-:-:S04]  /*0d90*/  @!P2 ISETP.GE.AND P1, PT, R6, R7, PT ;  /* 0x000000070600a20c */ /* 0x000fc80003f26270 */
[----:B------:R-:W-:-:S04]  /*0da0*/  @!P2 FSETP.EQ.AND P1, PT, R37, R20, !P1 ;  /* 0x000000142500a20b */ /* 0x000fc80004f22000 */
[----:B------:R-:W-:Y:S01]  /*0db0*/  @!P2 FSEL R20, R20, R37, P1 ;  /* 0x000000251414a208 */ /* 0x000fe20000800000 */
[----:B------:R-:W-:-:S03]  /*0dc0*/  VIADD R11, R11, 0x1000 ;  /* 0x000010000b0b7836 */ /* 0x000fc60000000000 */
[----:B--2---:R-:W-:Y:S02]  /*0dd0*/  FSETP.GT.AND P3, PT, R20, R9, PT ;  /* 0x000000091400720b */ /* 0x004fe40003f64000 */
[----:B------:R-:W-:Y:S02]  /*0de0*/  @!P2 SEL R6, R6, R7, P1 ;  /* 0x000000070606a207 */ /* 0x000fe40000800000 */
[----:B------:R-:W-:-:S09]  /*0df0*/  ISETP.GE.AND P2, PT, R11, R12, PT ;  /* 0x0000000c0b00720c */ /* 0x000fd20003f46270 */
[----:B---3--:R-:W-:-:S04]  /*0e00*/  @!P3 ISETP.GE.AND P1, PT, R8, R6, PT ;  /* 0x000000060800b20c */ /* 0x008fc80003f26270 */
[----:B------:R-:W-:-:S04]  /*0e10*/  @!P3 FSETP.EQ.AND P1, PT, R20, R9, !P1 ;  /* 0x000000091400b20b */ /* 0x000fc80004f22000 */
[----:B------:R-:W-:Y:S02]  /*0e20*/  @!P3 FSEL R9, R9, R20, P1 ;  /* 0x000000140909b208 */ /* 0x000fe40000800000 */
[----:B------:R-:W-:Y:S01]  /*0e30*/  @!P3 SEL R8, R8, R6, P1 ;  /* 0x000000060808b207 */ /* 0x000fe20000800000 */
[----:B------:R-:W-:Y:S06]  /*0e40*/  @!P2 BRA `(.L_x_14) ;  /* 0xfffffff80018a947 */ /* 0x000fec000383ffff */
.L_x_13:
[----:B------:R-:W-:Y:S05]  /*0e50*/  BSYNC.RECONVERGENT B2 ;  /* 0x0000000000027941 */ /* 0x000fea0003800200 */
.L_x_12:
[----:B------:R-:W-:Y:S01]  /*0e60*/  IMAD.IADD R2, R10, 0x1, -R11 ;  /* 0x000000010a027824 */ /* 0x000fe200078e0a0b */
[----:B------:R-:W-:Y:S04]  /*0e70*/  BSSY.RECONVERGENT B2, `(.L_x_15) ;  /* 0x0000041000027945 */ /* 0x000fe80003800200 */
[----:B------:R-:W-:-:S13]  /*0e80*/  ISETP.GT.AND P1, PT, R2, 0x400, PT ;  /* 0x000004000200780c */ /* 0x000fda0003f24270 */
[----:B------:R-:W-:Y:S05]  /*0e90*/  @!P1 BRA `(.L_x_16) ;  /* 0x0000000000f89947 */ /* 0x000fea0003800000 */
[----:B------:R-:W0:Y:S02]  /*0ea0*/  LDC.64 R4, c[0x0][0x380] ;  /* 0x0000e000ff047b82 */ /* 0x000e240000000a00 */
        /* <DEDUP_REMOVED lines=9> */
[----:B------:R-:W4:Y:S01]  /*0f40*/  LDG.E.CONSTANT R16, desc[UR8][R2.64+0x1800] ;  /* 0x0018000802107981 */ /* 0x000f22000c1e9900 */
[----:B------:R-:W-:-:S05]  /*0f50*/  IMAD.WIDE R4, R23, 0x8, R4 ;  /* 0x0000000817047825 */ /* 0x000fca00078e0204 */
[----:B------:R-:W4:Y:S04]  /*0f60*/  LDG.E.CONSTANT R18, desc[UR8][R4.64+0x4] ;  /* 0x0000040804127981 */ /* 0x000f28000c1e9900 */
        /* <DEDUP_REMOVED lines=9> */
[----:B------:R-:W2:Y:S01]  /*1000*/  LDG.E.CONSTANT R9, desc[UR8][R4.64+0x1804] ;  /* 0x0018040804097981 */ /* 0x000ea2000c1e9900 */
[----:B------:R-:W-:-:S03]  /*1010*/  @!P1 SEL R7, R7, R8, P0 ;  /* 0x0000000807079207 */ /* 0x000fc60000000000 */
[----:B------:R-:W3:Y:S01]  /*1020*/  LDG.E.CONSTANT R8, desc[UR8][R4.64+0x1800] ;  /* 0x0018000804087981 */ /* 0x000ee2000c1e9900 */
[----:B----4-:R-:W-:-:S13]  /*1030*/  FSETP.GT.AND P1, PT, R6, R13, PT ;  /* 0x0000000d0600720b */ /* 0x010fda0003f24000 */
        /* <DEDUP_REMOVED lines=27> */
[----:B------:R-:W-:Y:S02]  /*11f0*/  @!P2 FSEL R22, R22, R19, P0 ;  /* 0x000000131616a208 */ /* 0x000fe40000000000 */
[----:B------:R-:W-:Y:S01]  /*1200*/  @!P2 SEL R21, R21, R20, P0 ;  /* 0x000000141515a207 */ /* 0x000fe20000000000 */
[----:B------:R-:W-:Y:S01]  /*1210*/  VIADD R11, R23, 0x400 ;  /* 0x00000400170b7836 */ /* 0x000fe20000000000 */
[----:B------:R-:W-:Y:S02]  /*1220*/  PLOP3.LUT P0, PT, PT, PT, PT, 0x8, 0x80 ;  /* 0x000000000080781c */ /* 0x000fe40003f0e170 */
[----:B--2---:R-:W-:-:S13]  /*1230*/  FSETP.GT.AND P3, PT, R22, R9, PT ;  /* 0x000000091600720b */ /* 0x004fda0003f64000 */
[----:B---3--:R-:W-:-:S04]  /*1240*/  @!P3 ISETP.GE.AND P1, PT, R8, R21, PT ;  /* 0x000000150800b20c */ /* 0x008fc80003f26270 */
[----:B------:R-:W-:-:S04]  /*1250*/  @!P3 FSETP.EQ.AND P1, PT, R22, R9, !P1 ;  /* 0x000000091600b20b */ /* 0x000fc80004f22000 */
[----:B------:R-:W-:Y:S02]  /*1260*/  @!P3 FSEL R9, R9, R22, P1 ;  /* 0x000000160909b208 */ /* 0x000fe40000800000 */
[----:B------:R-:W-:-:S07]  /*1270*/  @!P3 SEL R8, R8, R21, P1 ;  /* 0x000000150808b207 */ /* 0x000fce0000800000 */
.L_x_16:
[----:B------:R-:W-:Y:S05]  /*1280*/  BSYNC.RECONVERGENT B2 ;  /* 0x0000000000027941 */ /* 0x000fea0003800200 */
.L_x_15:
[----:B------:R-:W-:-:S13]  /*1290*/  ISETP.LT.OR P0, PT, R11, R10, P0 ;  /* 0x0000000a0b00720c */ /* 0x000fda0000701670 */
        /* <DEDUP_REMOVED lines=25> */
[----:B------:R-:W-:Y:S02]  /*1430*/  @!P2 SEL R11, R11, R6, P0 ;  /* 0x000000060b0ba207 */ /* 0x000fe40000000000 */
[----:B--2---:R-:W-:-:S13]  /*1440*/  FSETP.GT.AND P1, PT, R10, R9, PT ;  /* 0x000000090a00720b */ /* 0x004fda0003f24000 */
[----:B---3--:R-:W-:-:S04]  /*1450*/  @!P1 ISETP.GE.AND P0, PT, R8, R11, PT ;  /* 0x0000000b0800920c */ /* 0x008fc80003f06270 */
[----:B------:R-:W-:-:S04]  /*1460*/  @!P1 FSETP.EQ.AND P0, PT, R10, R9, !P0 ;  /* 0x000000090a00920b */ /* 0x000fc80004702000 */
[----:B------:R-:W-:Y:S02]  /*1470*/  @!P1 FSEL R9, R9, R10, P0 ;  /* 0x0000000a09099208 */ /* 0x000fe40000000000 */
[----:B------:R-:W-:-:S07]  /*1480*/  @!P1 SEL R8, R8, R11, P0 ;  /* 0x0000000b08089207 */ /* 0x000fce0000000000 */
.L_x_8:
[----:B------:R-:W-:Y:S05]  /*1490*/  BSYNC.RECONVERGENT B1 ;  /* 0x0000000000017941 */ /* 0x000fea0003800200 */
.L_x_7:
[----:B------:R-:W1:Y:S02]  /*14a0*/  LDC R4, c[0x0][0x3d0] ;  /* 0x0000f400ff047b82 */ /* 0x000e640000000800 */
[----:B-1----:R-:W-:-:S13]  /*14b0*/  ISETP.GE.AND P0, PT, R4, 0x100, PT ;  /* 0x000001000400780c */ /* 0x002fda0003f06270 */
[----:B------:R-:W-:Y:S05]  /*14c0*/  @!P0 BRA `(.L_x_17) ;  /* 0x0000000800048947 */ /* 0x000fea0003800000 */
[----:B------:R-:W1:Y:S01]  /*14d0*/  S2R R10, SR_LANEID ;  /* 0x00000000000a7919 */ /* 0x000e620000000000 */
[----:B------:R-:W-:Y:S01]  /*14e0*/  BSSY.RECONVERGENT B1, `(.L_x_18) ;  /* 0x0000012000017945 */ /* 0x000fe20003800200 */
[----:B0----5:R-:W-:Y:S01]  /*14f0*/  IMAD.MOV.U32 R2, RZ, RZ, R9 ;  /* 0x000000ffff027224 */ /* 0x021fe200078e0009 */
[----:B------:R0:W2:Y:S01]  /*1500*/  SHFL.DOWN PT, R5, R8, 0x1, 0x1f ;  /* 0x08201f0008057f89 */ /* 0x0000a200000e0000 */
[----:B------:R-:W-:-:S03]  /*1510*/  IMAD.MOV.U32 R3, RZ, RZ, R8 ;  /* 0x000000ffff037224 */ /* 0x000fc600078e0008 */
[----:B------:R0:W3:Y:S01]  /*1520*/  SHFL.DOWN PT, R4, R9, 0x1, 0x1f ;  /* 0x08201f0009047f89 */ /* 0x0000e200000e0000 */
[C---:B-1----:R-:W-:Y:S02]  /*1530*/  ISETP.GT.AND P0, PT, R10.reuse, 0x1e, PT ;  /* 0x0000001e0a00780c */ /* 0x042fe40003f04270 */
[C---:B------:R-:W-:Y:S02]  /*1540*/  ISETP.GT.AND P4, PT, R10.reuse, 0x1d, PT ;  /* 0x0000001d0a00780c */ /* 0x040fe40003f84270 */
[C---:B------:R-:W-:Y:S02]  /*1550*/  ISETP.GT.AND P3, PT, R10.reuse, 0x1b, PT ;  /* 0x0000001b0a00780c */ /* 0x040fe40003f64270 */
[C---:B------:R-:W-:Y:S02]  /*1560*/  ISETP.GT.AND P2, PT, R10.reuse, 0x17, PT ;  /* 0x000000170a00780c */ /* 0x040fe40003f44270 */
[----:B------:R-:W-:-:S05]  /*1570*/  ISETP.GT.AND P1, PT, R10, 0xf, PT ;  /* 0x0000000f0a00780c */ /* 0x000fca0003f24270 */
[----:B0-23--:R-:W-:Y:S08]  /*1580*/  @P0 BRA `(.L_x_19) ;  /* 0x00000000001c0947 */ /* 0x00dff00003800000 */
[----:B------:R-:W-:Y:S01]  /*1590*/  FSETP.GT.AND P5, PT, R9, R4, PT ;  /* 0x000000040900720b */ /* 0x000fe20003fa4000 */
[----:B------:R-:W-:Y:S02]  /*15a0*/  IMAD.MOV.U32 R2, RZ, RZ, R4 ;  /* 0x000000ffff027224 */ /* 0x000fe400078e0004 */
[----:B------:R-:W-:-:S10]  /*15b0*/  IMAD.MOV.U32 R3, RZ, RZ, R5 ;  /* 0x000000ffff037224 */ /* 0x000fd400078e0005 */
[----:B------:R-:W-:-:S04]  /*15c0*/  @!P5 ISETP.GE.AND P0, PT, R5, R8, PT ;  /* 0x000000080500d20c */ /* 0x000fc80003f06270 */
[----:B------:R-:W-:-:S04]  /*15d0*/  @!P5 FSETP.EQ.AND P0, PT, R9, R4, !P0 ;  /* 0x000000040900d20b */ /* 0x000fc80004702000 */
[----:B------:R-:W-:Y:S02]  /*15e0*/  @!P5 FSEL R2, R4, R9, P0 ;  /* 0x000000090402d208 */ /* 0x000fe40000000000 */
[----:B------:R-:W-:-:S07]  /*15f0*/  @!P5 SEL R3, R5, R8, P0 ;  /* 0x000000080503d207 */ /* 0x000fce0000000000 */
.L_x_19:
[----:B------:R-:W-:Y:S05]  /*1600*/  BSYNC.RECONVERGENT B1 ;  /* 0x0000000000017941 */ /* 0x000fea0003800200 */
.L_x_18:
[----:B------:R0:W1:Y:S01]  /*1610*/  SHFL.DOWN PT, R6, R3, 0x2, 0x1f ;  /* 0x08401f0003067f89 */ /* 0x00006200000e0000 */
[----:B------:R-:W-:Y:S01]  /*1620*/  BSSY.RECONVERGENT B1, `(.L_x_20) ;  /* 0x000000c000017945 */ /* 0x000fe20003800200 */
[----:B------:R-:W-:Y:S02]  /*1630*/  IMAD.MOV.U32 R4, RZ, RZ, R2 ;  /* 0x000000ffff047224 */ /* 0x000fe400078e0002 */
[----:B------:R0:W2:Y:S01]  /*1640*/  SHFL.DOWN PT, R7, R2, 0x2, 0x1f ;  /* 0x08401f0002077f89 */ /* 0x0000a200000e0000 */
[----:B------:R-:W-:Y:S01]  /*1650*/  IMAD.MOV.U32 R5, RZ, RZ, R3 ;  /* 0x000000ffff057224 */ /* 0x000fe200078e0003 */
[----:B------:R-:W-:Y:S06]  /*1660*/  @P4 BRA `(.L_x_21) ;  /* 0x00000000001c4947 */ /* 0x000fec0003800000 */
[----:B--2---:R-:W-:Y:S01]  /*1670*/  FSETP.GT.AND P4, PT, R2, R7, PT ;  /* 0x000000070200720b */ /* 0x004fe20003f84000 */
[----:B------:R-:W-:Y:S02]  /*1680*/  IMAD.MOV.U32 R4, RZ, RZ, R7 ;  /* 0x000000ffff047224 */ /* 0x000fe400078e0007 */
[----:B-1----:R-:W-:-:S10]  /*1690*/  IMAD.MOV.U32 R5, RZ, RZ, R6 ;  /* 0x000000ffff057224 */ /* 0x002fd400078e0006 */
[----:B------:R-:W-:-:S04]  /*16a0*/  @!P4 ISETP.GE.AND P0, PT, R6, R3, PT ;  /* 0x000000030600c20c */ /* 0x000fc80003f06270 */
[----:B------:R-:W-:-:S04]  /*16b0*/  @!P4 FSETP.EQ.AND P0, PT, R2, R7, !P0 ;  /* 0x000000070200c20b */ /* 0x000fc80004702000 */
[----:B------:R-:W-:Y:S02]  /*16c0*/  @!P4 FSEL R4, R7, R2, P0 ;  /* 0x000000020704c208 */ /* 0x000fe40000000000 */
[----:B------:R-:W-:-:S07]  /*16d0*/  @!P4 SEL R5, R6, R3, P0 ;  /* 0x000000030605c207 */ /* 0x000fce0000000000 */
.L_x_21:
[----:B------:R-:W-:Y:S05]  /*16e0*/  BSYNC.RECONVERGENT B1 ;  /* 0x0000000000017941 */ /* 0x000fea0003800200 */
.L_x_20:
[----:B0-----:R0:W3:Y:S01]  /*16f0*/  SHFL.DOWN PT, R2, R5, 0x4, 0x1f ;  /* 0x08801f0005027f89 */ /* 0x0010e200000e0000 */
[----:B------:R-:W-:Y:S01]  /*1700*/  BSSY.RECONVERGENT B1, `(.L_x_22) ;  /* 0x000000c000017945 */ /* 0x000fe20003800200 */
[----:B-1----:R-:W-:Y:S02]  /*1710*/  IMAD.MOV.U32 R6, RZ, RZ, R4 ;  /* 0x000000ffff067224 */ /* 0x002fe400078e0004 */
[----:B------:R0:W1:Y:S01]  /*1720*/  SHFL.DOWN PT, R3, R4, 0x4, 0x1f ;  /* 0x08801f0004037f89 */ /* 0x00006200000e0000 */
[----:B--2---:R-:W-:Y:S01]  /*1730*/  IMAD.MOV.U32 R7, RZ, RZ, R5 ;  /* 0x000000ffff077224 */ /* 0x004fe200078e0005 */
[----:B------:R-:W-:Y:S06]  /*1740*/  @P3 BRA `(.L_x_23) ;  /* 0x00000000001c3947 */ /* 0x000fec0003800000 */
[----:B-1----:R-:W-:Y:S01]  /*1750*/  FSETP.GT.AND P3, PT, R4, R3, PT ;  /* 0x000000030400720b */ /* 0x002fe20003f64000 */
[----:B------:R-:W-:Y:S02]  /*1760*/  IMAD.MOV.U32 R6, RZ, RZ, R3 ;  /* 0x000000ffff067224 */ /* 0x000fe400078e0003 */
[----:B---3--:R-:W-:-:S10]  /*1770*/  IMAD.MOV.U32 R7, RZ, RZ, R2 ;  /* 0x000000ffff077224 */ /* 0x008fd400078e0002 */
[----:B------:R-:W-:-:S04]  /*1780*/  @!P3 ISETP.GE.AND P0, PT, R2, R5, PT ;  /* 0x000000050200b20c */ /* 0x000fc80003f06270 */
[----:B------:R-:W-:-:S04]  /*1790*/  @!P3 FSETP.EQ.AND P0, PT, R4, R3, !P0 ;  /* 0x000000030400b20b */ /* 0x000fc80004702000 */
[----:B------:R-:W-:Y:S02]  /*17a0*/  @!P3 FSEL R6, R3, R4, P0 ;  /* 0x000000040306b208 */ /* 0x000fe40000000000 */
[----:B------:R-:W-:-:S07]  /*17b0*/  @!P3 SEL R7, R2, R5, P0 ;  /* 0x000000050207b207 */ /* 0x000fce0000000000 */
.L_x_23:
[----:B------:R-:W-:Y:S05]  /*17c0*/  BSYNC.RECONVERGENT B1 ;  /* 0x0000000000017941 */ /* 0x000fea0003800200 */
.L_x_22:
[----:B0-----:R0:W2:Y:S01]  /*17d0*/  SHFL.DOWN PT, R4, R7, 0x8, 0x1f ;  /* 0x09001f0007047f89 */ /* 0x0010a200000e0000 */
[----:B------:R-:W-:Y:S01]  /*17e0*/  BSSY.RECONVERGENT B1, `(.L_x_24) ;  /* 0x000000c000017945 */ /* 0x000fe20003800200 */
[----:B-1----:R-:W-:Y:S02]  /*17f0*/  IMAD.MOV.U32 R3, RZ, RZ, R6 ;  /* 0x000000ffff037224 */ /* 0x002fe400078e0006 */
[----:B------:R0:W1:Y:S01]  /*1800*/  SHFL.DOWN PT, R5, R6, 0x8, 0x1f ;  /* 0x09001f0006057f89 */ /* 0x00006200000e0000 */
[----:B---3--:R-:W-:Y:S01]  /*1810*/  IMAD.MOV.U32 R2, RZ, RZ, R7 ;  /* 0x000000ffff027224 */ /* 0x008fe200078e0007 */
[----:B------:R-:W-:Y:S06]  /*1820*/  @P2 BRA `(.L_x_25) ;  /* 0x00000000001c2947 */ /* 0x000fec0003800000 */
[----:B-1----:R-:W-:Y:S01]  /*1830*/  FSETP.GT.AND P2, PT, R6, R5, PT ;  /* 0x000000050600720b */ /* 0x002fe20003f44000 */
[----:B------:R-:W-:Y:S02]  /*1840*/  IMAD.MOV.U32 R3, RZ, RZ, R5 ;  /* 0x000000ffff037224 */ /* 0x000fe400078e0005 */
[----:B--2---:R-:W-:-:S10]  /*1850*/  IMAD.MOV.U32 R2, RZ, RZ, R4 ;  /* 0x000000ffff027224 */ /* 0x004fd400078e0004 */
[----:B------:R-:W-:-:S04]  /*1860*/  @!P2 ISETP.GE.AND P0, PT, R4, R7, PT ;  /* 0x000000070400a20c */ /* 0x000fc80003f06270 */
[----:B------:R-:W-:-:S04]  /*1870*/  @!P2 FSETP.EQ.AND P0, PT, R6, R5, !P0 ;  /* 0x000000050600a20b */ /* 0x000fc80004702000 */
[----:B------:R-:W-:Y:S02]  /*1880*/  @!P2 FSEL R3, R5, R6, P0 ;  /* 0x000000060503a208 */ /* 0x000fe40000000000 */
[----:B------:R-:W-:-:S07]  /*1890*/  @!P2 SEL R2, R4, R7, P0 ;  /* 0x000000070402a207 */ /* 0x000fce0000000000 */
.L_x_25:
[----:B------:R-:W-:Y:S05]  /*18a0*/  BSYNC.RECONVERGENT B1 ;  /* 0x0000000000017941 */ /* 0x000fea0003800200 */
.L_x_24:
[----:B--2---:R2:W3:Y:S01]  /*18b0*/  SHFL.DOWN PT, R4, R2, 0x10, 0x1f ;  /* 0x0a001f0002047f89 */ /* 0x0044e200000e0000 */
[----:B------:R-:W-:Y:S03]  /*18c0*/  BSSY.RECONVERGENT B1, `(.L_x_26) ;  /* 0x0000012000017945 */ /* 0x000fe60003800200 */
[----:B-1----:R2:W1:Y:S01]  /*18d0*/  SHFL.DOWN PT, R5, R3, 0x10, 0x1f ;  /* 0x0a001f0003057f89 */ /* 0x00246200000e0000 */
[----:B------:R-:W-:Y:S05]  /*18e0*/  @P1 BRA `(.L_x_27) ;  /* 0x00000000003c1947 */ /* 0x000fea0003800000 */
[----:B------:R-:W-:Y:S02]  /*18f0*/  ISETP.NE.AND P2, PT, R10, RZ, PT ;  /* 0x000000ff0a00720c */ /* 0x000fe40003f45270 */
[----:B-1----:R-:W-:-:S11]  /*1900*/  FSETP.GT.AND P1, PT, R3, R5, PT ;  /* 0x000000050300720b */ /* 0x002fd60003f24000 */
[----:B------:R-:W1:Y:S01]  /*1910*/  @!P2 S2R R8, SR_CgaCtaId ;  /* 0x000000000008a919 */ /* 0x000e620000008800 */
[----:B0-----:R-:W-:Y:S02]  /*1920*/  @!P2 MOV R7, 0x400 ;  /* 0x000004000007a802 */ /* 0x001fe40000000f00 */
[----:B------:R-:W-:Y:S02]  /*1930*/  @!P2 SHF.R.U32.HI R6, RZ, 0x2, R0 ;  /* 0x00000002ff06a819 */ /* 0x000fe40000011600 */
[----:B---3--:R-:W-:Y:S02]  /*1940*/  @!P1 ISETP.GE.AND P0, PT, R4, R2, PT ;  /* 0x000000020400920c */ /* 0x008fe40003f06270 */
[----:B------:R-:W-:Y:S02]  /*1950*/  @!P2 LOP3.LUT R6, R6, 0xf8, RZ, 0xc0, !PT ;  /* 0x000000f80606a812 */ /* 0x000fe400078ec0ff */
[----:B------:R-:W-:-:S04]  /*1960*/  @!P1 FSETP.EQ.AND P0, PT, R3, R5, !P0 ;  /* 0x000000050300920b */ /* 0x000fc80004702000 */
[----:B------:R-:W-:Y:S02]  /*1970*/  @!P1 SEL R4, R4, R2, P0 ;  /* 0x0000000204049207 */ /* 0x000fe40000000000 */
[----:B------:R-:W-:-:S03]  /*1980*/  @!P1 FSEL R5, R5, R3, P0 ;  /* 0x0000000305059208 */ /* 0x000fc60000000000 */
[----:B--2---:R-:W-:Y:S02]  /*1990*/  IMAD.MOV.U32 R2, RZ, RZ, R4 ;  /* 0x000000ffff027224 */ /* 0x004fe400078e0004 */
[----:B------:R-:W-:Y:S01]  /*19a0*/  IMAD.MOV.U32 R3, RZ, RZ, R5 ;  /* 0x000000ffff037224 */ /* 0x000fe200078e0005 */
[----:B-1----:R-:W-:-:S05]  /*19b0*/  @!P2 LEA R7, R8, R7, 0x18 ;  /* 0x000000070807a211 */ /* 0x002fca00078ec0ff */
[----:B------:R-:W-:-:S05]  /*19c0*/  @!P2 IMAD.IADD R6, R6, 0x1, R7 ;  /* 0x000000010606a824 */ /* 0x000fca00078e0207 */
[----:B------:R4:W-:Y:S02]  /*19d0*/  @!P2 STS.64 [R6+0x8], R4 ;  /* 0x000008040600a388 */ /* 0x0009e40000000a00 */
.L_x_27:
[----:B------:R-:W-:Y:S05]  /*19e0*/  BSYNC.RECONVERGENT B1 ;  /* 0x0000000000017941 */ /* 0x000fea0003800200 */
.L_x_26:
[----:B------:R-:W-:Y:S01]  /*19f0*/  BAR.SYNC.DEFER_BLOCKING 0x0 ;  /* 0x0000000000007b1d */ /* 0x000fe20000010000 */
[----:B------:R-:W-:-:S13]  /*1a00*/  ISETP.NE.AND P0, PT, R0, RZ, PT ;  /* 0x000000ff0000720c */ /* 0x000fda0003f05270 */
[----:B------:R-:W-:Y:S05]  /*1a10*/  @P0 BRA `(.L_x_28) ;  /* 0x0000002c00b40947 */ /* 0x000fea0003800000 */
[----:B------:R-:W5:Y:S01]  /*1a20*/  S2UR UR5, SR_CgaCtaId ;  /* 0x00000000000579c3 */ /* 0x000f620000008800 */
[----:B------:R-:W-:Y:S02]  /*1a30*/  UMOV UR4, 0x400 ;  /* 0x0000040000047882 */ /* 0x000fe40000000000 */
[----:B-----5:R-:W-:-:S09]  /*1a40*/  ULEA UR4, UR5, UR4, 0x18 ;  /* 0x0000000405047291 */ /* 0x020fd2000f8ec0ff */
[----:B01-34-:R-:W0:Y:S04]  /*1a50*/  LDS.128 R4, [UR4+0x10] ;  /* 0x00001004ff047984 */ /* 0x01be280008000c00 */
[----:B------:R-:W1:Y:S04]  /*1a60*/  LDS.128 R8, [UR4+0x20] ;  /* 0x00002004ff087984 */ /* 0x000e680008000c00 */
[----:B------:R-:W3:Y:S01]  /*1a70*/  LDS.128 R12, [UR4+0x30] ;  /* 0x00003004ff0c7984 */ /* 0x000ee20008000c00 */
[----:B0-----:R-:W-:-:S13]  /*1a80*/  FSETP.GEU.AND P1, PT, R5, R3, PT ;  /* 0x000000030500720b */ /* 0x001fda0003f2e000 */
[----:B------:R-:W-:-:S04]  /*1a90*/  @P1 ISETP.GE.AND P0, PT, R4, R2, PT ;  /* 0x000000020400120c */ /* 0x000fc80003f06270 */
[----:B------:R-:W-:-:S04]  /*1aa0*/  @P1 FSETP.EQ.AND P0, PT, R3, R5, !P0 ;  /* 0x000000050300120b */ /* 0x000fc80004702000 */
[----:B------:R-:W-:Y:S02]  /*1ab0*/  @P1 FSEL R5, R5, R3, P0 ;  /* 0x0000000305051208 */ /* 0x000fe40000000000 */
[----:B------:R-:W-:Y:S02]  /*1ac0*/  @P1 SEL R4, R4, R2, P0 ;  /* 0x0000000204041207 */ /* 0x000fe40000000000 */
[----:B------:R-:W-:Y:S01]  /*1ad0*/  FSETP.GEU.AND P2, PT, R7, R5, PT ;  /* 0x000000050700720b */ /* 0x000fe20003f4e000 */
[----:B--2---:R-:W0:-:S12]  /*1ae0*/  LDS.64 R2, [UR4+0x40] ;  /* 0x00004004ff027984 */ /* 0x004e180008000a00 */
[----:B------:R-:W-:-:S04]  /*1af0*/  @P2 ISETP.GE.AND P0, PT, R6, R4, PT ;  /* 0x000000040600220c */ /* 0x000fc80003f06270 */
[----:B------:R-:W-:-:S04]  /*1b00*/  @P2 FSETP.EQ.AND P0, PT, R5, R7, !P0 ;  /* 0x000000070500220b */ /* 0x000fc80004702000 */
[----:B------:R-:W-:Y:S02]  /*1b10*/  @P2 FSEL R7, R7, R5, P0 ;  /* 0x0000000507072208 */ /* 0x000fe40000000000 */
[----:B------:R-:W-:Y:S02]  /*1b20*/  @P2 SEL R6, R6, R4, P0 ;  /* 0x0000000406062207 */ /* 0x000fe40000000000 */
[----:B-1----:R-:W-:-:S13]  /*1b30*/  FSETP.GEU.AND P1, PT, R9, R7, PT ;  /* 0x000000070900720b */ /* 0x002fda0003f2e000 */
[----:B------:R-:W-:-:S04]  /*1b40*/  @P1 ISETP.GE.AND P0, PT, R8, R6, PT ;  /* 0x000000060800120c */ /* 0x000fc80003f06270 */
[----:B------:R-:W-:-:S04]  /*1b50*/  @P1 FSETP.EQ.AND P0, PT, R7, R9, !P0 ;  /* 0x000000090700120b */ /* 0x000fc80004702000 */
[----:B------:R-:W-:Y:S02]  /*1b60*/  @P1 FSEL R9, R9, R7, P0 ;  /* 0x0000000709091208 */ /* 0x000fe40000000000 */
[----:B------:R-:W-:Y:S02]  /*1b70*/  @P1 SEL R8, R8, R6, P0 ;  /* 0x0000000608081207 */ /* 0x000fe40000000000 */
[----:B------:R-:W-:-:S13]  /*1b80*/  FSETP.GEU.AND P2, PT, R11, R9, PT ;  /* 0x000000090b00720b */ /* 0x000fda0003f4e000 */
[----:B------:R-:W-:-:S04]  /*1b90*/  @P2 ISETP.GE.AND P0, PT, R10, R8, PT ;  /* 0x000000080a00220c */ /* 0x000fc80003f06270 */
[----:B------:R-:W-:-:S04]  /*1ba0*/  @P2 FSETP.EQ.AND P0, PT, R9, R11, !P0 ;  /* 0x0000000b0900220b */ /* 0x000fc80004702000 */
[----:B------:R-:W-:Y:S02]  /*1bb0*/  @P2 FSEL R11, R11, R9, P0 ;  /* 0x000000090b0b2208 */ /* 0x000fe40000000000 */
[----:B------:R-:W-:Y:S02]  /*1bc0*/  @P2 SEL R10, R10, R8, P0 ;  /* 0x000000080a0a2207 */ /* 0x000fe40000000000 */
[----:B---3--:R-:W-:-:S13]  /*1bd0*/  FSETP.GEU.AND P1, PT, R13, R11, PT ;  /* 0x0000000b0d00720b */ /* 0x008fda0003f2e000 */
        /* <DEDUP_REMOVED lines=9> */
[----:B0-----:R-:W-:-:S13]  /*1c70*/  FSETP.GEU.AND P1, PT, R3, R15, PT ;  /* 0x0000000f0300720b */ /* 0x001fda0003f2e000 */
[----:B------:R-:W-:Y:S05]  /*1c80*/  @!P1 BRA `(.L_x_28) ;  /* 0x0000002c00189947 */ /* 0x000fea0003800000 */
[----:B------:R-:W-:-:S04]  /*1c90*/  ISETP.GE.AND P0, PT, R2, R14, PT ;  /* 0x0000000e0200720c */ /* 0x000fc80003f06270 */
[----:B------:R-:W-:-:S04]  /*1ca0*/  FSETP.EQ.AND P0, PT, R15, R3, !P0 ;  /* 0x000000030f00720b */ /* 0x000fc80004702000 */
[----:B------:R-:W-:Y:S02]  /*1cb0*/  FSEL R3, R3, R15, P0 ;  /* 0x0000000f03037208 */ /* 0x000fe40000000000 */
[----:B------:R-:W-:Y:S01]  /*1cc0*/  SEL R2, R2, R14, P0 ;  /* 0x0000000e02027207 */ /* 0x000fe20000000000 */
[----:B------:R-:W-:Y:S06]  /*1cd0*/  BRA `(.L_x_28) ;  /* 0x0000002c00047947 */ /* 0x000fec0003800000 */
.L_x_17:
[----:B------:R-:W1:Y:S01]  /*1ce0*/  S2R R10, SR_LANEID ;  /* 0x00000000000a7919 */ /* 0x000e620000000000 */
[----:B0-----:R-:W-:Y:S01]  /*1cf0*/  LOP3.LUT R2, R0, 0x3e0, RZ, 0xc0, !PT ;  /* 0x000003e000027812 */ /* 0x001fe200078ec0ff */
[----:B------:R-:W-:Y:S03]  /*1d00*/  BSSY.RECONVERGENT B1, `(.L_x_29) ;  /* 0x0000022000017945 */ /* 0x000fe60003800200 */
[----:B------:R-:W-:Y:S01]  /*1d10*/  LOP3.LUT R5, RZ, R2, RZ, 0x33, !PT ;  /* 0x00000002ff057212 */ /* 0x000fe200078e33ff */
[----:B------:R-:W-:-:S04]  /*1d20*/  VIADD R3, R2, 0x20 ;  /* 0x0000002002037836 */ /* 0x000fc80000000000 */
[----:B------:R-:W-:Y:S01]  /*1d30*/  IMAD.IADD R5, R5, 0x1, R4 ;  /* 0x0000000105057824 */ /* 0x000fe200078e0204 */
[----:B------:R-:W-:-:S04]  /*1d40*/  ISETP.GT.AND P0, PT, R3, R4, PT ;  /* 0x000000040300720c */ /* 0x000fc80003f04270 */
[----:B------:R-:W-:Y:S02]  /*1d50*/  SEL R5, R5, 0x1f, P0 ;  /* 0x0000001f05057807 */ /* 0x000fe40000000000 */
[C---:B-1----:R-:W-:Y:S01]  /*1d60*/  ISETP.NE.AND P1, PT, R10.reuse, RZ, PT ;  /* 0x000000ff0a00720c */ /* 0x042fe20003f25270 */
[C---:B------:R-:W-:Y:S01]  /*1d70*/  VIADD R2, R10.reuse, 0x2 ;  /* 0x000000020a027836 */ /* 0x040fe20000000000 */
[----:B------:R-:W-:-:S04]  /*1d80*/  ISETP.GE.AND P0, PT, R10, R5, PT ;  /* 0x000000050a00720c */ /* 0x000fc80003f06270 */
[----:B------:R-:W-:Y:S01]  /*1d90*/  ISETP.GT.AND P5, PT, R2, R5, PT ;  /* 0x000000050200720c */ /* 0x000fe20003fa4270 */
[----:B------:R-:W-:-:S05]  /*1da0*/  VIADD R2, R10, 0x8 ;  /* 0x000000080a027836 */ /* 0x000fca0000000000 */
[----:B------:R-:W-:Y:S01]  /*1db0*/  ISETP.GT.AND P3, PT, R2, R5, PT ;  /* 0x000000050200720c */ /* 0x000fe20003f64270 */
[----:B------:R-:W0:Y:S01]  /*1dc0*/  @!P1 S2R R6, SR_CgaCtaId ;  /* 0x0000000000069919 */ /* 0x000e220000008800 */
[----:B------:R-:W-:Y:S01]  /*1dd0*/  @!P1 MOV R3, 0x400 ;  /* 0x0000040000039802 */ /* 0x000fe20000000f00 */
[----:B-----5:R-:W-:-:S03]  /*1de0*/  IMAD.MOV.U32 R2, RZ, RZ, R8 ;  /* 0x000000ffff027224 */ /* 0x020fc600078e0008 */
[----:B0-----:R-:W-:Y:S01]  /*1df0*/  @!P1 LEA R12, R6, R3, 0x18 ;  /* 0x00000003060c9211 */ /* 0x001fe200078ec0ff */
[C---:B------:R-:W-:Y:S01]  /*1e00*/  VIADD R6, R10.reuse, 0x4 ;  /* 0x000000040a067836 */ /* 0x040fe20000000000 */
[----:B------:R-:W-:Y:S01]  /*1e10*/  @!P1 SHF.R.U32.HI R3, RZ, 0x2, R0 ;  /* 0x00000002ff039819 */ /* 0x000fe20000011600 */
[----:B------:R-:W-:-:S03]  /*1e20*/  VIADD R10, R10, 0x10 ;  /* 0x000000100a0a7836 */ /* 0x000fc60000000000 */
[----:B------:R-:W-:Y:S02]  /*1e30*/  @!P1 LOP3.LUT R3, R3, 0xf8, RZ, 0xc0, !PT ;  /* 0x000000f803039812 */ /* 0x000fe400078ec0ff */
[-C--:B------:R-:W-:Y:S02]  /*1e40*/  ISETP.GT.AND P2, PT, R10, R5.reuse, PT ;  /* 0x000000050a00720c */ /* 0x080fe40003f44270 */
[----:B------:R0:W1:Y:S01]  /*1e50*/  SHFL.DOWN PT, R10, R9, 0x1, R5 ;  /* 0x08200000090a7989 */ /* 0x00006200000e0005 */
[----:B------:R-:W-:Y:S01]  /*1e60*/  @!P1 IMAD.IADD R12, R3, 0x1, R12 ;  /* 0x00000001030c9824 */ /* 0x000fe200078e020c */
[----:B------:R-:W-:Y:S01]  /*1e70*/  ISETP.GT.AND P4, PT, R6, R5, PT ;  /* 0x000000050600720c */ /* 0x000fe20003f84270 */
[----:B------:R-:W-:Y:S01]  /*1e80*/  IMAD.MOV.U32 R6, RZ, RZ, R9 ;  /* 0x000000ffff067224 */ /* 0x000fe200078e0009 */
[----:B------:R0:W2:Y:S01]  /*1e90*/  SHFL.DOWN PT, R3, R8, 0x1, R5 ;  /* 0x0820000008037989 */ /* 0x0000a200000e0005 */
[----:B------:R-:W-:Y:S10]  /*1ea0*/  @P0 BRA `(.L_x_30) ;  /* 0x00000000001c0947 */ /* 0x000ff40003800000 */
[----:B-1----:R-:W-:Y:S01]  /*1eb0*/  FSETP.GT.AND P6, PT, R9, R10, PT ;  /* 0x0000000a0900720b */ /* 0x002fe20003fc4000 */
[----:B--2---:R-:W-:Y:S02]  /*1ec0*/  IMAD.MOV.U32 R2, RZ, RZ, R3 ;  /* 0x000000ffff027224 */ /* 0x004fe400078e0003 */
[----:B------:R-:W-:-:S10]  /*1ed0*/  IMAD.MOV.U32 R6, RZ, RZ, R10 ;  /* 0x000000ffff067224 */ /* 0x000fd400078e000a */
[----:B------:R-:W-:-:S04]  /*1ee0*/  @!P6 ISETP.GE.AND P0, PT, R3, R8, PT ;  /* 0x000000080300e20c */ /* 0x000fc80003f06270 */
[----:B------:R-:W-:-:S04]  /*1ef0*/  @!P6 FSETP.EQ.AND P0, PT, R9, R10, !P0 ;  /* 0x0000000a0900e20b */ /* 0x000fc80004702000 */
[----:B------:R-:W-:Y:S02]  /*1f00*/  @!P6 SEL R2, R3, R8, P0 ;  /* 0x000000080302e207 */ /* 0x000fe40000000000 */
[----:B------:R-:W-:-:S07]  /*1f10*/  @!P6 FSEL R6, R10, R9, P0 ;  /* 0x000000090a06e208 */ /* 0x000fce0000000000 */
.L_x_30:
[----:B------:R-:W-:Y:S05]  /*1f20*/  BSYNC.RECONVERGENT B1 ;  /* 0x0000000000017941 */ /* 0x000fea0003800200 */
.L_x_29:
[----:B--2---:R2:W3:Y:S01]  /*1f30*/  SHFL.DOWN PT, R3, R2, 0x2, R5 ;  /* 0x0840000002037989 */ /* 0x0044e200000e0005 */
[----:B------:R-:W-:Y:S01]  /*1f40*/  BSSY.RECONVERGENT B1, `(.L_x_31) ;  /* 0x000000c000017945 */ /* 0x000fe20003800200 */
[----:B0-----:R-:W-:Y:S02]  /*1f50*/  IMAD.MOV.U32 R8, RZ, RZ, R2 ;  /* 0x000000ffff087224 */ /* 0x001fe400078e0002 */
[----:B------:R2:W0:Y:S01]  /*1f60*/  SHFL.DOWN PT, R7, R6, 0x2, R5 ;  /* 0x0840000006077989 */ /* 0x00042200000e0005 */
[----:B-1----:R-:W-:Y:S01]  /*1f70*/  IMAD.MOV.U32 R10, RZ, RZ, R6 ;  /* 0x000000ffff0a7224 */ /* 0x002fe200078e0006 */
[----:B------:R-:W-:Y:S06]  /*1f80*/  @P5 BRA `(.L_x_32) ;  /* 0x00000000001c5947 */ /* 0x000fec0003800000 */
[----:B0-----:R-:W-:Y:S01]  /*1f90*/  FSETP.GT.AND P5, PT, R6, R7, PT ;  /* 0x000000070600720b */ /* 0x001fe20003fa4000 */
[----:B---3--:R-:W-:Y:S02]  /*1fa0*/  IMAD.MOV.U32 R8, RZ, RZ, R3 ;  /* 0x000000ffff087224 */ /* 0x008fe400078e0003 */
[----:B------:R-:W-:-:S10]  /*1fb0*/  IMAD.MOV.U32 R10, RZ, RZ, R7 ;  /* 0x000000ffff0a7224 */ /* 0x000fd400078e0007 */
[----:B------:R-:W-:-:S04]  /*1fc0*/  @!P5 ISETP.GE.AND P0, PT, R3, R2, PT ;  /* 0x000000020300d20c */ /* 0x000fc80003f06270 */
[----:B------:R-:W-:-:S04]  /*1fd0*/  @!P5 FSETP.EQ.AND P0, PT, R6, R7, !P0 ;  /* 0x000000070600d20b */ /* 0x000fc80004702000 */
[----:B------:R-:W-:Y:S02]  /*1fe0*/  @!P5 SEL R8, R3, R2, P0 ;  /* 0x000000020308d207 */ /* 0x000fe40000000000 */
[----:B------:R-:W-:-:S07]  /*1ff0*/  @!P5 FSEL R10, R7, R6, P0 ;  /* 0x00000006070ad208 */ /* 0x000fce0000000000 */
.L_x_32:
[----:B------:R-:W-:Y:S05]  /*2000*/  BSYNC.RECONVERGENT B1 ;  /* 0x0000000000017941 */ /* 0x000fea0003800200 */
.L_x_31:
[----:B---3--:R1:W3:Y:S01]  /*2010*/  SHFL.DOWN PT, R3, R8, 0x4, R5 ;  /* 0x0880000008037989 */ /* 0x0082e200000e0005 */
[----:B------:R-:W-:Y:S01]  /*2020*/  BSSY.RECONVERGENT B1, `(.L_x_33) ;  /* 0x000000c000017945 */ /* 0x000fe20003800200 */
[----:B--2---:R-:W-:Y:S02]  /*2030*/  IMAD.MOV.U32 R2, RZ, RZ, R8 ;  /* 0x000000ffff027224 */ /* 0x004fe400078e0008 */
[----:B0-----:R1:W0:Y:S01]  /*2040*/  SHFL.DOWN PT, R7, R10, 0x4, R5 ;  /* 0x088000000a077989 */ /* 0x00122200000e0005 */
[----:B------:R-:W-:Y:S01]  /*2050*/  IMAD.MOV.U32 R6, RZ, RZ, R10 ;  /* 0x000000ffff067224 */ /* 0x000fe200078e000a */
        /* <DEDUP_REMOVED lines=8> */
.L_x_34:
[----:B------:R-:W-:Y:S05]  /*20e0*/  BSYNC.RECONVERGENT B1 ;  /* 0x0000000000017941 */ /* 0x000fea0003800200 */
.L_x_33:
[----:B---3--:R2:W3:Y:S01]  /*20f0*/  SHFL.DOWN PT, R3, R2, 0x8, R5 ;  /* 0x0900000002037989 */ /* 0x0084e200000e0005 */
[----:B------:R-:W-:Y:S01]  /*2100*/  BSSY.RECONVERGENT B1, `(.L_x_35) ;  /* 0x000000c000017945 */ /* 0x000fe20003800200 */
[----:B-1----:R-:W-:Y:S02]  /*2110*/  IMAD.MOV.U32 R8, RZ, RZ, R2 ;  /* 0x000000ffff087224 */ /* 0x002fe400078e0002 */
        /* <DEDUP_REMOVED lines=10> */
.L_x_36:
[----:B------:R-:W-:Y:S05]  /*21c0*/  BSYNC.RECONVERGENT B1 ;  /* 0x0000000000017941 */ /* 0x000fea0003800200 */
.L_x_35:
[----:B0-----:R0:W1:Y:S01]  /*21d0*/  SHFL.DOWN PT, R7, R8, 0x10, R5 ;  /* 0x0a00000008077989 */ /* 0x00106200000e0005 */
[----:B------:R-:W-:Y:S01]  /*21e0*/  BSSY.RECONVERGENT B1, `(.L_x_37) ;  /* 0x000000c000017945 */ /* 0x000fe20003800200 */
[----:B--2---:R-:W-:Y:S02]  /*21f0*/  IMAD.MOV.U32 R2, RZ, RZ, R8 ;  /* 0x000000ffff027224 */ /* 0x004fe400078e0008 */
[----:B------:R0:W2:Y:S01]  /*2200*/  SHFL.DOWN PT, R9, R10, 0x10, R5 ;  /* 0x0a0000000a097989 */ /* 0x0000a200000e0005 */
[----:B---3--:R-:W-:Y:S01]  /*2210*/  IMAD.MOV.U32 R3, RZ, RZ, R10 ;  /* 0x000000ffff037224 */ /* 0x008fe200078e000a */
[----:B------:R-:W-:Y:S06]  /*2220*/  @P2 BRA `(.L_x_38) ;  /* 0x00000000001c2947 */ /* 0x000fec0003800000 */
[----:B--2---:R-:W-:Y:S01]  /*2230*/  FSETP.GT.AND P2, PT, R10, R9, PT ;  /* 0x000000090a00720b */ /* 0x004fe20003f44000 */
[----:B-1----:R-:W-:Y:S02]  /*2240*/  IMAD.MOV.U32 R2, RZ, RZ, R7 ;  /* 0x000000ffff027224 */ /* 0x002fe400078e0007 */
[----:B------:R-:W-:-:S10]  /*2250*/  IMAD.MOV.U32 R3, RZ, RZ, R9 ;  /* 0x000000ffff037224 */ /* 0x000fd400078e0009 */
[----:B------:R-:W-:-:S04]  /*2260*/  @!P2 ISETP.GE.AND P0, PT, R7, R8, PT ;  /* 0x000000080700a20c */ /* 0x000fc80003f06270 */
[----:B------:R-:W-:-:S04]  /*2270*/  @!P2 FSETP.EQ.AND P0, PT, R10, R9, !P0 ;  /* 0x000000090a00a20b */ /* 0x000fc80004702000 */
[----:B------:R-:W-:Y:S02]  /*2280*/  @!P2 SEL R2, R7, R8, P0 ;  /* 0x000000080702a207 */ /* 0x000fe40000000000 */
[----:B------:R-:W-:-:S07]  /*2290*/  @!P2 FSEL R3, R9, R10, P0 ;  /* 0x0000000a0903a208 */ /* 0x000fce0000000000 */
.L_x_38:
[----:B------:R-:W-:Y:S05]  /*22a0*/  BSYNC.RECONVERGENT B1 ;  /* 0x0000000000017941 */ /* 0x000fea0003800200 */
.L_x_37:
[----:B------:R-:W-:Y:S01]  /*22b0*/  ISETP.GE.AND P0, PT, R4, 0x21, PT ;  /* 0x000000210400780c */ /* 0x000fe20003f06270 */
[----:B------:R3:W-:Y:S01]  /*22c0*/  @!P1 STS.64 [R12+0x8], R2 ;  /* 0x000008020c009388 */ /* 0x0007e20000000a00 */
[----:B------:R-:W-:Y:S02]  /*22d0*/  BAR.SYNC.DEFER_BLOCKING 0x0 ;  /* 0x0000000000007b1d */ /* 0x000fe40000010000 */
[----:B------:R-:W-:-:S13]  /*22e0*/  ISETP.NE.OR P0, PT, R0, RZ, !P0 ;  /* 0x000000ff0000720c */ /* 0x000fda0004705670 */
[----:B---3--:R-:W-:Y:S05]  /*22f0*/  @P0 BRA `(.L_x_28) ;  /* 0x00000024007c0947 */ /* 0x008fea0003800000 */
[----:B------:R-:W3:Y:S01]  /*2300*/  S2UR UR5, SR_CgaCtaId ;  /* 0x00000000000579c3 */ /* 0x000ee20000008800 */
[----:B------:R-:W-:Y:S01]  /*2310*/  UMOV UR4, 0x400 ;  /* 0x0000040000047882 */ /* 0x000fe20000000000 */
[----:B------:R-:W-:Y:S01]  /*2320*/  ISETP.GE.U32.AND P2, PT, R4, 0x41, PT ;  /* 0x000000410400780c */ /* 0x000fe20003f46070 */
[----:B---3--:R-:W-:-:S09]  /*2330*/  ULEA UR4, UR5, UR4, 0x18 ;  /* 0x0000000405047291 */ /* 0x008fd2000f8ec0ff */
[----:B0-2---:R-:W0:Y:S02]  /*2340*/  LDS.128 R8, [UR4+0x10] ;  /* 0x00001004ff087984 */ /* 0x005e240008000c00 */
[----:B0-----:R-:W-:-:S13]  /*2350*/  FSETP.GEU.AND P1, PT, R9, R3, PT ;  /* 0x000000030900720b */ /* 0x001fda0003f2e000 */
[----:B------:R-:W-:-:S04]  /*2360*/  @P1 ISETP.GE.AND P0, PT, R8, R2, PT ;  /* 0x000000020800120c */ /* 0x000fc80003f06270 */
[----:B------:R-:W-:-:S04]  /*2370*/  @P1 FSETP.EQ.AND P0, PT, R3, R9, !P0 ;  /* 0x000000090300120b */ /* 0x000fc80004702000 */
[----:B------:R-:W-:Y:S02]  /*2380*/  @P1 FSEL R9, R9, R3, P0 ;  /* 0x0000000309091208 */ /* 0x000fe40000000000 */
[----:B------:R-:W-:-:S03]  /*2390*/  @P1 SEL R8, R8, R2, P0 ;  /* 0x0000000208081207 */ /* 0x000fc60000000000 */
[----:B------:R-:W-:Y:S02]  /*23a0*/  IMAD.MOV.U32 R3, RZ, RZ, R9 ;  /* 0x000000ffff037224 */ /* 0x000fe400078e0009 */
[----:B------:R-:W-:Y:S01]  /*23b0*/  IMAD.MOV.U32 R2, RZ, RZ, R8 ;  /* 0x000000ffff027224 */ /* 0x000fe200078e0008 */
[----:B------:R-:W-:Y:S06]  /*23c0*/  @!P2 BRA `(.L_x_28) ;  /* 0x000000240048a947 */ /* 0x000fec0003800000 */
[----:B------:R-:W-:Y:S01]  /*23d0*/  FSETP.GEU.AND P1, PT, R11, R9, PT ;  /* 0x000000090b00720b */ /* 0x000fe20003f2e000 */
[----:B------:R-:W-:Y:S01]  /*23e0*/  IMAD.MOV.U32 R2, RZ, RZ, R10 ;  /* 0x000000ffff027224 */ /* 0x000fe200078e000a */
[----:B------:R-:W-:Y:S01]  /*23f0*/  ISETP.GE.U32.AND P2, PT, R4, 0x61, PT ;  /* 0x000000610400780c */ /* 0x000fe20003f46070 */
[----:B------:R-:W-:-:S10]  /*2400*/  IMAD.MOV.U32 R3, RZ, RZ, R11 ;  /* 0x000000ffff037224 */ /* 0x000fd400078e000b */
[----:B------:R-:W-:-:S04]  /*2410*/  @P1 ISETP.GE.AND P0, PT, R2, R8, PT ;  /* 0x000000080200120c */ /* 0x000fc80003f06270 */
[----:B------:R-:W-:-:S04]  /*2420*/  @P1 FSETP.EQ.AND P0, PT, R9, R3, !P0 ;  /* 0x000000030900120b */ /* 0x000fc80004702000 */
[----:B------:R-:W-:Y:S02]  /*2430*/  @P1 SEL R2, R2, R8, P0 ;  /* 0x0000000802021207 */ /* 0x000fe40000000000 */
[----:B------:R-:W-:Y:S01]  /*2440*/  @P1 FSEL R3, R3, R9, P0 ;  /* 0x0000000903031208 */ /* 0x000fe20000000000 */
[----:B------:R-:W-:Y:S06]  /*2450*/  @!P2 BRA `(.L_x_28) ;  /* 0x000000240024a947 */ /* 0x000fec0003800000 */
[----:B------:R-:W0:Y:S01]  /*2460*/  LDS.128 R8, [UR4+0x20] ;  /* 0x00002004ff087984 */ /* 0x000e220008000c00 */
[----:B------:R-:W-:Y:S02]  /*2470*/  ISETP.GE.U32.AND P2, PT, R4, 0x81, PT ;  /* 0x000000810400780c */ /* 0x000fe40003f46070 */
        /* <DEDUP_REMOVED lines=27> */
[----:B------:R-:W-:Y:S02]  /*2630*/  FSETP.GEU.AND P1, PT, R11, R9, PT ;  /* 0x000000090b00720b */ /* 0x000fe40003f2e000 */
[----:B------:R-:W-:-:S11]  /*2640*/  ISETP.GE.U32.AND P2, PT, R4, 0xe1, PT ;  /* 0x000000e10400780c */ /* 0x000fd60003f46070 */
[----:B------:R-:W-:-:S04]  /*2650*/  @P1 ISETP.GE.AND P0, PT, R10, R8, PT ;  /* 0x000000080a00120c */ /* 0x000fc80003f06270 */
[----:B------:R-:W-:-:S04]  /*2660*/  @P1 FSETP.EQ.AND P0, PT, R9, R11, !P0 ;  /* 0x0000000b0900120b */ /* 0x000fc80004702000 */
[----:B------:R-:W-:Y:S02]  /*2670*/  @P1 FSEL R11, R11, R9, P0 ;  /* 0x000000090b0b1208 */ /* 0x000fe40000000000 */
[----:B------:R-:W-:-:S03]  /*2680*/  @P1 SEL R10, R10, R8, P0 ;  /* 0x000000080a0a1207 */ /* 0x000fc60000000000 */
[----:B------:R-:W-:Y:S02]  /*2690*/  IMAD.MOV.U32 R3, RZ, RZ, R11 ;  /* 0x000000ffff037224 */ /* 0x000fe400078e000b */
[----:B------:R-:W-:Y:S01]  /*26a0*/  IMAD.MOV.U32 R2, RZ, RZ, R10 ;  /* 0x000000ffff027224 */ /* 0x000fe200078e000a */
[----:B------:R-:W-:Y:S06]  /*26b0*/  @!P2 BRA `(.L_x_28) ;  /* 0x00000020008ca947 */ /* 0x000fec0003800000 */
[----:B------:R-:W0:Y:S02]  /*26c0*/  LDS.64 R2, [UR4+0x40] ;  /* 0x00004004ff027984 */ /* 0x000e240008000a00 */
[----:B0-----:R-:W-:-:S13]  /*26d0*/  FSETP.GEU.AND P0, PT, R3, R11, PT ;  /* 0x0000000b0300720b */ /* 0x001fda0003f0e000 */
[----:B------:R-:W-:Y:S05]  /*26e0*/  @!P0 BRA `(.L_x_28) ;  /* 0x0000002000808947 */ /* 0x000fea0003800000 */
[----:B------:R-:W-:-:S04]  /*26f0*/  ISETP.GE.AND P0, PT, R2, R10, PT ;  /* 0x0000000a0200720c */ /* 0x000fc80003f06270 */
[----:B------:R-:W-:-:S04]  /*2700*/  FSETP.EQ.AND P0, PT, R11, R3, !P0 ;  /* 0x000000030b00720b */ /* 0x000fc80004702000 */
[----:B------:R-:W-:Y:S02]  /*2710*/  FSEL R3, R3, R11, P0 ;  /* 0x0000000b03037208 */ /* 0x000fe40000000000 */
[----:B------:R-:W-:Y:S01]  /*2720*/  SEL R2, R2, R10, P0 ;  /* 0x0000000a02027207 */ /* 0x000fe20000000000 */
[----:B------:R-:W-:Y:S06]  /*2730*/  BRA `(.L_x_28) ;  /* 0x00000020006c7947 */ /* 0x000fec0003800000 */
.L_x_4:
[----:B------:R-:W0:Y:S01]  /*2740*/  S2R R0, SR_TID.X ;  /* 0x0000000000007919 */ /* 0x000e220000002100 */
[----:B------:R-:W0:Y:S02]  /*2750*/  LDC.64 R2, c[0x0][0x380] ;  /* 0x0000e000ff027b82 */ /* 0x000e240000000a00 */
[----:B0-----:R-:W-:-:S05]  /*2760*/  IMAD.WIDE.U32 R2, R0, 0x8, R2 ;  /* 0x0000000800027825 */ /* 0x001fca00078e0002 */
[----:B------:R-:W2:Y:S04]  /*2770*/  LDG.E.CONSTANT R11, desc[UR8][R2.64] ;  /* 0x00000008020b7981 */ /* 0x000ea8000c1e9900 */
[----:B------:R-:W2:Y:S04]  /*2780*/  LDG.E.CONSTANT R4, desc[UR8][R2.64+0x800] ;  /* 0x0008000802047981 */ /* 0x000ea8000c1e9900 */
[----:B------:R-:W3:Y:S04]  /*2790*/  LDG.E.CONSTANT R10, desc[UR8][R2.64+0x4] ;  /* 0x00000408020a7981 */ /* 0x000ee8000c1e9900 */
[----:B------:R-:W3:Y:S04]  /*27a0*/  LDG.E.CONSTANT R5, desc[UR8][R2.64+0x804] ;  /* 0x0008040802057981 */ /* 0x000ee8000c1e9900 */
[----:B------:R-:W4:Y:S04]  /*27b0*/  LDG.E.CONSTANT R6, desc[UR8][R2.64+0x1000] ;  /* 0x0010000802067981 */ /* 0x000f28000c1e9900 */
[----:B------:R-:W5:Y:S04]  /*27c0*/  LDG.E.CONSTANT R7, desc[UR8][R2.64+0x1004] ;  /* 0x0010040802077981 */ /* 0x000f68000c1e9900 */
        /* <DEDUP_REMOVED lines=9> */
[----:B------:R-:W5:Y:S01]  /*2860*/  LDG.E.CONSTANT R19, desc[UR8][R2.64+0x3804] ;  /* 0x0038040802137981 */ /* 0x000f62000c1e9900 */
[----:B------:R-:W-:Y:S01]  /*2870*/  UISETP.GE.U32.AND UP0, UPT, UR4, 0x1000, UPT ;  /* 0x000010000400788c */ /* 0x000fe2000bf06070 */
[----:B--2---:R-:W-:-:S04]  /*2880*/  ISETP.GE.AND P0, PT, R4, R11, PT ;  /* 0x0000000b0400720c */ /* 0x004fc80003f06270 */
[----:B---3--:R-:W-:-:S04]  /*2890*/  FSETP.NEU.OR P0, PT, R10, R5, P0 ;  /* 0x000000050a00720b */ /* 0x008fc8000070d400 */
[----:B------:R-:W-:-:S13]  /*28a0*/  FSETP.GEU.AND P0, PT, R5, R10, P0 ;  /* 0x0000000a0500720b */ /* 0x000fda000070e000 */
[----:B------:R-:W-:Y:S02]  /*28b0*/  @!P0 IMAD.MOV.U32 R11, RZ, RZ, R4 ;  /* 0x000000ffff0b8224 */ /* 0x000fe400078e0004 */
[----:B------:R-:W-:-:S03]  /*28c0*/  @!P0 IMAD.MOV.U32 R10, RZ, RZ, R5 ;  /* 0x000000ffff0a8224 */ /* 0x000fc600078e0005 */
[----:B----4-:R-:W-:-:S04]  /*28d0*/  ISETP.GE.AND P0, PT, R6, R11, PT ;  /* 0x0000000b0600720c */ /* 0x010fc80003f06270 */
[----:B-----5:R-:W-:-:S04]  /*28e0*/  FSETP.NEU.OR P0, PT, R10, R7, P0 ;  /* 0x000000070a00720b */ /* 0x020fc8000070d400 */
[----:B------:R-:W-:-:S13]  /*28f0*/  FSETP.LEU.AND P0, PT, R10, R7, P0 ;  /* 0x000000070a00720b */ /* 0x000fda000070b000 */
[----:B------:R-:W-:Y:S02]  /*2900*/  @!P0 IMAD.MOV.U32 R11, RZ, RZ, R6 ;  /* 0x000000ffff0b8224 */ /* 0x000fe400078e0006 */
[----:B------:R-:W-:-:S03]  /*2910*/  @!P0 IMAD.MOV.U32 R10, RZ, RZ, R7 ;  /* 0x000000ffff0a8224 */ /* 0x000fc600078e0007 */
[----:B------:R-:W-:-:S04]  /*2920*/  ISETP.GE.AND P0, PT, R8, R11, PT ;  /* 0x0000000b0800720c */ /* 0x000fc80003f06270 */
[----:B------:R-:W-:-:S04]  /*2930*/  FSETP.NEU.OR P0, PT, R10, R9, P0 ;  /* 0x000000090a00720b */ /* 0x000fc8000070d400 */
        /* <DEDUP_REMOVED lines=12> */
[----:B------:R-:W-:Y:S02]  /*2a00*/  @!P0 IMAD.MOV.U32 R10, RZ, RZ, R15 ;  /* 0x000000ffff0a8224 */ /* 0x000fe400078e000f */
[----:B------:R-:W-:Y:S01]  /*2a10*/  IMAD.MOV.U32 R15, RZ, RZ, 0x800 ;  /* 0x00000800ff0f7424 */ /* 0x000fe200078e00ff */
        /* <DEDUP_REMOVED lines=9> */
[----:B------:R-:W-:Y:S01]  /*2ab0*/  @!P0 IMAD.MOV.U32 R10, RZ, RZ, R19 ;  /* 0x000000ffff0a8224 */ /* 0x000fe200078e0013 */
[----:B------:R-:W-:Y:S06]  /*2ac0*/  BRA.U !UP0, `(.L_x_39) ;  /* 0x00000005080c7547 */ /* 0x000fec000b800000 */
[----:B------:R-:W-:Y:S01]  /*2ad0*/  IMAD.MOV.U32 R15, RZ, RZ, 0x800 ;  /* 0x00000800ff0f7424 */ /* 0x000fe200078e00ff */
[----:B------:R-:W0:Y:S01]  /*2ae0*/  LDCU UR5, c[0x0][0x3d0] ;  /* 0x00007a00ff0577ac */ /* 0x000e220008000800 */
[----:B------:R-:W-:-:S12]  /*2af0*/  UIADD3 UR6, UPT, UPT, UR4, -0x800, URZ ;  /* 0xfffff80004067890 */ /* 0x000fd8000fffe0ff */
.L_x_41:
[----:B------:R-:W-:-:S05]  /*2b00*/  IMAD.WIDE R4, R15, 0x8, R2 ;  /* 0x000000080f047825 */ /* 0x000fca00078e0202 */
[----:B------:R-:W2:Y:S04]  /*2b10*/  LDG.E.CONSTANT R6, desc[UR8][R4.64] ;  /* 0x0000000804067981 */ /* 0x000ea8000c1e9900 */
        /* <DEDUP_REMOVED lines=14> */
[----:B------:R1:W5:Y:S01]  /*2c00*/  LDG.E.CONSTANT R25, desc[UR8][R4.64+0x3804] ;  /* 0x0038040804197981 */ /* 0x000362000c1e9900 */
[----:B0-----:R-:W-:-:S02]  /*2c10*/  UMOV UR4, UR5 ;  /* 0x0000000500047c82 */ /* 0x001fc40008000000 */
[----:B-1----:R-:W-:-:S04]  /*2c20*/  IADD3 R4, PT, PT, -R15, UR4, RZ ;  /* 0x000000040f047c10 */ /* 0x002fc8000fffe1ff */
[----:B------:R-:W-:Y:S02]  /*2c30*/  ISETP.GE.AND P1, PT, R4, 0x800, PT ;  /* 0x000008000400780c */ /* 0x000fe40003f26270 */
[----:B--2---:R-:W-:-:S04]  /*2c40*/  ISETP.GE.AND P0, PT, R6, R11, PT ;  /* 0x0000000b0600720c */ /* 0x004fc80003f06270 */
[----:B---3--:R-:W-:-:S04]  /*2c50*/  FSETP.NEU.OR P0, PT, R10, R7, P0 ;  /* 0x000000070a00720b */ /* 0x008fc8000070d400 */
[----:B------:R-:W-:-:S13]  /*2c60*/  FSETP.LEU.AND P0, PT, R10, R7, P0 ;  /* 0x000000070a00720b */ /* 0x000fda000070b000 */
        /* <DEDUP_REMOVED lines=37> */
[----:B------:R-:W-:Y:S06]  /*2ec0*/  @!P1 BRA `(.L_x_40) ;  /* 0x00000010008c9947 */ /* 0x000fec0003800000 */
[----:B------:R-:W-:-:S05]  /*2ed0*/  VIADD R15, R15, 0x800 ;  /* 0x000008000f0f7836 */ /* 0x000fca0000000000 */
[----:B------:R-:W-:-:S13]  /*2ee0*/  ISETP.GT.AND P0, PT, R15, UR6, PT ;  /* 0x000000060f007c0c */ /* 0x000fda000bf04270 */
[----:B------:R-:W-:Y:S05]  /*2ef0*/  @!P0 BRA `(.L_x_41) ;  /* 0xfffffffc00008947 */ /* 0x000fea000383ffff */
.L_x_39:
[----:B------:R-:W-:-:S13]  /*2f00*/  ISETP.GE.AND P0, PT, R15, UR4, PT ;  /* 0x000000040f007c0c */ /* 0x000fda000bf06270 */
[----:B------:R-:W-:Y:S05]  /*2f10*/  @P0 BRA `(.L_x_40) ;  /* 0x0000001000780947 */ /* 0x000fea0003800000 */
[----:B------:R-:W-:Y:S01]  /*2f20*/  IADD3 R13, PT, PT, -R15, UR4, RZ ;  /* 0x000000040f0d7c10 */ /* 0x000fe2000fffe1ff */
[----:B------:R-:W-:Y:S03]  /*2f30*/  BSSY.RECONVERGENT B1, `(.L_x_40) ;  /* 0x000011c000017945 */ /* 0x000fe60003800200 */
[----:B------:R-:W-:-:S13]  /*2f40*/  ISETP.GE.AND P0, PT, R0, R13, PT ;  /* 0x0000000d0000720c */ /* 0x000fda0003f06270 */
[----:B------:R-:W-:Y:S05]  /*2f50*/  @P0 BRA `(.L_x_42) ;  /* 0x0000001000640947 */ /* 0x000fea0003800000 */
[----:B------:R-:W-:Y:S01]  /*2f60*/  LOP3.LUT R2, RZ, R0, RZ, 0x33, !PT ;  /* 0x00000000ff027212 */ /* 0x000fe200078e33ff */
[----:B------:R-:W-:Y:S01]  /*2f70*/  BSSY.RECONVERGENT B2, `(.L_x_43) ;  /* 0x000001e000027945 */ /* 0x000fe20003800200 */
[----:B------:R-:W-:Y:S02]  /*2f80*/  IMAD.MOV.U32 R12, RZ, RZ, R0 ;  /* 0x000000ffff0c7224 */ /* 0x000fe400078e0000 */
[----:B------:R-:W-:-:S04]  /*2f90*/  IADD3 R2, PT, PT, -R15, UR4, R2 ;  /* 0x000000040f027c10 */ /* 0x000fc8000fffe102 */
[C---:B------:R-:W-:Y:S02]  /*2fa0*/  LOP3.LUT R3, R2.reuse, 0x300, RZ, 0xc0, !PT ;  /* 0x0000030002037812 */ /* 0x040fe400078ec0ff */
[----:B------:R-:W-:Y:S02]  /*2fb0*/  ISETP.GE.U32.AND P2, PT, R2, 0x300, PT ;  /* 0x000003000200780c */ /* 0x000fe40003f46070 */
[----:B------:R-:W-:-:S13]  /*2fc0*/  ISETP.NE.AND P0, PT, R3, 0x300, PT ;  /* 0x000003000300780c */ /* 0x000fda0003f05270 */
[----:B------:R-:W-:Y:S05]  /*2fd0*/  @!P0 BRA `(.L_x_44) ;  /* 0x00000000005c8947 */ /* 0x000fea0003800000 */
[----:B------:R-:W0:Y:S01]  /*2fe0*/  LDC.64 R4, c[0x0][0x380] ;  /* 0x0000e000ff047b82 */ /* 0x000e220000000a00 */
[----:B------:R-:W-:Y:S01]  /*2ff0*/  LEA.HI R2, R2, 0x1, RZ, 0x18 ;  /* 0x0000000102027811 */ /* 0x000fe200078fc0ff */
[----:B------:R-:W-:Y:S02]  /*3000*/  IMAD.MOV.U32 R8, RZ, RZ, R11 ;  /* 0x000000ffff087224 */ /* 0x000fe400078e000b */
[----:B------:R-:W-:Y:S01]  /*3010*/  IMAD.MOV.U32 R9, RZ, RZ, R10 ;  /* 0x000000ffff097224 */ /* 0x000fe200078e000a */
[----:B------:R-:W-:Y:S01]  /*3020*/  LOP3.LUT R2, R2, 0x3, RZ, 0xc0, !PT ;  /* 0x0000000302027812 */ /* 0x000fe200078ec0ff */
[----:B------:R-:W-:Y:S02]  /*3030*/  IMAD.IADD R7, R0, 0x1, R15 ;  /* 0x0000000100077824 */ /* 0x000fe400078e020f */
[----:B------:R-:W-:Y:S02]  /*3040*/  IMAD.MOV.U32 R12, RZ, RZ, R0 ;  /* 0x000000ffff0c7224 */ /* 0x000fe400078e0000 */
[----:B------:R-:W-:-:S07]  /*3050*/  IMAD.MOV R6, RZ, RZ, -R2 ;  /* 0x000000ffff067224 */ /* 0x000fce00078e0a02 */
.L_x_45:
[----:B0-----:R-:W-:-:S05]  /*3060*/  IMAD.WIDE.U32 R2, R7, 0x8, R4 ;  /* 0x0000000807027825 */ /* 0x001fca00078e0004 */
[----:B------:R-:W2:Y:S04]  /*3070*/  LDG.E.CONSTANT R10, desc[UR8][R2.64+0x4] ;  /* 0x00000408020a7981 */ /* 0x000ea8000c1e9900 */
[----:B------:R-:W3:Y:S01]  /*3080*/  LDG.E.CONSTANT R11, desc[UR8][R2.64] ;  /* 0x00000008020b7981 */ /* 0x000ee2000c1e9900 */
[----:B------:R-:W-:Y:S02]  /*3090*/  VIADD R6, R6, 0x1 ;  /* 0x0000000106067836 */ /* 0x000fe40000000000 */
[----:B------:R-:W-:Y:S02]  /*30a0*/  VIADD R12, R12, 0x100 ;  /* 0x000001000c0c7836 */ /* 0x000fe40000000000 */
[----:B------:R-:W-:Y:S01]  /*30b0*/  VIADD R7, R7, 0x100 ;  /* 0x0000010007077836 */ /* 0x000fe20000000000 */
[----:B------:R-:W-:-:S02]  /*30c0*/  ISETP.NE.AND P3, PT, R6, RZ, PT ;  /* 0x000000ff0600720c */ /* 0x000fc40003f65270 */
        /* <DEDUP_REMOVED lines=8> */
.L_x_44:
[----:B------:R-:W-:Y:S05]  /*3150*/  BSYNC.RECONVERGENT B2 ;  /* 0x0000000000027941 */ /* 0x000fea0003800200 */
.L_x_43:
[----:B------:R-:W-:Y:S05]  /*3160*/  @!P2 BRA `(.L_x_42) ;  /* 0x0000000c00e0a947 */ /* 0x000fea0003800000 */
[----:B------:R-:W0:Y:S01]  /*3170*/  LDCU.64 UR12, c[0x0][0x380] ;  /* 0x00007000ff0c77ac */ /* 0x000e220008000a00 */
[----:B------:R-:W-:Y:S01]  /*3180*/  IMAD.IADD R5, R13, 0x1, -R12 ;  /* 0x000000010d057824 */ /* 0x000fe200078e0a0c */
[C---:B------:R-:W-:Y:S01]  /*3190*/  IADD3 R2, P0, PT, R12.reuse, R15, RZ ;  /* 0x0000000f0c027210 */ /* 0x040fe20007f1e0ff */
[----:B------:R-:W-:Y:S01]  /*31a0*/  BSSY.RECONVERGENT B2, `(.L_x_46) ;  /* 0x000008a000027945 */ /* 0x000fe20003800200 */
[----:B------:R-:W-:Y:S02]  /*31b0*/  IMAD.IADD R15, R12, 0x1, R15 ;  /* 0x000000010c0f7824 */ /* 0x000fe400078e020f */
[----:B------:R-:W-:Y:S01]  /*31c0*/  ISETP.GT.AND P1, PT, R5, 0xc00, PT ;  /* 0x00000c000500780c */ /* 0x000fe20003f24270 */
[----:B------:R-:W-:Y:S01]  /*31d0*/  IMAD.X R3, RZ, RZ, RZ, P0 ;  /* 0x000000ffff037224 */ /* 0x000fe200000e06ff */
[----:B0-----:R-:W-:-:S04]  /*31e0*/  LEA R4, P0, R2, UR12, 0x3 ;  /* 0x0000000c02047c11 */ /* 0x001fc8000f8018ff */
[----:B------:R-:W-:Y:S02]  /*31f0*/  LEA.HI.X R2, R2, UR13, R3, 0x3, P0 ;  /* 0x0000000d02027c11 */ /* 0x000fe400080f1c03 */
[----:B------:R-:W-:-:S05]  /*3200*/  IADD3 R4, P0, PT, R4, 0x1804, RZ ;  /* 0x0000180404047810 */ /* 0x000fca0007f1e0ff */
[----:B------:R-:W-:Y:S01]  /*3210*/  IMAD.X R5, RZ, RZ, R2, P0 ;  /* 0x000000ffff057224 */ /* 0x000fe200000e0602 */
[----:B------:R-:W-:Y:S01]  /*3220*/  PLOP3.LUT P0, PT, PT, PT, PT, 0x80, 0x8 ;  /* 0x000000000008781c */ /* 0x000fe20003f0f070 */
[----:B------:R-:W-:-:S12]  /*3230*/  @!P1 BRA `(.L_x_47) ;  /* 0x0000000800009947 */ /* 0x000fd80003800000 */
[----:B------:R-:W0:Y:S01]  /*3240*/  LDC.64 R2, c[0x0][0x380] ;  /* 0x0000e000ff027b82 */ /* 0x000e220000000a00 */
[----:B------:R-:W-:Y:S01]  /*3250*/  PLOP3.LUT P0, PT, PT, PT, PT, 0x8, 0x80 ;  /* 0x000000000080781c */ /* 0x000fe20003f0e170 */
[----:B------:R-:W-:-:S12]  /*3260*/  VIADD R17, R13, 0xfffff400 ;  /* 0xfffff4000d117836 */ /* 0x000fd80000000000 */
.L_x_48:
[C---:B0-----:R-:W-:Y:S01]  /*3270*/  IMAD.WIDE.U32 R6, R15.reuse, 0x8, R2 ;  /* 0x000000080f067825 */ /* 0x041fe200078e0002 */
[----:B------:R-:W2:Y:S04]  /*3280*/  LDG.E.CONSTANT R20, desc[UR8][R4.64+-0x1000] ;  /* 0xfff0000804147981 */ /* 0x000ea8000c1e9900 */
[----:B------:R-:W3:Y:S04]  /*3290*/  LDG.E.CONSTANT R19, desc[UR8][R6.64+0x4] ;  /* 0x0000040806137981 */ /* 0x000ee8000c1e9900 */
[----:B------:R0:W4:Y:S04]  /*32a0*/  LDG.E.CONSTANT R22, desc[UR8][R6.64] ;  /* 0x0000000806167981 */ /* 0x000128000c1e9900 */
[----:B------:R-:W5:Y:S04]  /*32b0*/  LDG.E.CONSTANT R18, desc[UR8][R4.64+-0x1004] ;  /* 0xffeffc0804127981 */ /* 0x000f68000c1e9900 */
[----:B------:R-:W5:Y:S04]  /*32c0*/  LDG.E.CONSTANT R23, desc[UR8][R4.64+-0x800] ;  /* 0xfff8000804177981 */ /* 0x000f68000c1e9900 */
[----:B------:R-:W5:Y:S04]  /*32d0*/  LDG.E.CONSTANT R21, desc[UR8][R4.64+-0x804] ;  /* 0xfff7fc0804157981 */ /* 0x000f68000c1e9900 */
[----:B------:R-:W5:Y:S01]  /*32e0*/  LDG.E.CONSTANT R16, desc[UR8][R4.64] ;  /* 0x0000000804107981 */ /* 0x000f62000c1e9900 */
[----:B------:R-:W-:-:S03]  /*32f0*/  VIADD R9, R15, 0x400 ;  /* 0x000004000f097836 */ /* 0x000fc60000000000 */
[----:B------:R-:W5:Y:S01]  /*3300*/  LDG.E.CONSTANT R14, desc[UR8][R4.64+-0x4] ;  /* 0xfffffc08040e7981 */ /* 0x000f62000c1e9900 */
[----:B------:R-:W-:-:S03]  /*3310*/  IMAD.WIDE.U32 R8, R9, 0x8, R2 ;  /* 0x0000000809087825 */ /* 0x000fc600078e0002 */
[----:B------:R-:W5:Y:S04]  /*3320*/  LDG.E.CONSTANT R30, desc[UR8][R4.64+0x1000] ;  /* 0x00100008041e7981 */ /* 0x000f68000c1e9900 */
[----:B------:R-:W5:Y:S04]  /*3330*/  LDG.E.CONSTANT R25, desc[UR8][R8.64+0x4] ;  /* 0x0000040808197981 */ /* 0x000f68000c1e9900 */
[----:B------:R1:W5:Y:S04]  /*3340*/  LDG.E.CONSTANT R31, desc[UR8][R8.64] ;  /* 0x00000008081f7981 */ /* 0x000368000c1e9900 */
[----:B------:R-:W5:Y:S04]  /*3350*/  LDG.E.CONSTANT R28, desc[UR8][R4.64+0xffc] ;  /* 0x000ffc08041c7981 */ /* 0x000f68000c1e9900 */
[----:B------:R-:W5:Y:S04]  /*3360*/  LDG.E.CONSTANT R29, desc[UR8][R4.64+0x1800] ;  /* 0x00180008041d7981 */ /* 0x000f68000c1e9900 */
[----:B------:R-:W5:Y:S04]  /*3370*/  LDG.E.CONSTANT R27, desc[UR8][R4.64+0x17fc] ;  /* 0x0017fc08041b7981 */ /* 0x000f68000c1e9900 */
[----:B------:R-:W5:Y:S01]  /*3380*/  LDG.E.CONSTANT R26, desc[UR8][R4.64+0x2000] ;  /* 0x00200008041a7981 */ /* 0x000f62000c1e9900 */
[----:B0-----:R-:W-:-:S03]  /*3390*/  VIADD R7, R15, 0x800 ;  /* 0x000008000f077836 */ /* 0x001fc60000000000 */
[----:B------:R-:W5:Y:S01]  /*33a0*/  LDG.E.CONSTANT R24, desc[UR8][R4.64+0x1ffc] ;  /* 0x001ffc0804187981 */ /* 0x000f62000c1e9900 */
[----:B------:R-:W-:-:S03]  /*33b0*/  IMAD.WIDE.U32 R6, R7, 0x8, R2 ;  /* 0x0000000807067825 */ /* 0x000fc600078e0002 */
[----:B------:R-:W5:Y:S04]  /*33c0*/  LDG.E.CONSTANT R34, desc[UR8][R4.64+0x3000] ;  /* 0x0030000804227981 */ /* 0x000f68000c1e9900 */
[----:B------:R-:W5:Y:S04]  /*33d0*/  LDG.E.CONSTANT R33, desc[UR8][R6.64+0x4] ;  /* 0x0000040806217981 */ /* 0x000f68000c1e9900 */
[----:B------:R-:W5:Y:S04]  /*33e0*/  LDG.E.CONSTANT R35, desc[UR8][R6.64] ;  /* 0x0000000806237981 */ /* 0x000f68000c1e9900 */
[----:B------:R-:W5:Y:S04]  /*33f0*/  LDG.E.CONSTANT R32, desc[UR8][R4.64+0x2ffc] ;  /* 0x002ffc0804207981 */ /* 0x000f68000c1e9900 */
[----:B------:R-:W5:Y:S04]  /*3400*/  LDG.E.CONSTANT R39, desc[UR8][R4.64+0x3800] ;  /* 0x0038000804277981 */ /* 0x000f68000c1e9900 */
[----:B------:R-:W5:Y:S04]  /*3410*/  LDG.E.CONSTANT R37, desc[UR8][R4.64+0x37fc] ;  /* 0x0037fc0804257981 */ /* 0x000f68000c1e9900 */
[----:B------:R-:W5:Y:S01]  /*3420*/  LDG.E.CONSTANT R38, desc[UR8][R4.64+0x4000] ;  /* 0x0040000804267981 */ /* 0x000f62000c1e9900 */
[----:B-1----:R-:W-:-:S03]  /*3430*/  VIADD R9, R15, 0xc00 ;  /* 0x00000c000f097836 */ /* 0x002fc60000000000 */
[----:B------:R-:W5:Y:S01]  /*3440*/  LDG.E.CONSTANT R36, desc[UR8][R4.64+0x3ffc] ;  /* 0x003ffc0804247981 */ /* 0x000f62000c1e9900 */
[----:B------:R-:W-:-:S03]  /*3450*/  IMAD.WIDE.U32 R8, R9, 0x8, R2 ;  /* 0x0000000809087825 */ /* 0x000fc600078e0002 */
[----:B------:R-:W5:Y:S04]  /*3460*/  LDG.E.CONSTANT R40, desc[UR8][R4.64+0x5000] ;  /* 0x0050000804287981 */ /* 0x000f68000c1e9900 */
[----:B------:R-:W5:Y:S04]  /*3470*/  LDG.E.CONSTANT R41, desc[UR8][R8.64+0x4] ;  /* 0x0000040808297981 */ /* 0x000f68000c1e9900 */
[----:B------:R-:W5:Y:S04]  /*3480*/  LDG.E.CONSTANT R7, desc[UR8][R8.64] ;  /* 0x0000000808077981 */ /* 0x000f68000c1e9900 */
[----:B------:R-:W5:Y:S04]  /*3490*/  LDG.E.CONSTANT R6, desc[UR8][R4.64+0x4ffc] ;  /* 0x004ffc0804067981 */ /* 0x000f68000c1e9900 */
[----:B------:R-:W5:Y:S04]  /*34a0*/  LDG.E.CONSTANT R9, desc[UR8][R4.64+0x5800] ;  /* 0x0058000804097981 */ /* 0x000f68000c1e9900 */
[----:B------:R-:W5:Y:S01]  /*34b0*/  LDG.E.CONSTANT R8, desc[UR8][R4.64+0x57fc] ;  /* 0x0057fc0804087981 */ /* 0x000f62000c1e9900 */
[----:B---3--:R-:W-:-:S13]  /*34c0*/  FSETP.GT.AND P2, PT, R10, R19, PT ;  /* 0x000000130a00720b */ /* 0x008fda0003f44000 */
[----:B----4-:R-:W-:-:S04]  /*34d0*/  @!P2 ISETP.GE.AND P1, PT, R22, R11, PT ;  /* 0x0000000b1600a20c */ /* 0x010fc80003f26270 */
[----:B------:R-:W-:-:S04]  /*34e0*/  @!P2 FSETP.EQ.AND P1, PT, R10, R19, !P1 ;  /* 0x000000130a00a20b */ /* 0x000fc80004f22000 */
[----:B------:R-:W-:Y:S02]  /*34f0*/  @!P2 FSEL R19, R19, R10, P1 ;  /* 0x0000000a1313a208 */ /* 0x000fe40000800000 */
[----:B------:R-:W-:Y:S01]  /*3500*/  @!P2 SEL R22, R22, R11, P1 ;  /* 0x0000000b1616a207 */ /* 0x000fe20000800000 */
[----:B------:R-:W3:Y:S01]  /*3510*/  LDG.E.CONSTANT R10, desc[UR8][R4.64+0x6000] ;  /* 0x00600008040a7981 */ /* 0x000ee2000c1e9900 */
[----:B--2---:R-:W-:-:S03]  /*3520*/  FSETP.GT.AND P3, PT, R19, R20, PT ;  /* 0x000000141300720b */ /* 0x004fc60003f64000 */
[----:B------:R0:W2:Y:S10]  /*3530*/  LDG.E.CONSTANT R11, desc[UR8][R4.64+0x5ffc] ;  /* 0x005ffc08040b7981 */ /* 0x0000b4000c1e9900 */
[----:B-----5:R-:W-:-:S04]  /*3540*/  @!P3 ISETP.GE.AND P1, PT, R18, R22, PT ;  /* 0x000000161200b20c */ /* 0x020fc80003f26270 */
        /* <DEDUP_REMOVED lines=66> */
[----:B------:R-:W-:Y:S01]  /*3970*/  @!P4 FSEL R9, R9, R40, P1 ;  /* 0x000000280909c208 */ /* 0x000fe20000800000 */
[----:B------:R-:W-:-:S03]  /*3980*/  VIADD R12, R12, 0x1000 ;  /* 0x000010000c0c7836 */ /* 0x000fc60000000000 */
[----:B---3--:R-:W-:Y:S02]  /*3990*/  FSETP.GT.AND P2, PT, R9, R10, PT ;  /* 0x0000000a0900720b */ /* 0x008fe40003f44000 */
[----:B------:R-:W-:Y:S02]  /*39a0*/  ISETP.GE.AND P3, PT, R12, R17, PT ;  /* 0x000000110c00720c */ /* 0x000fe40003f66270 */
[----:B------:R-:W-:Y:S02]  /*39b0*/  @!P4 SEL R8, R8, R6, P1 ;  /* 0x000000060808c207 */ /* 0x000fe40000800000 */
[----:B0-----:R-:W-:-:S07]  /*39c0*/  IADD3 R4, P4, PT, R4, 0x8000, RZ ;  /* 0x0000800004047810 */ /* 0x001fce0007f9e0ff */
[----:B--2---:R-:W-:-:S04]  /*39d0*/  @!P2 ISETP.GE.AND P1, PT, R11, R8, PT ;  /* 0x000000080b00a20c */ /* 0x004fc80003f26270 */
[----:B------:R-:W-:Y:S01]  /*39e0*/  @!P2 FSETP.EQ.AND P1, PT, R9, R10, !P1 ;  /* 0x0000000a0900a20b */ /* 0x000fe20004f22000 */
[----:B------:R-:W-:Y:S02]  /*39f0*/  IMAD.X R5, RZ, RZ, R5, P4 ;  /* 0x000000ffff057224 */ /* 0x000fe400020e0605 */
[----:B------:R-:W-:Y:S01]  /*3a00*/  VIADD R15, R15, 0x1000 ;  /* 0x000010000f0f7836 */ /* 0x000fe20000000000 */
[----:B------:R-:W-:Y:S02]  /*3a10*/  @!P2 SEL R11, R11, R8, P1 ;  /* 0x000000080b0ba207 */ /* 0x000fe40000800000 */
[----:B------:R-:W-:Y:S01]  /*3a20*/  @!P2 FSEL R10, R10, R9, P1 ;  /* 0x000000090a0aa208 */ /* 0x000fe20000800000 */
[----:B------:R-:W-:Y:S06]  /*3a30*/  @!P3 BRA `(.L_x_48) ;  /* 0xfffffff8000cb947 */ /* 0x000fec000383ffff */
.L_x_47:
[----:B------:R-:W-:Y:S05]  /*3a40*/  BSYNC.RECONVERGENT B2 ;  /* 0x0000000000027941 */ /* 0x000fea0003800200 */
.L_x_46:
[----:B------:R-:W-:Y:S01]  /*3a50*/  IMAD.IADD R2, R13, 0x1, -R12 ;  /* 0x000000010d027824 */ /* 0x000fe200078e0a0c */
[----:B------:R-:W-:Y:S04]  /*3a60*/  BSSY.RECONVERGENT B2, `(.L_x_49) ;  /* 0x0000048000027945 */ /* 0x000fe80003800200 */
[----:B------:R-:W-:-:S13]  /*3a70*/  ISETP.GT.AND P1, PT, R2, 0x400, PT ;  /* 0x000004000200780c */ /* 0x000fda0003f24270 */
[----:B------:R-:W-:Y:S05]  /*3a80*/  @!P1 BRA `(.L_x_50) ;  /* 0x0000000400149947 */ /* 0x000fea0003800000 */
[----:B------:R-:W0:Y:S01]  /*3a90*/  LDC.64 R6, c[0x0][0x380] ;  /* 0x0000e000ff067b82 */ /* 0x000e220000000a00 */
[----:B------:R-:W2:Y:S04]  /*3aa0*/  LDG.E.CONSTANT R14, desc[UR8][R4.64+-0x1000] ;  /* 0xfff00008040e7981 */ /* 0x000ea8000c1e9900 */
[----:B------:R-:W3:Y:S04]  /*3ab0*/  LDG.E.CONSTANT R17, desc[UR8][R4.64+-0x1004] ;  /* 0xffeffc0804117981 */ /* 0x000ee8000c1e9900 */
[----:B------:R-:W4:Y:S04]  /*3ac0*/  LDG.E.CONSTANT R19, desc[UR8][R4.64+-0x800] ;  /* 0xfff8000804137981 */ /* 0x000f28000c1e9900 */
[----:B------:R-:W5:Y:S04]  /*3ad0*/  LDG.E.CONSTANT R16, desc[UR8][R4.64+-0x804] ;  /* 0xfff7fc0804107981 */ /* 0x000f68000c1e9900 */
[----:B------:R-:W5:Y:S04]  /*3ae0*/  LDG.E.CONSTANT R18, desc[UR8][R4.64] ;  /* 0x0000000804127981 */ /* 0x000f68000c1e9900 */
[----:B------:R-:W5:Y:S01]  /*3af0*/  LDG.E.CONSTANT R21, desc[UR8][R4.64+-0x4] ;  /* 0xfffffc0804157981 */ /* 0x000f62000c1e9900 */
[----:B0-----:R-:W-:-:S05]  /*3b00*/  IMAD.WIDE.U32 R2, R15, 0x8, R6 ;  /* 0x000000080f027825 */ /* 0x001fca00078e0006 */
[----:B------:R-:W2:Y:S04]  /*3b10*/  LDG.E.CONSTANT R9, desc[UR8][R2.64+0x4] ;  /* 0x0000040802097981 */ /* 0x000ea8000c1e9900 */
[----:B------:R0:W3:Y:S01]  /*3b20*/  LDG.E.CONSTANT R8, desc[UR8][R2.64] ;  /* 0x0000000802087981 */ /* 0x0000e2000c1e9900 */
[----:B------:R-:W-:-:S04]  /*3b30*/  VIADD R27, R15, 0x400 ;  /* 0x000004000f1b7836 */ /* 0x000fc80000000000 */
[----:B------:R-:W-:-:S05]  /*3b40*/  IMAD.WIDE.U32 R6, R27, 0x8, R6 ;  /* 0x000000081b067825 */ /* 0x000fca00078e0006 */
[----:B------:R-:W5:Y:S01]  /*3b50*/  LDG.E.CONSTANT R15, desc[UR8][R6.64+0x4] ;  /* 0x00000408060f7981 */ /* 0x000f62000c1e9900 */
[----:B0-----:R-:W-:-:S03]  /*3b60*/  IADD3 R2, P0, PT, R4, 0x2000, RZ ;  /* 0x0000200004027810 */ /* 0x001fc60007f1e0ff */
[----:B------:R-:W5:Y:S02]  /*3b70*/  LDG.E.CONSTANT R20, desc[UR8][R6.64] ;  /* 0x0000000806147981 */ /* 0x000f64000c1e9900 */
[----:B------:R-:W-:-:S05]  /*3b80*/  IMAD.X R3, RZ, RZ, R5, P0 ;  /* 0x000000ffff037224 */ /* 0x000fca00000e0605 */
[----:B------:R-:W5:Y:S04]  /*3b90*/  LDG.E.CONSTANT R22, desc[UR8][R2.64+-0x1000] ;  /* 0xfff0000802167981 */ /* 0x000f68000c1e9900 */
[----:B------:R-:W5:Y:S04]  /*3ba0*/  LDG.E.CONSTANT R23, desc[UR8][R2.64+-0x1004] ;  /* 0xffeffc0802177981 */ /* 0x000f68000c1e9900 */
[----:B------:R-:W5:Y:S04]  /*3bb0*/  LDG.E.CONSTANT R25, desc[UR8][R2.64+-0x800] ;  /* 0xfff8000802197981 */ /* 0x000f68000c1e9900 */
[----:B------:R-:W5:Y:S01]  /*3bc0*/  LDG.E.CONSTANT R4, desc[UR8][R2.64+-0x804] ;  /* 0xfff7fc0802047981 */ /* 0x000f62000c1e9900 */
[----:B--2---:R-:W-:-:S13]  /*3bd0*/  FSETP.GT.AND P1, PT, R10, R9, PT ;  /* 0x000000090a00720b */ /* 0x004fda0003f24000 */
[----:B---3--:R-:W-:-:S04]  /*3be0*/  @!P1 ISETP.GE.AND P0, PT, R8, R11, PT ;  /* 0x0000000b0800920c */ /* 0x008fc80003f06270 */
[----:B------:R-:W-:-:S04]  /*3bf0*/  @!P1 FSETP.EQ.AND P0, PT, R10, R9, !P0 ;  /* 0x000000090a00920b */ /* 0x000fc80004702000 */
[----:B------:R-:W-:Y:S02]  /*3c00*/  @!P1 FSEL R9, R9, R10, P0 ;  /* 0x0000000a09099208 */ /* 0x000fe40000000000 */
[----:B------:R-:W2:Y:S01]  /*3c10*/  LDG.E.CONSTANT R10, desc[UR8][R2.64] ;  /* 0x00000008020a7981 */ /* 0x000ea2000c1e9900 */
[----:B------:R-:W-:-:S03]  /*3c20*/  @!P1 SEL R8, R8, R11, P0 ;  /* 0x0000000b08089207 */ /* 0x000fc60000000000 */
[----:B------:R0:W3:Y:S01]  /*3c30*/  LDG.E.CONSTANT R11, desc[UR8][R2.64+-0x4] ;  /* 0xfffffc08020b7981 */ /* 0x0000e2000c1e9900 */
[----:B------:R-:W-:-:S13]  /*3c40*/  FSETP.GT.AND P1, PT, R9, R14, PT ;  /* 0x0000000e0900720b */ /* 0x000fda0003f24000 */
[----:B------:R-:W-:-:S04]  /*3c50*/  @!P1 ISETP.GE.AND P0, PT, R17, R8, PT ;  /* 0x000000081100920c */ /* 0x000fc80003f06270 */
[----:B------:R-:W-:-:S04]  /*3c60*/  @!P1 FSETP.EQ.AND P0, PT, R9, R14, !P0 ;  /* 0x0000000e0900920b */ /* 0x000fc80004702000 */
[----:B------:R-:W-:-:S04]  /*3c70*/  @!P1 FSEL R14, R14, R9, P0 ;  /* 0x000000090e0e9208 */ /* 0x000fc80000000000 */
[----:B----4-:R-:W-:Y:S02]  /*3c80*/  FSETP.GT.AND P2, PT, R14, R19, PT ;  /* 0x000000130e00720b */ /* 0x010fe40003f44000 */
[----:B------:R-:W-:-:S11]  /*3c90*/  @!P1 SEL R17, R17, R8, P0 ;  /* 0x0000000811119207 */ /* 0x000fd60000000000 */
        /* <DEDUP_REMOVED lines=25> */
[----:B0-----:R-:W-:Y:S01]  /*3e30*/  IADD3 R2, P2, PT, R2, 0x2000, RZ ;  /* 0x0000200002027810 */ /* 0x001fe20007f5e0ff */
[----:B------:R-:W-:Y:S01]  /*3e40*/  VIADD R15, R27, 0x400 ;  /* 0x000004001b0f7836 */ /* 0x000fe20000000000 */
[----:B------:R-:W-:Y:S01]  /*3e50*/  PLOP3.LUT P0, PT, PT, PT, PT, 0x8, 0x80 ;  /* 0x000000000080781c */ /* 0x000fe20003f0e170 */
[----:B------:R-:W-:Y:S02]  /*3e60*/  VIADD R12, R12, 0x400 ;  /* 0x000004000c0c7836 */ /* 0x000fe40000000000 */
[----:B------:R-:W-:Y:S01]  /*3e70*/  IMAD.X R5, RZ, RZ, R3, P2 ;  /* 0x000000ffff057224 */ /* 0x000fe200010e0603 */
[----:B--2---:R-:W-:-:S13]  /*3e80*/  FSETP.GT.AND P3, PT, R25, R10, PT ;  /* 0x0000000a1900720b */ /* 0x004fda0003f64000 */
[----:B---3--:R-:W-:-:S04]  /*3e90*/  @!P3 ISETP.GE.AND P1, PT, R11, R4, PT ;  /* 0x000000040b00b20c */ /* 0x008fc80003f26270 */
[----:B------:R-:W-:-:S04]  /*3ea0*/  @!P3 FSETP.EQ.AND P1, PT, R25, R10, !P1 ;  /* 0x0000000a1900b20b */ /* 0x000fc80004f22000 */
[----:B------:R-:W-:Y:S01]  /*3eb0*/  @!P3 SEL R11, R11, R4, P1 ;  /* 0x000000040b0bb207 */ /* 0x000fe20000800000 */
[----:B------:R-:W-:Y:S01]  /*3ec0*/  IMAD.MOV.U32 R4, RZ, RZ, R2 ;  /* 0x000000ffff047224 */ /* 0x000fe200078e0002 */
[----:B------:R-:W-:-:S07]  /*3ed0*/  @!P3 FSEL R10, R10, R25, P1 ;  /* 0x000000190a0ab208 */ /* 0x000fce0000800000 */
.L_x_50:
[----:B------:R-:W-:Y:S05]  /*3ee0*/  BSYNC.RECONVERGENT B2 ;  /* 0x0000000000027941 */ /* 0x000fea0003800200 */
.L_x_49:
[----:B------:R-:W-:-:S13]  /*3ef0*/  ISETP.LT.OR P0, PT, R12, R13, P0 ;  /* 0x0000000d0c00720c */ /* 0x000fda0000701670 */
[----:B------:R-:W-:Y:S05]  /*3f00*/  @!P0 BRA `(.L_x_42) ;  /* 0x0000000000788947 */ /* 0x000fea0003800000 */
[----:B------:R-:W0:Y:S01]  /*3f10*/  LDC.64 R2, c[0x0][0x380] ;  /* 0x0000e000ff027b82 */ /* 0x000e220000000a00 */
[----:B------:R-:W2:Y:S04]  /*3f20*/  LDG.E.CONSTANT R8, desc[UR8][R4.64+-0x1000] ;  /* 0xfff0000804087981 */ /* 0x000ea8000c1e9900 */
[----:B------:R-:W3:Y:S04]  /*3f30*/  LDG.E.CONSTANT R9, desc[UR8][R4.64+-0x1004] ;  /* 0xffeffc0804097981 */ /* 0x000ee8000c1e9900 */
[----:B------:R-:W4:Y:S04]  /*3f40*/  LDG.E.CONSTANT R13, desc[UR8][R4.64+-0x800] ;  /* 0xfff80008040d7981 */ /* 0x000f28000c1e9900 */
[----:B------:R-:W5:Y:S01]  /*3f50*/  LDG.E.CONSTANT R12, desc[UR8][R4.64+-0x804] ;  /* 0xfff7fc08040c7981 */ /* 0x000f62000c1e9900 */
[----:B0-----:R-:W-:-:S05]  /*3f60*/  IMAD.WIDE.U32 R2, R15, 0x8, R2 ;  /* 0x000000080f027825 */ /* 0x001fca00078e0002 */
[----:B------:R-:W2:Y:S04]  /*3f70*/  LDG.E.CONSTANT R7, desc[UR8][R2.64+0x4] ;  /* 0x0000040802077981 */ /* 0x000ea8000c1e9900 */
[----:B------:R-:W3:Y:S01]  /*3f80*/  LDG.E.CONSTANT R6, desc[UR8][R2.64] ;  /* 0x0000000802067981 */ /* 0x000ee2000c1e9900 */
[----:B--2---:R-:W-:-:S13]  /*3f90*/  FSETP.GT.AND P1, PT, R10, R7, PT ;  /* 0x000000070a00720b */ /* 0x004fda0003f24000 */
[----:B---3--:R-:W-:-:S04]  /*3fa0*/  @!P1 ISETP.GE.AND P0, PT, R6, R11, PT ;  /* 0x0000000b0600920c */ /* 0x008fc80003f06270 */
[----:B------:R-:W-:-:S04]  /*3fb0*/  @!P1 FSETP.EQ.AND P0, PT, R10, R7, !P0 ;  /* 0x000000070a00920b */ /* 0x000fc80004702000 */
[----:B------:R-:W-:Y:S02]  /*3fc0*/  @!P1 FSEL R7, R7, R10, P0 ;  /* 0x0000000a07079208 */ /* 0x000fe40000000000 */
[----:B------:R-:W2:Y:S01]  /*3fd0*/  LDG.E.CONSTANT R10, desc[UR8][R4.64] ;  /* 0x00000008040a7981 */ /* 0x000ea2000c1e9900 */
[----:B------:R-:W-:-:S03]  /*3fe0*/  @!P1 SEL R6, R6, R11, P0 ;  /* 0x0000000b06069207 */ /* 0x000fc60000000000 */
[----:B------:R-:W3:Y:S01]  /*3ff0*/  LDG.E.CONSTANT R11, desc[UR8][R4.64+-0x4] ;  /* 0xfffffc08040b7981 */ /* 0x000ee2000c1e9900 */
        /* <DEDUP_REMOVED lines=8> */
[----:B------:R-:W-:Y:S02]  /*4080*/  @!P2 FSEL R13, R13, R8, P0 ;  /* 0x000000080d0da208 */ /* 0x000fe40000000000 */
[----:B------:R-:W-:Y:S02]  /*4090*/  @!P2 SEL R12, R12, R9, P0 ;  /* 0x000000090c0ca207 */ /* 0x000fe40000000000 */
[----:B--2---:R-:W-:-:S13]  /*40a0*/  FSETP.GT.AND P1, PT, R13, R10, PT ;  /* 0x0000000a0d00720b */ /* 0x004fda0003f24000 */
[----:B---3--:R-:W-:-:S04]  /*40b0*/  @!P1 ISETP.GE.AND P0, PT, R11, R12, PT ;  /* 0x0000000c0b00920c */ /* 0x008fc80003f06270 */
[----:B------:R-:W-:-:S04]  /*40c0*/  @!P1 FSETP.EQ.AND P0, PT, R13, R10, !P0 ;  /* 0x0000000a0d00920b */ /* 0x000fc80004702000 */
[----:B------:R-:W-:Y:S02]  /*40d0*/  @!P1 SEL R11, R11, R12, P0 ;  /* 0x0000000c0b0b9207 */ /* 0x000fe40000000000 */
[----:B------:R-:W-:-:S07]  /*40e0*/  @!P1 FSEL R10, R10, R13, P0 ;  /* 0x0000000d0a0a9208 */ /* 0x000fce0000000000 */
.L_x_42:
[----:B------:R-:W-:Y:S05]  /*40f0*/  BSYNC.RECONVERGENT B1 ;  /* 0x0000000000017941 */ /* 0x000fea0003800200 */
.L_x_40:
[----:B------:R-:W0:Y:S01]  /*4100*/  S2R R8, SR_LANEID ;  /* 0x0000000000087919 */ /* 0x000e220000000000 */
[----:B------:R-:W-:Y:S01]  /*4110*/  BSSY.RECONVERGENT B1, `(.L_x_51) ;  /* 0x0000012000017945 */ /* 0x000fe20003800200 */
[----:B------:R-:W-:Y:S01]  /*4120*/  IMAD.MOV.U32 R2, RZ, RZ, R11 ;  /* 0x000000ffff027224 */ /* 0x000fe200078e000b */
[----:B------:R1:W2:Y:S01]  /*4130*/  SHFL.DOWN PT, R4, R11, 0x1, 0x1f ;  /* 0x08201f000b047f89 */ /* 0x0002a200000e0000 */
[----:B------:R-:W-:-:S03]  /*4140*/  IMAD.MOV.U32 R3, RZ, RZ, R10 ;  /* 0x000000ffff037224 */ /* 0x000fc600078e000a */
[----:B------:R1:W3:Y:S01]  /*4150*/  SHFL.DOWN PT, R5, R10, 0x1, 0x1f ;  /* 0x08201f000a057f89 */ /* 0x0002e200000e0000 */
[C---:B0-----:R-:W-:Y:S02]  /*4160*/  ISETP.GT.AND P0, PT, R8.reuse, 0x1e, PT ;  /* 0x0000001e0800780c */ /* 0x041fe40003f04270 */
[C---:B------:R-:W-:Y:S02]  /*4170*/  ISETP.GT.AND P4, PT, R8.reuse, 0x1d, PT ;  /* 0x0000001d0800780c */ /* 0x040fe40003f84270 */
[C---:B------:R-:W-:Y:S02]  /*4180*/  ISETP.GT.AND P3, PT, R8.reuse, 0x1b, PT ;  /* 0x0000001b0800780c */ /* 0x040fe40003f64270 */
[C---:B------:R-:W-:Y:S02]  /*4190*/  ISETP.GT.AND P2, PT, R8.reuse, 0x17, PT ;  /* 0x000000170800780c */ /* 0x040fe40003f44270 */
[----:B------:R-:W-:-:S05]  /*41a0*/  ISETP.GT.AND P1, PT, R8, 0xf, PT ;  /* 0x0000000f0800780c */ /* 0x000fca0003f24270 */
[----:B-123--:R-:W-:Y:S08]  /*41b0*/  @P0 BRA `(.L_x_52) ;  /* 0x00000000001c0947 */ /* 0x00eff00003800000 */
[----:B------:R-:W-:Y:S01]  /*41c0*/  FSETP.GT.AND P5, PT, R10, R5, PT ;  /* 0x000000050a00720b */ /* 0x000fe20003fa4000 */
[----:B------:R-:W-:Y:S02]  /*41d0*/  IMAD.MOV.U32 R2, RZ, RZ, R4 ;  /* 0x000000ffff027224 */ /* 0x000fe400078e0004 */
[----:B------:R-:W-:-:S10]  /*41e0*/  IMAD.MOV.U32 R3, RZ, RZ, R5 ;  /* 0x000000ffff037224 */ /* 0x000fd400078e0005 */
[----:B------:R-:W-:-:S04]  /*41f0*/  @!P5 ISETP.GE.AND P0, PT, R4, R11, PT ;  /* 0x0000000b0400d20c */ /* 0x000fc80003f06270 */
[----:B------:R-:W-:-:S04]  /*4200*/  @!P5 FSETP.EQ.AND P0, PT, R10, R5, !P0 ;  /* 0x000000050a00d20b */ /* 0x000fc80004702000 */
[----:B------:R-:W-:Y:S02]  /*4210*/  @!P5 SEL R2, R4, R11, P0 ;  /* 0x0000000b0402d207 */ /* 0x000fe40000000000 */
[----:B------:R-:W-:-:S07]  /*4220*/  @!P5 FSEL R3, R5, R10, P0 ;  /* 0x0000000a0503d208 */ /* 0x000fce0000000000 */
.L_x_52:
[----:B------:R-:W-:Y:S05]  /*4230*/  BSYNC.RECONVERGENT B1 ;  /* 0x0000000000017941 */ /* 0x000fea0003800200 */
.L_x_51:
[----:B------:R0:W1:Y:S01]  /*4240*/  SHFL.DOWN PT, R7, R2, 0x2, 0x1f ;  /* 0x08401f0002077f89 */ /* 0x00006200000e0000 */
[----:B------:R-:W-:Y:S01]  /*4250*/  BSSY.RECONVERGENT B1, `(.L_x_53) ;  /* 0x000000c000017945 */ /* 0x000fe20003800200 */
[----:B------:R-:W-:Y:S02]  /*4260*/  IMAD.MOV.U32 R4, RZ, RZ, R2 ;  /* 0x000000ffff047224 */ /* 0x000fe400078e0002 */
[----:B------:R0:W2:Y:S01]  /*4270*/  SHFL.DOWN PT, R6, R3, 0x2, 0x1f ;  /* 0x08401f0003067f89 */ /* 0x0000a200000e0000 */
[----:B------:R-:W-:Y:S01]  /*4280*/  IMAD.MOV.U32 R5, RZ, RZ, R3 ;  /* 0x000000ffff057224 */ /* 0x000fe200078e0003 */
        /* <DEDUP_REMOVED lines=8> */
.L_x_54:
[----:B------:R-:W-:Y:S05]  /*4310*/  BSYNC.RECONVERGENT B1 ;  /* 0x0000000000017941 */ /* 0x000fea0003800200 */
.L_x_53:
[----:B0-----:R0:W3:Y:S01]  /*4320*/  SHFL.DOWN PT, R3, R4, 0x4, 0x1f ;  /* 0x08801f0004037f89 */ /* 0x0010e200000e0000 */
[----:B------:R-:W-:Y:S01]  /*4330*/  BSSY.RECONVERGENT B1, `(.L_x_55) ;  /* 0x000000c000017945 */ /* 0x000fe20003800200 */
[----:B--2---:R-:W-:Y:S02]  /*4340*/  IMAD.MOV.U32 R6, RZ, RZ, R4 ;  /* 0x000000ffff067224 */ /* 0x004fe400078e0004 */
[----:B------:R0:W2:Y:S01]  /*4350*/  SHFL.DOWN PT, R2, R5, 0x4, 0x1f ;  /* 0x08801f0005027f89 */ /* 0x0000a200000e0000 */
[----:B-1----:R-:W-:Y:S01]  /*4360*/  IMAD.MOV.U32 R7, RZ, RZ, R5 ;  /* 0x000000ffff077224 */ /* 0x002fe200078e0005 */
[----:B------:R-:W-:Y:S06]  /*4370*/  @P3 BRA `(.L_x_56) ;  /* 0x00000000001c3947 */ /* 0x000fec0003800000 */
[----:B--2---:R-:W-:Y:S01]  /*4380*/  FSETP.GT.AND P3, PT, R5, R2, PT ;  /* 0x000000020500720b */ /* 0x004fe20003f64000 */
[----:B---3--:R-:W-:Y:S02]  /*4390*/  IMAD.MOV.U32 R6, RZ, RZ, R3 ;  /* 0x000000ffff067224 */ /* 0x008fe400078e0003 */
[----:B------:R-:W-:-:S10]  /*43a0*/  IMAD.MOV.U32 R7, RZ, RZ, R2 ;  /* 0x000000ffff077224 */ /* 0x000fd400078e0002 */
[----:B------:R-:W-:-:S04]  /*43b0*/  @!P3 ISETP.GE.AND P0, PT, R3, R4, PT ;  /* 0x000000040300b20c */ /* 0x000fc80003f06270 */
[----:B------:R-:W-:-:S04]  /*43c0*/  @!P3 FSETP.EQ.AND P0, PT, R5, R2, !P0 ;  /* 0x000000020500b20b */ /* 0x000fc80004702000 */
[----:B------:R-:W-:Y:S02]  /*43d0*/  @!P3 SEL R6, R3, R4, P0 ;  /* 0x000000040306b207 */ /* 0x000fe40000000000 */
[----:B------:R-:W-:-:S07]  /*43e0*/  @!P3 FSEL R7, R2, R5, P0 ;  /* 0x000000050207b208 */ /* 0x000fce0000000000 */
.L_x_56:
[----:B------:R-:W-:Y:S05]  /*43f0*/  BSYNC.RECONVERGENT B1 ;  /* 0x0000000000017941 */ /* 0x000fea0003800200 */
.L_x_55:
[----:B0-----:R0:W1:Y:S01]  /*4400*/  SHFL.DOWN PT, R5, R6, 0x8, 0x1f ;  /* 0x09001f0006057f89 */ /* 0x00106200000e0000 */
[----:B------:R-:W-:Y:S01]  /*4410*/  BSSY.RECONVERGENT B1, `(.L_x_57) ;  /* 0x000000c000017945 */ /* 0x000fe20003800200 */
[----:B--2---:R-:W-:Y:S02]  /*4420*/  IMAD.MOV.U32 R2, RZ, RZ, R6 ;  /* 0x000000ffff027224 */ /* 0x004fe400078e0006 */
[----:B------:R0:W2:Y:S01]  /*4430*/  SHFL.DOWN PT, R4, R7, 0x8, 0x1f ;  /* 0x09001f0007047f89 */ /* 0x0000a200000e0000 */
        /* <DEDUP_REMOVED lines=9> */
.L_x_58:
[----:B------:R-:W-:Y:S05]  /*44d0*/  BSYNC.RECONVERGENT B1 ;  /* 0x0000000000017941 */ /* 0x000fea0003800200 */
.L_x_57:
        /* <DEDUP_REMOVED lines=19> */
.L_x_60:
[----:B------:R-:W-:Y:S05]  /*4610*/  BSYNC.RECONVERGENT B1 ;  /* 0x0000000000017941 */ /* 0x000fea0003800200 */
.L_x_59:
        /* <DEDUP_REMOVED lines=41> */
[----:B------:R-:W-:-:S04]  /*48b0*/  @P1 ISETP.GE.AND P0, PT, R2, R14, PT ;  /* 0x0000000e0200120c */ /* 0x000fc80003f06270 */
[----:B------:R-:W-:-:S04]  /*48c0*/  @P1 FSETP.EQ.AND P0, PT, R15, R3, !P0 ;  /* 0x000000030f00120b */ /* 0x000fc80004702000 */
[----:B------:R-:W-:Y:S02]  /*48d0*/  @P1 FSEL R3, R3, R15, P0 ;  /* 0x0000000f03031208 */ /* 0x000fe40000000000 */
[----:B------:R-:W-:-:S07]  /*48e0*/  @P1 SEL R2, R2, R14, P0 ;  /* 0x0000000e02021207 */ /* 0x000fce0000000000 */
.L_x_28:
[----:B------:R-:W-:Y:S05]  /*48f0*/  BSYNC.RECONVERGENT B0 ;  /* 0x0000000000007941 */ /* 0x000fea0003800200 */
.L_x_3:
[----:B------:R-:W5:Y:S02]  /*4900*/  S2R R0, SR_TID.X ;  /* 0x0000000000007919 */ /* 0x000f640000002100 */
[----:B-----5:R-:W-:-:S13]  /*4910*/  ISETP.NE.AND P0, PT, R0, RZ, PT ;  /* 0x000000ff0000720c */ /* 0x020fda0003f05270 */
[----:B------:R-:W-:Y:S05]  /*4920*/  @P0 EXIT ;  /* 0x000000000000094d */ /* 0x000fea0003800000 */
[----:B------:R-:W-:-:S09]  /*4930*/  UISETP.NE.AND UP0, UPT, UR7, URZ, UPT ;  /* 0x000000ff0700728c */ /* 0x000fd2000bf05270 */
[----:B------:R-:W-:Y:S05]  /*4940*/  BRA.U !UP0, `(.L_x_61) ;  /* 0x0000000108207547 */ /* 0x000fea000b800000 */
[----:B------:R-:W5:Y:S01]  /*4950*/  LDCU.64 UR4, c[0x0][0x3c0] ;  /* 0x00007800ff0477ac */ /* 0x000f620008000a00 */
[----:B01--4-:R-:W0:Y:S01]  /*4960*/  LDC.64 R6, c[0x0][0x3a0] ;  /* 0x0000e800ff067b82 */ /* 0x013e220000000a00 */
[----:B-----5:R-:W-:-:S04]  /*4970*/  IADD3 R11, P0, PT, R2, UR4, RZ ;  /* 0x00000004020b7c10 */ /* 0x020fc8000ff1e0ff */
[----:B------:R-:W-:Y:S01]  /*4980*/  LEA.HI.X.SX32 R5, R2, UR5, 0x1, P0 ;  /* 0x0000000502057c11 */ /* 0x000fe200080f0eff */
[----:B---3--:R-:W-:Y:S01]  /*4990*/  IMAD.MOV.U32 R4, RZ, RZ, R11 ;  /* 0x000000ffff047224 */ /* 0x008fe200078e000b */
[----:B0-----:R1:W-:Y:S04]  /*49a0*/  STG.E desc[UR8][R6.64+0x8], R3 ;  /* 0x0000080306007986 */ /* 0x0013e8000c101908 */
[----:B------:R1:W-:Y:S01]  /*49b0*/  STG.E.64 desc[UR8][R6.64], R4 ;  /* 0x0000000406007986 */ /* 0x0003e2000c101b08 */
[----:B------:R-:W-:Y:S05]  /*49c0*/  BRA `(.L_x_62) ;  /* 0x0000000000487947 */ /* 0x000fea0003800000 */
.L_x_61:
[----:B01--4-:R-:W0:Y:S01]  /*49d0*/  LDC.64 R6, c[0x0][0x398] ;  /* 0x0000e600ff067b82 */ /* 0x013e220000000a00 */
[----:B------:R-:W1:Y:S01]  /*49e0*/  LDCU.64 UR4, c[0x0][0x3c0] ;  /* 0x00007800ff0477ac */ /* 0x000e620008000a00 */
[----:B0-----:R-:W4:Y:S02]  /*49f0*/  LDG.E R0, desc[UR8][R6.64+0x8] ;  /* 0x0000080806007981 */ /* 0x001f24000c1e1900 */
[----:B----4-:R-:W-:-:S13]  /*4a00*/  FSETP.GEU.AND P1, PT, R3, R0, PT ;  /* 0x000000000300720b */ /* 0x010fda0003f2e000 */
[----:B---3--:R-:W3:Y:S01]  /*4a10*/  @P1 LDG.E.64 R4, desc[UR8][R6.64] ;  /* 0x0000000806041981 */ /* 0x008ee2000c1e1b00 */
[C---:B-1----:R-:W-:Y:S01]  /*4a20*/  IADD3 R11, P0, PT, R2.reuse, UR4, RZ ;  /* 0x00000004020b7c10 */ /* 0x042fe2000ff1e0ff */
[----:B--2---:R-:W0:Y:S03]  /*4a30*/  LDC.64 R8, c[0x0][0x3a0] ;  /* 0x0000e800ff087b82 */ /* 0x004e260000000a00 */
[----:B------:R-:W-:Y:S02]  /*4a40*/  LEA.HI.X.SX32 R13, R2, UR5, 0x1, P0 ;  /* 0x00000005020d7c11 */ /* 0x000fe400080f0eff */
[----:B---3--:R-:W-:-:S04]  /*4a50*/  @P1 ISETP.GE.U32.AND P0, PT, R11, R4, PT ;  /* 0x000000040b00120c */ /* 0x008fc80003f06070 */
[----:B------:R-:W-:-:S04]  /*4a60*/  @P1 ISETP.GE.AND.EX P0, PT, R13, R5, PT, P0 ;  /* 0x000000050d00120c */ /* 0x000fc80003f06300 */
[----:B------:R-:W-:-:S04]  /*4a70*/  @P1 FSETP.EQ.AND P0, PT, R0, R3, !P0 ;  /* 0x000000030000120b */ /* 0x000fc80004702000 */
[----:B------:R-:W-:Y:S02]  /*4a80*/  @P1 SEL R11, R11, R4, P0 ;  /* 0x000000040b0b1207 */ /* 0x000fe40000000000 */
[----:B------:R-:W-:Y:S02]  /*4a90*/  @P1 SEL R13, R13, R5, P0 ;  /* 0x000000050d0d1207 */ /* 0x000fe40000000000 */
[----:B------:R-:W-:Y:S01]  /*4aa0*/  @P1 FSEL R3, R3, R0, P0 ;  /* 0x0000000003031208 */ /* 0x000fe20000000000 */
[----:B------:R-:W-:Y:S02]  /*4ab0*/  IMAD.MOV.U32 R4, RZ, RZ, R11 ;  /* 0x000000ffff047224 */ /* 0x000fe400078e000b */
[----:B------:R-:W-:Y:S02]  /*4ac0*/  IMAD.MOV.U32 R5, RZ, RZ, R13 ;  /* 0x000000ffff057224 */ /* 0x000fe400078e000d */
[----:B0-----:R0:W-:Y:S04]  /*4ad0*/  STG.E desc[UR8][R8.64+0x8], R3 ;  /* 0x0000080308007986 */ /* 0x0011e8000c101908 */
[----:B------:R0:W-:Y:S02]  /*4ae0*/  STG.E.64 desc[UR8][R8.64], R4 ;  /* 0x0000000408007986 */ /* 0x0001e4000c101b08 */
.L_x_62:
[----:B------:R-:W-:-:S13]  /*4af0*/  ISETP.NE.AND P0, PT, RZ, UR10, PT ;  /* 0x0000000aff007c0c */ /* 0x000fda000bf05270 */
[----:B------:R-:W-:Y:S05]  /*4b00*/  @!P0 EXIT ;  /* 0x000000000000894d */ /* 0x000fea0003800000 */
[----:B01----:R-:W0:Y:S08]  /*4b10*/  LDC.64 R4, c[0x0][0x3b0] ;  /* 0x0000ec00ff047b82 */ /* 0x003e300000000a00 */
[----:B------:R-:W1:Y:S01]  /*4b20*/  LDC.64 R6, c[0x0][0x3b8] ;  /* 0x0000ee00ff067b82 */ /* 0x000e620000000a00 */
[----:B0-----:R-:W-:Y:S04]  /*4b30*/  STG.E desc[UR8][R4.64], R3 ;  /* 0x0000000304007986 */ /* 0x001fe8000c101908 */
[----:B-1----:R-:W-:Y:S01]  /*4b40*/  STG.E desc[UR8][R6.64], R11 ;  /* 0x0000000b06007986 */ /* 0x002fe2000c101908 */
[----:B------:R-:W-:Y:S05]  /*4b50*/  EXIT ;  /* 0x000000000000794d */ /* 0x000fea0003800000 */
.L_x_63:
[----:B------:R-:W-:-:S00]  /*4b60*/  BRA `(.L_x_63) ;  /* 0xfffffffc00fc7947 */ /* 0x000fc0000383ffff */
[----:B------:R-:W-:-:S00]  /*4b70*/  NOP ;  /* 0x0000000000007918 */ /* 0x000fc00000000000 */
        /* <DEDUP_REMOVED lines=8> */
.L_x_207:


//--------------------- .text._ZN3cub18CUB_300001_SM_10006detail6reduce18DeviceReduceKernelINS2_10policy_hubINS0_12KeyValuePairIifEEiNS0_6ArgMinEE10Policy1000ENS0_21ArgIndexInputIteratorIPfifEEiS7_S6_N4cuda3std3__410__identityEEEvT0_PT3_T1_NS0_13GridEvenShareISK_EET2_T4_ --------------------------
	.section	.text._ZN3cub18CUB_300001_SM_10006detail6reduce18DeviceReduceKernelINS2_10policy_hubINS0_12KeyValuePairIifEEiNS0_6ArgMinEE10Policy1000ENS0_21ArgIndexInputIteratorIPfifEEiS7_S6_N4cuda3std3__410__identityEEEvT0_PT3_T1_NS0_13GridEvenShareISK_EET2_T4_,"ax",@progbits
	.align	128
        .global         _ZN3cub18CUB_300001_SM_10006detail6reduce18DeviceReduceKernelINS2_10policy_hubINS0_12KeyValuePairIifEEiNS0_6ArgMinEE10Policy1000ENS0_21ArgIndexInputIteratorIPfifEEiS7_S6_N4cuda3std3__410__identityEEEvT0_PT3_T1_NS0_13GridEvenShareISK_EET2_T4_
        .type           _ZN3cub18CUB_300001_SM_10006detail6reduce18DeviceReduceKernelINS2_10policy_hubINS0_12KeyValuePairIifEEiNS0_6ArgMinEE10Policy1000ENS0_21ArgIndexInputIteratorIPfifEEiS7_S6_N4cuda3std3__410__identityEEEvT0_PT3_T1_NS0_13GridEvenShareISK_EET2_T4_,@function
        .size           _ZN3cub18CUB_300001_SM_10006detail6reduce18DeviceReduceKernelINS2_10policy_hubINS0_12KeyValuePairIifEEiNS0_6ArgMinEE10Policy1000ENS0_21ArgIndexInputIteratorIPfifEEiS7_S6_N4cuda3std3__410__identityEEEvT0_PT3_T1_NS0_13GridEvenShareISK_EET2_T4_,(.L_x_208 - _ZN3cub18CUB_300001_SM_10006detail6reduce18DeviceReduceKernelINS2_10policy_hubINS0_12KeyValuePairIifEEiNS0_6ArgMinEE10Policy1000ENS0_21ArgIndexInputIteratorIPfifEEiS7_S6_N4cuda3std3__410__identityEEEvT0_PT3_T1_NS0_13GridEvenShareISK_EET2_T4_)
        .other          _ZN3cub18CUB_300001_SM_10006detail6reduce18DeviceReduceKernelINS2_10policy_hubINS0_12KeyValuePairIifEEiNS0_6ArgMinEE10Policy1000ENS0_21ArgIndexInputIteratorIPfifEEiS7_S6_N4cuda3std3__410__identityEEEvT0_PT3_T1_NS0_13GridEvenShareISK_EET2_T4_,@"STO_CUDA_ENTRY STV_DEFAULT"
_ZN3cub18CUB_300001_SM_10006detail6reduce18DeviceReduceKernelINS2_10policy_hubINS0_12KeyValuePairIifEEiNS0_6ArgMinEE10Policy1000ENS0_21ArgIndexInputIteratorIPfifEEiS7_S6_N4cuda3std3__410__identityEEEvT0_PT3_T1_NS0_13GridEvenShareISK_EET2_T4_:
.text._ZN3cub18CUB_300001_SM_10006detail6reduce18DeviceReduceKernelINS2_10policy_hubINS0_12KeyValuePairIifEEiNS0_6ArgMinEE10Policy1000ENS0_21ArgIndexInputIteratorIPfifEEiS7_S6_N4cuda3std3__410__identityEEEvT0_PT3_T1_NS0_13GridEvenShareISK_EET2_T4_:
[----:B------:R-:W-:Y:S01]  /*0000*/  LDC R1, c[0x0][0x37c] ;  /* 0x0000df00ff017b82 */ /* 0x000fe20000000800 */
[----:B------:R-:W0:Y:S07]  /*0010*/  S2R R0, SR_CTAID.X ;  /* 0x0000000000007919 */ /* 0x000e2e0000002500 */
[----:B------:R-:W0:Y:S01]  /*0020*/  LDC R11, c[0x0][0x3b0] ;  /* 0x0000ec00ff0b7b82 */ /* 0x000e220000000800 */
[----:B------:R-:W1:Y:S01]  /*0030*/  LDCU.64 UR6, c[0x0][0x358] ;  /* 0x00006b00ff0677ac */ /* 0x000e620008000a00 */
[----:B------:R-:W-:Y:S01]  /*0040*/  BSSY.RECONVERGENT B0, `(.L_x_64) ;  /* 0x000038a000007945 */ /* 0x000fe20003800200 */
[----:B0-----:R-:W-:-:S05]  /*0050*/  IMAD R8, R0, -0x800, R11 ;  /* 0xfffff80000087824 */ /* 0x001fca00078e020b */
[----:B------:R-:W-:-:S13]  /*0060*/  ISETP.GT.AND P0, PT, R8, 0x7ff, PT ;  /* 0x000007ff0800780c */ /* 0x000fda0003f04270 */
[----:B-1----:R-:W-:Y:S05]  /*0070*/  @P0 BRA `(.L_x_65) ;  /* 0x0000001c006c0947 */ /* 0x002fea0003800000 */
[----:B------:R-:W0:Y:S01]  /*0080*/  S2R R7, SR_TID.X ;  /* 0x0000000000077919 */ /* 0x000e220000002100 */
[----:B------:R-:W-:Y:S01]  /*0090*/  BSSY.RECONVERGENT B1, `(.L_x_66) ;  /* 0x000000b000017945 */ /* 0x000fe20003800200 */
[----:B0-----:R-:W-:Y:S01]  /*00a0*/  ISETP.GE.AND P0, PT, R7, R8, PT ;  /* 0x000000080700720c */ /* 0x001fe20003f06270 */
[----:B------:R-:W-:-:S12]  /*00b0*/  IMAD.MOV.U32 R13, RZ, RZ, R7 ;  /* 0x000000ffff0d7224 */ /* 0x000fd800078e0007 */
[----:B------:R-:W-:Y:S05]  /*00c0*/  @P0 BRA `(.L_x_67) ;  /* 0x00000000001c0947 */ /* 0x000fea0003800000 */
[----:B------:R-:W0:Y:S01]  /*00d0*/  LDC.64 R2, c[0x0][0x380] ;  /* 0x0000e000ff027b82 */ /* 0x000e220000000a00 */
[----:B------:R-:W1:Y:S01]  /*00e0*/  LDCU UR4, c[0x0][0x388] ;  /* 0x00007100ff0477ac */ /* 0x000e620008000800 */
[----:B------:R-:W-:-:S04]  /*00f0*/  IMAD R6, R0, 0x800, R7 ;  /* 0x0000080000067824 */ /* 0x000fc800078e0207 */
[----:B-1----:R-:W-:-:S04]  /*0100*/  VIADD R6, R6, UR4 ;  /* 0x0000000406067c36 */ /* 0x002fc80008000000 */
[----:B0-----:R-:W-:-:S05]  /*0110*/  IMAD.WIDE R2, R6, 0x4, R2 ;  /* 0x0000000406027825 */ /* 0x001fca00078e0202 */
[----:B------:R0:W5:Y:S01]  /*0120*/  LDG.E R9, desc[UR6][R2.64] ;  /* 0x0000000602097981 */ /* 0x000162000c1e1900 */
[----:B------:R-:W-:-:S07]  /*0130*/  VIADD R13, R7, 0x100 ;  /* 0x00000100070d7836 */ /* 0x000fce0000000000 */
.L_x_67:
[----:B------:R-:W-:Y:S05]  /*0140*/  BSYNC.RECONVERGENT B1 ;  /* 0x0000000000017941 */ /* 0x000fea0003800200 */
.L_x_66:
[----:B------:R-:W-:Y:S01]  /*0150*/  ISETP.GE.AND P0, PT, R13, R8, PT ;  /* 0x000000080d00720c */ /* 0x000fe20003f06270 */
[----:B------:R-:W-:-:S12]  /*0160*/  BSSY.RECONVERGENT B1, `(.L_x_68) ;  /* 0x00000a3000017945 */ /* 0x000fd80003800200 */
[----:B------:R-:W-:Y:S05]  /*0170*/  @P0 BRA `(.L_x_69) ;  /* 0x0000000800840947 */ /* 0x000fea0003800000 */
[----:B0-----:R-:W-:Y:S01]  /*0180*/  LOP3.LUT R2, RZ, R13, RZ, 0x33, !PT ;  /* 0x0000000dff027212 */ /* 0x001fe200078e33ff */
[----:B------:R-:W0:Y:S01]  /*0190*/  LDC R15, c[0x0][0x388] ;  /* 0x0000e200ff0f7b82 */ /* 0x000e220000000800 */
[----:B------:R-:W-:Y:S03]  /*01a0*/  BSSY.RECONVERGENT B2, `(.L_x_70) ;  /* 0x0000051000027945 */ /* 0x000fe60003800200 */
[----:B------:R-:W-:-:S04]  /*01b0*/  IMAD.IADD R11, R2, 0x1, R11 ;  /* 0x00000001020b7824 */ /* 0x000fc800078e020b */
[----:B------:R-:W-:-:S05]  /*01c0*/  IMAD R12, R0, -0x800, R11 ;  /* 0xfffff800000c7824 */ /* 0x000fca00078e020b */
[C---:B------:R-:W-:Y:S02]  /*01d0*/  ISETP.GE.U32.AND P0, PT, R12.reuse, 0x700, PT ;  /* 0x000007000c00780c */ /* 0x040fe40003f06070 */
[----:B------:R-:W-:-:S04]  /*01e0*/  LEA.HI R12, R12, 0x1, RZ, 0x18 ;  /* 0x000000010c0c7811 */ /* 0x000fc800078fc0ff */
[----:B------:R-:W-:Y:S01]  /*01f0*/  LOP3.LUT R22, R12, 0x7, RZ, 0xc0, !PT ;  /* 0x000000070c167812 */ /* 0x000fe200078ec0ff */
[----:B0-----:R-:W-:-:S06]  /*0200*/  IMAD R10, R0, 0x800, R15 ;  /* 0x00000800000a7824 */ /* 0x001fcc00078e020f */
[----:B------:R-:W-:Y:S05]  /*0210*/  @!P0 BRA `(.L_x_71) ;  /* 0x0000000400248947 */ /* 0x000fea0003800000 */
[----:B------:R-:W0:Y:S01]  /*0220*/  LDC.64 R2, c[0x0][0x380] ;  /* 0x0000e000ff027b82 */ /* 0x000e220000000a00 */
[----:B------:R-:W-:Y:S01]  /*0230*/  LOP3.LUT R14, R12, 0x1fffff8, RZ, 0xc0, !PT ;  /* 0x01fffff80c0e7812 */ /* 0x000fe200078ec0ff */
[C---:B------:R-:W-:Y:S01]  /*0240*/  IMAD.IADD R15, R13.reuse, 0x1, R15 ;  /* 0x000000010d0f7824 */ /* 0x040fe200078e020f */
[----:B------:R-:W-:Y:S01]  /*0250*/  BSSY.RECONVERGENT B3, `(.L_x_72) ;  /* 0x0000044000037945 */ /* 0x000fe20003800200 */
[----:B------:R-:W-:Y:S02]  /*0260*/  VIADD R13, R13, 0x400 ;  /* 0x000004000d0d7836 */ /* 0x000fe40000000000 */
[----:B------:R-:W-:Y:S02]  /*0270*/  IMAD R15, R0, 0x800, R15 ;  /* 0x00000800000f7824 */ /* 0x000fe400078e020f */
[----:B------:R-:W-:Y:S01]  /*0280*/  IMAD.MOV R14, RZ, RZ, -R14 ;  /* 0x000000ffff0e7224 */ /* 0x000fe200078e0a0e */
[----:B0-----:R-:W-:-:S05]  /*0290*/  IADD3 R2, P0, PT, R2, 0x1000, RZ ;  /* 0x0000100002027810 */ /* 0x001fca0007f1e0ff */
[----:B------:R-:W-:-:S08]  /*02a0*/  IMAD.X R3, RZ, RZ, R3, P0 ;  /* 0x000000ffff037224 */ /* 0x000fd000000e0603 */
.L_x_73:
[----:B------:R-:W-:-:S05]  /*02b0*/  IMAD.WIDE R4, R15, 0x4, R2 ;  /* 0x000000040f047825 */ /* 0x000fca00078e0202 */
[----:B------:R-:W2:Y:S04]  /*02c0*/  LDG.E R18, desc[UR6][R4.64+-0x1000] ;  /* 0xfff0000604127981 */ /* 0x000ea8000c1e1900 */
[----:B------:R-:W3:Y:S04]  /*02d0*/  LDG.E R21, desc[UR6][R4.64+-0xc00] ;  /* 0xfff4000604157981 */ /* 0x000ee8000c1e1900 */
[----:B------:R-:W4:Y:S04]  /*02e0*/  LDG.E R20, desc[UR6][R4.64+-0x800] ;  /* 0xfff8000604147981 */ /* 0x000f28000c1e1900 */
[----:B------:R-:W4:Y:S04]  /*02f0*/  LDG.E R23, desc[UR6][R4.64+-0x400] ;  /* 0xfffc000604177981 */ /* 0x000f28000c1e1900 */
[----:B------:R-:W4:Y:S04]  /*0300*/  LDG.E R24, desc[UR6][R4.64] ;  /* 0x0000000604187981 */ /* 0x000f28000c1e1900 */
[----:B------:R-:W4:Y:S04]  /*0310*/  LDG.E R17, desc[UR6][R4.64+0x400] ;  /* 0x0004000604117981 */ /* 0x000f28000c1e1900 */
[----:B------:R-:W4:Y:S01]  /*0320*/  LDG.E R16, desc[UR6][R4.64+0x800] ;  /* 0x0008000604107981 */ /* 0x000f22000c1e1900 */
[----:B------:R-:W-:Y:S01]  /*0330*/  IMAD.MOV.U32 R19, RZ, RZ, R15 ;  /* 0x000000ffff137224 */ /* 0x000fe200078e000f */
[----:B--2--5:R-:W-:-:S13]  /*0340*/  FSETP.GEU.AND P1, PT, R18, R9, PT ;  /* 0x000000091200720b */ /* 0x024fda0003f2e000 */
[----:B------:R-:W-:-:S04]  /*0350*/  @P1 ISETP.GE.AND P0, PT, R15, R6, PT ;  /* 0x000000060f00120c */ /* 0x000fc80003f06270 */
[----:B------:R-:W-:-:S04]  /*0360*/  @P1 FSETP.EQ.AND P0, PT, R9, R18, !P0 ;  /* 0x000000120900120b */ /* 0x000fc80004702000 */
[----:B------:R-:W-:Y:S02]  /*0370*/  @P1 FSEL R18, R18, R9, P0 ;  /* 0x0000000912121208 */ /* 0x000fe40000000000 */
[----:B------:R0:W2:Y:S01]  /*0380*/  LDG.E R9, desc[UR6][R4.64+0xc00] ;  /* 0x000c000604097981 */ /* 0x0000a2000c1e1900 */
[C---:B------:R-:W-:Y:S01]  /*0390*/  @P1 SEL R19, R15.reuse, R6, P0 ;  /* 0x000000060f131207 */ /* 0x040fe20000000000 */
[----:B------:R-:W-:Y:S01]  /*03a0*/  VIADD R6, R15, 0x100 ;  /* 0x000001000f067836 */ /* 0x000fe20000000000 */
[----:B---3--:R-:W-:Y:S01]  /*03b0*/  FSETP.GEU.AND P2, PT, R21, R18, PT ;  /* 0x000000121500720b */ /* 0x008fe20003f4e000 */
[----:B------:R-:W-:Y:S02]  /*03c0*/  VIADD R14, R14, 0x8 ;  /* 0x000000080e0e7836 */ /* 0x000fe40000000000 */
[----:B------:R-:W-:Y:S02]  /*03d0*/  VIADD R13, R13, 0x800 ;  /* 0x000008000d0d7836 */ /* 0x000fe40000000000 */
[----:B0-----:R-:W-:-:S02]  /*03e0*/  VIADD R4, R15, 0x300 ;  /* 0x000003000f047836 */ /* 0x001fc40000000000 */
[----:B------:R-:W-:-:S06]  /*03f0*/  VIADD R5, R15, 0x400 ;  /* 0x000004000f057836 */ /* 0x000fcc0000000000 */
[----:B------:R-:W-:-:S04]  /*0400*/  @P2 ISETP.GE.AND P0, PT, R6, R19, PT ;  /* 0x000000130600220c */ /* 0x000fc80003f06270 */
[----:B------:R-:W-:-:S04]  /*0410*/  @P2 FSETP.EQ.AND P0, PT, R18, R21, !P0 ;  /* 0x000000151200220b */ /* 0x000fc80004702000 */
[----:B------:R-:W-:Y:S02]  /*0420*/  @P2 FSEL R21, R21, R18, P0 ;  /* 0x0000001215152208 */ /* 0x000fe40000000000 */
[----:B------:R-:W-:Y:S01]  /*0430*/  @P2 SEL R6, R6, R19, P0 ;  /* 0x0000001306062207 */ /* 0x000fe20000000000 */
[----:B------:R-:W-:Y:S01]  /*0440*/  VIADD R19, R15, 0x200 ;  /* 0x000002000f137836 */ /* 0x000fe20000000000 */
[----:B----4-:R-:W-:-:S13]  /*0450*/  FSETP.GEU.AND P1, PT, R20, R21, PT ;  /* 0x000000151400720b */ /* 0x010fda0003f2e000 */
[----:B------:R-:W-:-:S04]  /*0460*/  @P1 ISETP.GE.AND P0, PT, R19, R6, PT ;  /* 0x000000061300120c */ /* 0x000fc80003f06270 */
[----:B------:R-:W-:-:S04]  /*0470*/  @P1 FSETP.EQ.AND P0, PT, R21, R20, !P0 ;  /* 0x000000141500120b */ /* 0x000fc80004702000 */
[----:B------:R-:W-:Y:S02]  /*0480*/  @P1 FSEL R20, R20, R21, P0 ;  /* 0x0000001514141208 */ /* 0x000fe40000000000 */
[----:B------:R-:W-:Y:S01]  /*0490*/  @P1 SEL R19, R19, R6, P0 ;  /* 0x0000000613131207 */ /* 0x000fe20000000000 */
[----:B------:R-:W-:Y:S01]  /*04a0*/  VIADD R6, R15, 0x700 ;  /* 0x000007000f067836 */ /* 0x000fe20000000000 */
[----:B------:R-:W-:-:S13]  /*04b0*/  FSETP.GEU.AND P2, PT, R23, R20, PT ;  /* 0x000000141700720b */ /* 0x000fda0003f4e000 */
        /* <DEDUP_REMOVED lines=14> */
[----:B------:R-:W-:Y:S01]  /*05a0*/  @P2 SEL R4, R4, R5, P0 ;  /* 0x0000000504042207 */ /* 0x000fe20000000000 */
[C---:B------:R-:W-:Y:S01]  /*05b0*/  VIADD R5, R15.reuse, 0x600 ;  /* 0x000006000f057836 */ /* 0x040fe20000000000 */
[----:B------:R-:W-:Y:S01]  /*05c0*/  FSETP.GEU.AND P1, PT, R16, R17, PT ;  /* 0x000000111000720b */ /* 0x000fe20003f2e000 */
[----:B------:R-:W-:-:S12]  /*05d0*/  VIADD R15, R15, 0x800 ;  /* 0x000008000f0f7836 */ /* 0x000fd80000000000 */
[----:B------:R-:W-:-:S04]  /*05e0*/  @P1 ISETP.GE.AND P0, PT, R5, R4, PT ;  /* 0x000000040500120c */ /* 0x000fc80003f06270 */
[----:B------:R-:W-:-:S04]  /*05f0*/  @P1 FSETP.EQ.AND P0, PT, R17, R16, !P0 ;  /* 0x000000101100120b */ /* 0x000fc80004702000 */
[----:B------:R-:W-:Y:S02]  /*0600*/  @P1 FSEL R16, R16, R17, P0 ;  /* 0x0000001110101208 */ /* 0x000fe40000000000 */
[----:B------:R-:W-:Y:S02]  /*0610*/  @P1 SEL R5, R5, R4, P0 ;  /* 0x0000000405051207 */ /* 0x000fe40000000000 */
[----:B------:R-:W-:Y:S02]  /*0620*/  ISETP.NE.AND P1, PT, R14, RZ, PT ;  /* 0x000000ff0e00720c */ /* 0x000fe40003f25270 */
[----:B--2---:R-:W-:-:S13]  /*0630*/  FSETP.GEU.AND P2, PT, R9, R16, PT ;  /* 0x000000100900720b */ /* 0x004fda0003f4e000 */
[----:B------:R-:W-:-:S04]  /*0640*/  @P2 ISETP.GE.AND P0, PT, R6, R5, PT ;  /* 0x000000050600220c */ /* 0x000fc80003f06270 */
[----:B------:R-:W-:-:S04]  /*0650*/  @P2 FSETP.EQ.AND P0, PT, R16, R9, !P0 ;  /* 0x000000091000220b */ /* 0x000fc80004702000 */
[----:B------:R-:W-:Y:S02]  /*0660*/  @P2 FSEL R9, R9, R16, P0 ;  /* 0x0000001009092208 */ /* 0x000fe40000000000 */
[----:B------:R-:W-:Y:S01]  /*0670*/  @P2 SEL R6, R6, R5, P0 ;  /* 0x0000000506062207 */ /* 0x000fe20000000000 */
[----:B------:R-:W-:Y:S06]  /*0680*/  @P1 BRA `(.L_x_73) ;  /* 0xfffffffc00081947 */ /* 0x000fec000383ffff */
[----:B------:R-:W-:Y:S05]  /*0690*/  BSYNC.RECONVERGENT B3 ;  /* 0x0000000000037941 */ /* 0x000fea0003800200 */
.L_x_72:
[----:B------:R-:W-:-:S07]  /*06a0*/  VIADD R13, R13, 0xfffffc00 ;  /* 0xfffffc000d0d7836 */ /* 0x000fce0000000000 */
.L_x_71:
[----:B------:R-:W-:Y:S05]  /*06b0*/  BSYNC.RECONVERGENT B2 ;  /* 0x0000000000027941 */ /* 0x000fea0003800200 */
.L_x_70:
[----:B------:R-:W-:-:S13]  /*06c0*/  ISETP.NE.AND P0, PT, R22, RZ, PT ;  /* 0x000000ff1600720c */ /* 0x000fda0003f05270 */
[----:B------:R-:W-:Y:S05]  /*06d0*/  @!P0 BRA `(.L_x_69) ;  /* 0x00000004002c8947 */ /* 0x000fea0003800000 */
[----:B------:R-:W-:Y:S01]  /*06e0*/  ISETP.GE.U32.AND P0, PT, R22, 0x4, PT ;  /* 0x000000041600780c */ /* 0x000fe20003f06070 */
[----:B------:R-:W-:Y:S01]  /*06f0*/  BSSY.RECONVERGENT B2, `(.L_x_74) ;  /* 0x0000023000027945 */ /* 0x000fe20003800200 */
[----:B------:R-:W-:-:S11]  /*0700*/  LOP3.LUT P1, R16, R12, 0x3, RZ, 0xc0, !PT ;  /* 0x000000030c107812 */ /* 0x000fd6000782c0ff */
[----:B------:R-:W-:Y:S05]  /*0710*/  @!P0 BRA `(.L_x_75) ;  /* 0x0000000000808947 */ /* 0x000fea0003800000 */
[----:B------:R-:W0:Y:S01]  /*0720*/  LDC.64 R2, c[0x0][0x380] ;  /* 0x0000e000ff027b82 */ /* 0x000e220000000a00 */
[----:B------:R-:W-:-:S04]  /*0730*/  IMAD.IADD R17, R13, 0x1, R10 ;  /* 0x000000010d117824 */ /* 0x000fc800078e020a */
[----:B0-----:R-:W-:-:S05]  /*0740*/  IMAD.WIDE R2, R17, 0x4, R2 ;  /* 0x0000000411027825 */ /* 0x001fca00078e0202 */
[----:B------:R-:W2:Y:S04]  /*0750*/  LDG.E R4, desc[UR6][R2.64] ;  /* 0x0000000602047981 */ /* 0x000ea8000c1e1900 */
[----:B------:R-:W3:Y:S04]  /*0760*/  LDG.E R15, desc[UR6][R2.64+0x400] ;  /* 0x00040006020f7981 */ /* 0x000ee8000c1e1900 */
[----:B------:R-:W4:Y:S01]  /*0770*/  LDG.E R14, desc[UR6][R2.64+0x800] ;  /* 0x00080006020e7981 */ /* 0x000f22000c1e1900 */
[----:B------:R-:W-:Y:S02]  /*0780*/  IMAD.MOV.U32 R5, RZ, RZ, R17 ;  /* 0x000000ffff057224 */ /* 0x000fe400078e0011 */
[----:B------:R-:W-:Y:S01]  /*0790*/  VIADD R12, R17, 0x100 ;  /* 0x00000100110c7836 */ /* 0x000fe20000000000 */
[----:B--2--5:R-:W-:-:S13]  /*07a0*/  FSETP.GEU.AND P2, PT, R4, R9, PT ;  /* 0x000000090400720b */ /* 0x024fda0003f4e000 */
[----:B------:R-:W-:-:S04]  /*07b0*/  @P2 ISETP.GE.AND P0, PT, R17, R6, PT ;  /* 0x000000061100220c */ /* 0x000fc80003f06270 */
[----:B------:R-:W-:-:S04]  /*07c0*/  @P2 FSETP.EQ.AND P0, PT, R9, R4, !P0 ;  /* 0x000000040900220b */ /* 0x000fc80004702000 */
[----:B------:R-:W-:Y:S02]  /*07d0*/  @P2 FSEL R4, R4, R9, P0 ;  /* 0x0000000904042208 */ /* 0x000fe40000000000 */
[----:B------:R-:W2:Y:S01]  /*07e0*/  LDG.E R9, desc[UR6][R2.64+0xc00] ;  /* 0x000c000602097981 */ /* 0x000ea2000c1e1900 */
[C---:B------:R-:W-:Y:S01]  /*07f0*/  @P2 SEL R5, R17.reuse, R6, P0 ;  /* 0x0000000611052207 */ /* 0x040fe20000000000 */
[----:B------:R-:W-:Y:S01]  /*0800*/  VIADD R6, R17, 0x300 ;  /* 0x0000030011067836 */ /* 0x000fe20000000000 */
[----:B---3--:R-:W-:Y:S01]  /*0810*/  FSETP.GEU.AND P3, PT, R15, R4, PT ;  /* 0x000000040f00720b */ /* 0x008fe20003f6e000 */
[----:B------:R-:W-:-:S12]  /*0820*/  VIADD R13, R13, 0x400 ;  /* 0x000004000d0d7836 */ /* 0x000fd80000000000 */
        /* <DEDUP_REMOVED lines=9> */
[----:B------:R-:W-:Y:S02]  /*08c0*/  @P2 SEL R5, R5, R12, P0 ;  /* 0x0000000c05052207 */ /* 0x000fe40000000000 */
[----:B--2---:R-:W-:-:S13]  /*08d0*/  FSETP.GEU.AND P3, PT, R9, R14, PT ;  /* 0x0000000e0900720b */ /* 0x004fda0003f6e000 */
[----:B------:R-:W-:-:S04]  /*08e0*/  @P3 ISETP.GE.AND P0, PT, R6, R5, PT ;  /* 0x000000050600320c */ /* 0x000fc80003f06270 */
[----:B------:R-:W-:-:S04]  /*08f0*/  @P3 FSETP.EQ.AND P0, PT, R14, R9, !P0 ;  /* 0x000000090e00320b */ /* 0x000fc80004702000 */
[----:B------:R-:W-:Y:S02]  /*0900*/  @P3 FSEL R9, R9, R14, P0 ;  /* 0x0000000e09093208 */ /* 0x000fe40000000000 */
[----:B------:R-:W-:-:S07]  /*0910*/  @P3 SEL R6, R6, R5, P0 ;  /* 0x0000000506063207 */ /* 0x000fce0000000000 */
.L_x_75:
[----:B------:R-:W-:Y:S05]  /*0920*/  BSYNC.RECONVERGENT B2 ;  /* 0x0000000000027941 */ /* 0x000fea0003800200 */
.L_x_74:
[----:B------:R-:W-:Y:S05]  /*0930*/  @!P1 BRA `(.L_x_69) ;  /* 0x0000000000949947 */ /* 0x000fea0003800000 */
[----:B------:R-:W-:Y:S01]  /*0940*/  ISETP.NE.AND P0, PT, R16, 0x1, PT ;  /* 0x000000011000780c */ /* 0x000fe20003f05270 */
[----:B------:R-:W-:Y:S01]  /*0950*/  BSSY.RECONVERGENT B2, `(.L_x_76) ;  /* 0x0000019000027945 */ /* 0x000fe20003800200 */
[----:B------:R-:W-:Y:S01]  /*0960*/  LOP3.LUT P1, RZ, R11, 0x100, RZ, 0xc0, !PT ;  /* 0x000001000bff7812 */ /* 0x000fe2000782c0ff */
[----:B------:R-:W-:Y:S02]  /*0970*/  IMAD.MOV.U32 R5, RZ, RZ, R6 ;  /* 0x000000ffff057224 */ /* 0x000fe400078e0006 */
[----:B-----5:R-:W-:-:S08]  /*0980*/  IMAD.MOV.U32 R4, RZ, RZ, R9 ;  /* 0x000000ffff047224 */ /* 0x020fd000078e0009 */
[----:B------:R-:W-:Y:S05]  /*0990*/  @!P0 BRA `(.L_x_77) ;  /* 0x0000000000508947 */ /* 0x000fea0003800000 */
[----:B------:R-:W0:Y:S01]  /*09a0*/  LDC.64 R2, c[0x0][0x380] ;  /* 0x0000e000ff027b82 */ /* 0x000e220000000a00 */
[----:B------:R-:W-:-:S04]  /*09b0*/  IMAD.IADD R11, R13, 0x1, R10 ;  /* 0x000000010d0b7824 */ /* 0x000fc800078e020a */
[----:B0-----:R-:W-:-:S05]  /*09c0*/  IMAD.WIDE R2, R11, 0x4, R2 ;  /* 0x000000040b027825 */ /* 0x001fca00078e0202 */
[----:B------:R-:W2:Y:S02]  /*09d0*/  LDG.E R4, desc[UR6][R2.64] ;  /* 0x0000000602047981 */ /* 0x000ea4000c1e1900 */
[----:B--2---:R-:W-:-:S13]  /*09e0*/  FSETP.GEU.AND P2, PT, R4, R9, PT ;  /* 0x000000090400720b */ /* 0x004fda0003f4e000 */
[----:B------:R-:W-:-:S04]  /*09f0*/  @P2 ISETP.GE.AND P0, PT, R11, R6, PT ;  /* 0x000000060b00220c */ /* 0x000fc80003f06270 */
[----:B------:R-:W-:-:S04]  /*0a00*/  @P2 FSETP.EQ.AND P0, PT, R9, R4, !P0 ;  /* 0x000000040900220b */ /* 0x000fc80004702000 */
[----:B------:R-:W-:Y:S02]  /*0a10*/  @P2 FSEL R4, R4, R9, P0 ;  /* 0x0000000904042208 */ /* 0x000fe40000000000 */
[----:B------:R-:W2:Y:S01]  /*0a20*/  LDG.E R9, desc[UR6][R2.64+0x400] ;  /* 0x0004000602097981 */ /* 0x000ea2000c1e1900 */
[----:B------:R-:W-:Y:S01]  /*0a30*/  IMAD.MOV.U32 R5, RZ, RZ, R11 ;  /* 0x000000ffff057224 */ /* 0x000fe200078e000b */
[C---:B------:R-:W-:Y:S01]  /*0a40*/  @P2 SEL R5, R11.reuse, R6, P0 ;  /* 0x000000060b052207 */ /* 0x040fe20000000000 */
[----:B------:R-:W-:Y:S02]  /*0a50*/  VIADD R6, R11, 0x100 ;  /* 0x000001000b067836 */ /* 0x000fe40000000000 */
[----:B------:R-:W-:Y:S01]  /*0a60*/  VIADD R13, R13, 0x200 ;  /* 0x000002000d0d7836 */ /* 0x000fe20000000000 */
[----:B--2---:R-:W-:-:S13]  /*0a70*/  FSETP.GEU.AND P3, PT, R9, R4, PT ;  /* 0x000000040900720b */ /* 0x004fda0003f6e000 */
[----:B------:R-:W-:-:S04]  /*0a80*/  @P3 ISETP.GE.AND P0, PT, R6, R5, PT ;  /* 0x000000050600320c */ /* 0x000fc80003f06270 */
[----:B------:R-:W-:-:S04]  /*0a90*/  @P3 FSETP.EQ.AND P0, PT, R4, R9, !P0 ;  /* 0x000000090400320b */ /* 0x000fc80004702000 */
[----:B------:R-:W-:Y:S02]  /*0aa0*/  @P3 SEL R6, R6, R5, P0 ;  /* 0x0000000506063207 */ /* 0x000fe40000000000 */
[----:B------:R-:W-:-:S03]  /*0ab0*/  @P3 FSEL R9, R9, R4, P0 ;  /* 0x0000000409093208 */ /* 0x000fc60000000000 */
[----:B------:R-:W-:Y:S02]  /*0ac0*/  IMAD.MOV.U32 R5, RZ, RZ, R6 ;  /* 0x000000ffff057224 */ /* 0x000fe400078e0006 */
[----:B------:R-:W-:-:S07]  /*0ad0*/  IMAD.MOV.U32 R4, RZ, RZ, R9 ;  /* 0x000000ffff047224 */ /* 0x000fce00078e0009 */
.L_x_77:
[----:B------:R-:W-:Y:S05]  /*0ae0*/  BSYNC.RECONVERGENT B2 ;  /* 0x0000000000027941 */ /* 0x000fea0003800200 */
.L_x_76:
[----:B------:R-:W-:Y:S05]  /*0af0*/  @P1 BRA `(.L_x_69) ;  /* 0x0000000000241947 */ /* 0x000fea0003800000 */
        /* <DEDUP_REMOVED lines=8> */
[----:B------:R-:W-:-:S07]  /*0b80*/  @P1 SEL R6, R6, R5, P0 ;  /* 0x0000000506061207 */ /* 0x000fce0000000000 */
.L_x_69:
[----:B------:R-:W-:Y:S05]  /*0b90*/  BSYNC.RECONVERGENT B1 ;  /* 0x0000000000017941 */ /* 0x000fea0003800200 */
.L_x_68:
[----:B------:R-:W-:-:S13]  /*0ba0*/  ISETP.GE.AND P0, PT, R8, 0x100, PT ;  /* 0x000001000800780c */ /* 0x000fda0003f06270 */
        /* <DEDUP_REMOVED lines=20> */
.L_x_80:
[----:B------:R-:W-:Y:S05]  /*0cf0*/  BSYNC.RECONVERGENT B1 ;  /* 0x0000000000017941 */ /* 0x000fea0003800200 */
.L_x_79:
        /* <DEDUP_REMOVED lines=13> */
.L_x_82:
[----:B------:R-:W-:Y:S05]  /*0dd0*/  BSYNC.RECONVERGENT B1 ;  /* 0x0000000000017941 */ /* 0x000fea0003800200 */
.L_x_81:
[----:B0-----:R0:W3:Y:S01]  /*0de0*/  SHFL.DOWN PT, R2, R5, 0x4, 0x1f ;  /* 0x08801f0005027f89 */ /* 0x0010e200000e0000 */
[----:B------:R-:W-:Y:S01]  /*0df0*/  BSSY.RECONVERGENT B1, `(.L_x_83) ;  /* 0x000000c000017945 */ /* 0x000fe20003800200 */
[----:B-1----:R-:W-:Y:S02]  /*0e00*/  IMAD.MOV.U32 R6, RZ, RZ, R4 ;  /* 0x000000ffff067224 */ /* 0x002fe400078e0004 */
[----:B------:R0:W1:Y:S01]  /*0e10*/  SHFL.DOWN PT, R3, R4, 0x4, 0x1f ;  /* 0x08801f0004037f89 */ /* 0x00006200000e0000 */
[----:B------:R-:W-:Y:S01]  /*0e20*/  IMAD.MOV.U32 R8, RZ, RZ, R5 ;  /* 0x000000ffff087224 */ /* 0x000fe200078e0005 */
        /* <DEDUP_REMOVED lines=8> */
.L_x_84:
[----:B------:R-:W-:Y:S05]  /*0eb0*/  BSYNC.RECONVERGENT B1 ;  /* 0x0000000000017941 */ /* 0x000fea0003800200 */
.L_x_83:
[----:B0-----:R0:W4:Y:S01]  /*0ec0*/  SHFL.DOWN PT, R5, R8, 0x8, 0x1f ;  /* 0x09001f0008057f89 */ /* 0x00112200000e0000 */
[----:B------:R-:W-:Y:S01]  /*0ed0*/  BSSY.RECONVERGENT B1, `(.L_x_85) ;  /* 0x000000c000017945 */ /* 0x000fe20003800200 */
[----:B-1----:R-:W-:Y:S02]  /*0ee0*/  IMAD.MOV.U32 R3, RZ, RZ, R6 ;  /* 0x000000ffff037224 */ /* 0x002fe400078e0006 */
[----:B--2---:R0:W1:Y:S01]  /*0ef0*/  SHFL.DOWN PT, R9, R6, 0x8, 0x1f ;  /* 0x09001f0006097f89 */ /* 0x00406200000e0000 */
[----:B---3--:R-:W-:Y:S01]  /*0f00*/  IMAD.MOV.U32 R2, RZ, RZ, R8 ;  /* 0x000000ffff027224 */ /* 0x008fe200078e0008 */
[----:B------:R-:W-:Y:S06]  /*0f10*/  @P2 BRA `(.L_x_86) ;  /* 0x00000000001c2947 */ /* 0x000fec0003800000 */
[----:B-1----:R-:W-:Y:S01]  /*0f20*/  FSETP.GT.AND P2, PT, R6, R9, PT ;  /* 0x000000090600720b */ /* 0x002fe20003f44000 */
[----:B------:R-:W-:Y:S02]  /*0f30*/  IMAD.MOV.U32 R3, RZ, RZ, R9 ;  /* 0x000000ffff037224 */ /* 0x000fe400078e0009 */
[----:B----4-:R-:W-:-:S10]  /*0f40*/  IMAD.MOV.U32 R2, RZ, RZ, R5 ;  /* 0x000000ffff027224 */ /* 0x010fd400078e0005 */
[----:B------:R-:W-:-:S04]  /*0f50*/  @!P2 ISETP.GE.AND P0, PT, R5, R8, PT ;  /* 0x000000080500a20c */ /* 0x000fc80003f06270 */
[----:B------:R-:W-:-:S04]  /*0f60*/  @!P2 FSETP.EQ.AND P0, PT, R6, R9, !P0 ;  /* 0x000000090600a20b */ /* 0x000fc80004702000 */
[----:B------:R-:W-:Y:S02]  /*0f70*/  @!P2 FSEL R3, R9, R6, P0 ;  /* 0x000000060903a208 */ /* 0x000fe40000000000 */
[----:B------:R-:W-:-:S07]  /*0f80*/  @!P2 SEL R2, R5, R8, P0 ;  /* 0x000000080502a207 */ /* 0x000fce0000000000 */
.L_x_86:
[----:B------:R-:W-:Y:S05]  /*0f90*/  BSYNC.RECONVERGENT B1 ;  /* 0x0000000000017941 */ /* 0x000fea0003800200 */
.L_x_85:
[----:B------:R2:W3:Y:S01]  /*0fa0*/  SHFL.DOWN PT, R4, R2, 0x10, 0x1f ;  /* 0x0a001f0002047f89 */ /* 0x0004e200000e0000 */
[----:B------:R-:W-:Y:S03]  /*0fb0*/  BSSY.RECONVERGENT B1, `(.L_x_87) ;  /* 0x0000012000017945 */ /* 0x000fe60003800200 */
[----:B----4-:R2:W4:Y:S01]  /*0fc0*/  SHFL.DOWN PT, R5, R3, 0x10, 0x1f ;  /* 0x0a001f0003057f89 */ /* 0x01052200000e0000 */
[----:B------:R-:W-:Y:S05]  /*0fd0*/  @P1 BRA `(.L_x_88) ;  /* 0x00000000003c1947 */ /* 0x000fea0003800000 */
[----:B------:R-:W-:Y:S02]  /*0fe0*/  ISETP.NE.AND P2, PT, R10, RZ, PT ;  /* 0x000000ff0a00720c */ /* 0x000fe40003f45270 */
[----:B----4-:R-:W-:-:S11]  /*0ff0*/  FSETP.GT.AND P1, PT, R3, R5, PT ;  /* 0x000000050300720b */ /* 0x010fd60003f24000 */
[----:B-1----:R-:W1:Y:S01]  /*1000*/  @!P2 S2R R9, SR_CgaCtaId ;  /* 0x000000000009a919 */ /* 0x002e620000008800 */
[----:B0-----:R-:W-:Y:S02]  /*1010*/  @!P2 MOV R8, 0x400 ;  /* 0x000004000008a802 */ /* 0x001fe40000000f00 */
[----:B------:R-:W-:Y:S02]  /*1020*/  @!P2 SHF.R.U32.HI R6, RZ, 0x2, R7 ;  /* 0x00000002ff06a819 */ /* 0x000fe40000011607 */
[----:B---3--:R-:W-:Y:S02]  /*1030*/  @!P1 ISETP.GE.AND P0, PT, R4, R2, PT ;  /* 0x000000020400920c */ /* 0x008fe40003f06270 */
[----:B------:R-:W-:Y:S02]  /*1040*/  @!P2 LOP3.LUT R6, R6, 0xf8, RZ, 0xc0, !PT ;  /* 0x000000f80606a812 */ /* 0x000fe400078ec0ff */
[----:B------:R-:W-:-:S04]  /*1050*/  @!P1 FSETP.EQ.AND P0, PT, R3, R5, !P0 ;  /* 0x000000050300920b */ /* 0x000fc80004702000 */
[----:B------:R-:W-:Y:S02]  /*1060*/  @!P1 FSEL R5, R5, R3, P0 ;  /* 0x0000000305059208 */ /* 0x000fe40000000000 */
[----:B------:R-:W-:-:S03]  /*1070*/  @!P1 SEL R4, R4, R2, P0 ;  /* 0x0000000204049207 */ /* 0x000fc60000000000 */
[----:B--2---:R-:W-:Y:S02]  /*1080*/  IMAD.MOV.U32 R3, RZ, RZ, R5 ;  /* 0x000000ffff037224 */ /* 0x004fe400078e0005 */
[----:B------:R-:W-:Y:S01]  /*1090*/  IMAD.MOV.U32 R2, RZ, RZ, R4 ;  /* 0x000000ffff027224 */ /* 0x000fe200078e0004 */
[----:B-1----:R-:W-:-:S05]  /*10a0*/  @!P2 LEA R9, R9, R8, 0x18 ;  /* 0x000000080909a211 */ /* 0x002fca00078ec0ff */
[----:B------:R-:W-:-:S05]  /*10b0*/  @!P2 IMAD.IADD R6, R6, 0x1, R9 ;  /* 0x000000010606a824 */ /* 0x000fca00078e0209 */
[----:B------:R0:W-:Y:S02]  /*10c0*/  @!P2 STS.64 [R6+0x8], R4 ;  /* 0x000008040600a388 */ /* 0x0001e40000000a00 */
.L_x_88:
[----:B------:R-:W-:Y:S05]  /*10d0*/  BSYNC.RECONVERGENT B1 ;  /* 0x0000000000017941 */ /* 0x000fea0003800200 */
.L_x_87:
[----:B------:R-:W-:Y:S01]  /*10e0*/  BAR.SYNC.DEFER_BLOCKING 0x0 ;  /* 0x0000000000007b1d */ /* 0x000fe20000010000 */
[----:B------:R-:W-:-:S13]  /*10f0*/  ISETP.NE.AND P0, PT, R7, RZ, PT ;  /* 0x000000ff0700720c */ /* 0x000fda0003f05270 */
[----:B------:R-:W-:Y:S05]  /*1100*/  @P0 BRA `(.L_x_89) ;  /* 0x0000002400f40947 */ /* 0x000fea0003800000 */
[----:B------:R-:W5:Y:S01]  /*1110*/  S2UR UR5, SR_CgaCtaId ;  /* 0x00000000000579c3 */ /* 0x000f620000008800 */
[----:B------:R-:W-:Y:S02]  /*1120*/  UMOV UR4, 0x400 ;  /* 0x0000040000047882 */ /* 0x000fe40000000000 */
[----:B-----5:R-:W-:-:S09]  /*1130*/  ULEA UR4, UR5, UR4, 0x18 ;  /* 0x0000000405047291 */ /* 0x020fd2000f8ec0ff */
[----:B0--34-:R-:W0:Y:S04]  /*1140*/  LDS.128 R4, [UR4+0x10] ;  /* 0x00001004ff047984 */ /* 0x019e280008000c00 */
[----:B-1----:R-:W1:Y:S04]  /*1150*/  LDS.128 R8, [UR4+0x20] ;  /* 0x00002004ff087984 */ /* 0x002e680008000c00 */
        /* <DEDUP_REMOVED lines=39> */
.L_x_78:
        /* <DEDUP_REMOVED lines=10> */
[C---:B------:R-:W-:Y:S01]  /*1470*/  ISETP.GE.AND P0, PT, R11.reuse, R4, PT ;  /* 0x000000040b00720c */ /* 0x040fe20003f06270 */
[----:B------:R-:W-:-:S03]  /*1480*/  VIADD R5, R11, 0x4 ;  /* 0x000000040b057836 */ /* 0x000fc60000000000 */
[-C--:B------:R-:W-:Y:S01]  /*1490*/  ISETP.GT.AND P5, PT, R3, R4.reuse, PT ;  /* 0x000000040300720c */ /* 0x080fe20003fa4270 */
[----:B------:R-:W-:Y:S01]  /*14a0*/  VIADD R3, R11, 0x8 ;  /* 0x000000080b037836 */ /* 0x000fe20000000000 */
[-C--:B------:R-:W-:Y:S01]  /*14b0*/  ISETP.GT.AND P4, PT, R5, R4.reuse, PT ;  /* 0x000000040500720c */ /* 0x080fe20003f84270 */
[----:B------:R-:W-:Y:S02]  /*14c0*/  VIADD R11, R11, 0x10 ;  /* 0x000000100b0b7836 */ /* 0x000fe40000000000 */
[----:B-----5:R-:W-:Y:S01]  /*14d0*/  IMAD.MOV.U32 R5, RZ, RZ, R9 ;  /* 0x000000ffff057224 */ /* 0x020fe200078e0009 */
[-C--:B------:R-:W-:Y:S01]  /*14e0*/  ISETP.GT.AND P3, PT, R3, R4.reuse, PT ;  /* 0x000000040300720c */ /* 0x080fe20003f64270 */
[----:B------:R-:W0:Y:S01]  /*14f0*/  @!P1 S2R R13, SR_CgaCtaId ;  /* 0x00000000000d9919 */ /* 0x000e220000008800 */
[----:B------:R-:W-:Y:S01]  /*1500*/  @!P1 MOV R2, 0x400 ;  /* 0x0000040000029802 */ /* 0x000fe20000000f00 */
[----:B------:R-:W-:Y:S01]  /*1510*/  IMAD.MOV.U32 R3, RZ, RZ, R6 ;  /* 0x000000ffff037224 */ /* 0x000fe200078e0006 */
[----:B------:R-:W-:-:S02]  /*1520*/  ISETP.GT.AND P2, PT, R11, R4, PT ;  /* 0x000000040b00720c */ /* 0x000fc40003f44270 */
[----:B------:R1:W2:Y:S01]  /*1530*/  SHFL.DOWN PT, R11, R6, 0x1, R4 ;  /* 0x08200000060b7989 */ /* 0x0002a200000e0004 */
[----:B0-----:R-:W-:Y:S02]  /*1540*/  @!P1 LEA R13, R13, R2, 0x18 ;  /* 0x000000020d0d9211 */ /* 0x001fe400078ec0ff */
[----:B------:R-:W-:-:S04]  /*1550*/  @!P1 SHF.R.U32.HI R2, RZ, 0x2, R7 ;  /* 0x00000002ff029819 */ /* 0x000fc80000011607 */
[----:B------:R-:W-:-:S05]  /*1560*/  @!P1 LOP3.LUT R2, R2, 0xf8, RZ, 0xc0, !PT ;  /* 0x000000f802029812 */ /* 0x000fca00078ec0ff */
[----:B------:R-:W-:Y:S02]  /*1570*/  @!P1 IMAD.IADD R13, R2, 0x1, R13 ;  /* 0x00000001020d9824 */ /* 0x000fe400078e020d */
[----:B------:R1:W0:Y:S01]  /*1580*/  SHFL.DOWN PT, R2, R9, 0x1, R4 ;  /* 0x0820000009027989 */ /* 0x00022200000e0004 */
[----:B--2---:R-:W-:Y:S05]  /*1590*/  @P0 BRA `(.L_x_91) ;  /* 0x00000000001c0947 */ /* 0x004fea0003800000 */
[----:B0-----:R-:W-:Y:S01]  /*15a0*/  FSETP.GT.AND P6, PT, R9, R2, PT ;  /* 0x000000020900720b */ /* 0x001fe20003fc4000 */
[----:B------:R-:W-:Y:S02]  /*15b0*/  IMAD.MOV.U32 R3, RZ, RZ, R11 ;  /* 0x000000ffff037224 */ /* 0x000fe400078e000b */
[----:B------:R-:W-:-:S10]  /*15c0*/  IMAD.MOV.U32 R5, RZ, RZ, R2 ;  /* 0x000000ffff057224 */ /* 0x000fd400078e0002 */
[----:B------:R-:W-:-:S04]  /*15d0*/  @!P6 ISETP.GE.AND P0, PT, R11, R6, PT ;  /* 0x000000060b00e20c */ /* 0x000fc80003f06270 */
[----:B------:R-:W-:-:S04]  /*15e0*/  @!P6 FSETP.EQ.AND P0, PT, R9, R2, !P0 ;  /* 0x000000020900e20b */ /* 0x000fc80004702000 */
[----:B------:R-:W-:Y:S02]  /*15f0*/  @!P6 SEL R3, R11, R6, P0 ;  /* 0x000000060b03e207 */ /* 0x000fe40000000000 */
[----:B------:R-:W-:-:S07]  /*1600*/  @!P6 FSEL R5, R2, R9, P0 ;  /* 0x000000090205e208 */ /* 0x000fce0000000000 */
.L_x_91:
[----:B------:R-:W-:Y:S05]  /*1610*/  BSYNC.RECONVERGENT B1 ;  /* 0x0000000000017941 */ /* 0x000fea0003800200 */
.L_x_90:
[----:B0-----:R0:W2:Y:S01]  /*1620*/  SHFL.DOWN PT, R2, R3, 0x2, R4 ;  /* 0x0840000003027989 */ /* 0x0010a200000e0004 */
[----:B------:R-:W-:Y:S01]  /*1630*/  BSSY.RECONVERGENT B1, `(.L_x_92) ;  /* 0x000000c000017945 */ /* 0x000fe20003800200 */
[----:B-1----:R-:W-:Y:S02]  /*1640*/  IMAD.MOV.U32 R9, RZ, RZ, R3 ;  /* 0x000000ffff097224 */ /* 0x002fe400078e0003 */
[----:B------:R0:W1:Y:S01]  /*1650*/  SHFL.DOWN PT, R6, R5, 0x2, R4 ;  /* 0x0840000005067989 */ /* 0x00006200000e0004 */
[----:B------:R-:W-:Y:S01]  /*1660*/  IMAD.MOV.U32 R11, RZ, RZ, R5 ;  /* 0x000000ffff0b7224 */ /* 0x000fe200078e0005 */
[----:B------:R-:W-:Y:S06]  /*1670*/  @P5 BRA `(.L_x_93) ;  /* 0x00000000001c5947 */ /* 0x000fec0003800000 */
[----:B-1----:R-:W-:Y:S01]  /*1680*/  FSETP.GT.AND P5, PT, R5, R6, PT ;  /* 0x000000060500720b */ /* 0x002fe20003fa4000 */
[----:B--2---:R-:W-:Y:S02]  /*1690*/  IMAD.MOV.U32 R9, RZ, RZ, R2 ;  /* 0x000000ffff097224 */ /* 0x004fe400078e0002 */
[----:B------:R-:W-:-:S10]  /*16a0*/  IMAD.MOV.U32 R11, RZ, RZ, R6 ;  /* 0x000000ffff0b7224 */ /* 0x000fd400078e0006 */
[----:B------:R-:W-:-:S04]  /*16b0*/  @!P5 ISETP.GE.AND P0, PT, R2, R3, PT ;  /* 0x000000030200d20c */ /* 0x000fc80003f06270 */
[----:B------:R-:W-:-:S04]  /*16c0*/  @!P5 FSETP.EQ.AND P0, PT, R5, R6, !P0 ;  /* 0x000000060500d20b */ /* 0x000fc80004702000 */
[----:B------:R-:W-:Y:S02]  /*16d0*/  @!P5 SEL R9, R2, R3, P0 ;  /* 0x000000030209d207 */ /* 0x000fe40000000000 */
[----:B------:R-:W-:-:S07]  /*16e0*/  @!P5 FSEL R11, R6, R5, P0 ;  /* 0x00000005060bd208 */ /* 0x000fce0000000000 */
.L_x_93:
[----:B------:R-:W-:Y:S05]  /*16f0*/  BSYNC.RECONVERGENT B1 ;  /* 0x0000000000017941 */ /* 0x000fea0003800200 */
.L_x_92:
[----:B--2---:R2:W3:Y:S01]  /*1700*/  SHFL.DOWN PT, R2, R9, 0x4, R4 ;  /* 0x0880000009027989 */ /* 0x0044e200000e0004 */
[----:B------:R-:W-:Y:S01]  /*1710*/  BSSY.RECONVERGENT B1, `(.L_x_94) ;  /* 0x000000c000017945 */ /* 0x000fe20003800200 */
[----:B0-----:R-:W-:Y:S02]  /*1720*/  IMAD.MOV.U32 R3, RZ, RZ, R9 ;  /* 0x000000ffff037224 */ /* 0x001fe400078e0009 */
[----:B-1----:R2:W0:Y:S01]  /*1730*/  SHFL.DOWN PT, R6, R11, 0x4, R4 ;  /* 0x088000000b067989 */ /* 0x00242200000e0004 */
        /* <DEDUP_REMOVED lines=9> */
.L_x_95:
[----:B------:R-:W-:Y:S05]  /*17d0*/  BSYNC.RECONVERGENT B1 ;  /* 0x0000000000017941 */ /* 0x000fea0003800200 */
.L_x_94:
        /* <DEDUP_REMOVED lines=13> */
.L_x_97:
[----:B------:R-:W-:Y:S05]  /*18b0*/  BSYNC.RECONVERGENT B1 ;  /* 0x0000000000017941 */ /* 0x000fea0003800200 */
.L_x_96:
[----:B0-----:R0:W2:Y:S01]  /*18c0*/  SHFL.DOWN PT, R6, R9, 0x10, R4 ;  /* 0x0a00000009067989 */ /* 0x0010a200000e0004 */
[----:B------:R-:W-:Y:S01]  /*18d0*/  BSSY.RECONVERGENT B1, `(.L_x_98) ;  /* 0x000000c000017945 */ /* 0x000fe20003800200 */
[----:B---3--:R-:W-:Y:S02]  /*18e0*/  IMAD.MOV.U32 R2, RZ, RZ, R9 ;  /* 0x000000ffff027224 */ /* 0x008fe400078e0009 */
[----:B------:R0:W3:Y:S01]  /*18f0*/  SHFL.DOWN PT, R10, R11, 0x10, R4 ;  /* 0x0a0000000b0a7989 */ /* 0x0000e200000e0004 */
[----:B-1----:R-:W-:Y:S01]  /*1900*/  IMAD.MOV.U32 R3, RZ, RZ, R11 ;  /* 0x000000ffff037224 */ /* 0x002fe200078e000b */
[----:B------:R-:W-:Y:S06]  /*1910*/  @P2 BRA `(.L_x_99) ;  /* 0x00000000001c2947 */ /* 0x000fec0003800000 */
[----:B---3--:R-:W-:Y:S01]  /*1920*/  FSETP.GT.AND P2, PT, R11, R10, PT ;  /* 0x0000000a0b00720b */ /* 0x008fe20003f44000 */
[----:B--2---:R-:W-:Y:S02]  /*1930*/  IMAD.MOV.U32 R2, RZ, RZ, R6 ;  /* 0x000000ffff027224 */ /* 0x004fe400078e0006 */
[----:B------:R-:W-:-:S10]  /*1940*/  IMAD.MOV.U32 R3, RZ, RZ, R10 ;  /* 0x000000ffff037224 */ /* 0x000fd400078e000a */
[----:B------:R-:W-:-:S04]  /*1950*/  @!P2 ISETP.GE.AND P0, PT, R6, R9, PT ;  /* 0x000000090600a20c */ /* 0x000fc80003f06270 */
[----:B------:R-:W-:-:S04]  /*1960*/  @!P2 FSETP.EQ.AND P0, PT, R11, R10, !P0 ;  /* 0x0000000a0b00a20b */ /* 0x000fc80004702000 */
[----:B------:R-:W-:Y:S02]  /*1970*/  @!P2 SEL R2, R6, R9, P0 ;  /* 0x000000090602a207 */ /* 0x000fe40000000000 */
[----:B------:R-:W-:-:S07]  /*1980*/  @!P2 FSEL R3, R10, R11, P0 ;  /* 0x0000000b0a03a208 */ /* 0x000fce0000000000 */
.L_x_99:
[----:B------:R-:W-:Y:S05]  /*1990*/  BSYNC.RECONVERGENT B1 ;  /* 0x0000000000017941 */ /* 0x000fea0003800200 */
.L_x_98:
[----:B------:R-:W-:Y:S01]  /*19a0*/  ISETP.GE.AND P0, PT, R8, 0x21, PT ;  /* 0x000000210800780c */ /* 0x000fe20003f06270 */
[----:B------:R1:W-:Y:S01]  /*19b0*/  @!P1 STS.64 [R13+0x8], R2 ;  /* 0x000008020d009388 */ /* 0x0003e20000000a00 */
[----:B------:R-:W-:Y:S02]  /*19c0*/  BAR.SYNC.DEFER_BLOCKING 0x0 ;  /* 0x0000000000007b1d */ /* 0x000fe40000010000 */
[----:B------:R-:W-:-:S13]  /*19d0*/  ISETP.NE.OR P0, PT, R7, RZ, !P0 ;  /* 0x000000ff0700720c */ /* 0x000fda0004705670 */
[----:B-1----:R-:W-:Y:S05]  /*19e0*/  @P0 BRA `(.L_x_89) ;  /* 0x0000001c00bc0947 */ /* 0x002fea0003800000 */
[----:B------:R-:W1:Y:S01]  /*19f0*/  S2UR UR5, SR_CgaCtaId ;  /* 0x00000000000579c3 */ /* 0x000e620000008800 */
[----:B------:R-:W-:Y:S01]  /*1a00*/  UMOV UR4, 0x400 ;  /* 0x0000040000047882 */ /* 0x000fe20000000000 */
[----:B------:R-:W-:Y:S01]  /*1a10*/  ISETP.GE.U32.AND P2, PT, R8, 0x41, PT ;  /* 0x000000410800780c */ /* 0x000fe20003f46070 */
[----:B-1----:R-:W-:-:S09]  /*1a20*/  ULEA UR4, UR5, UR4, 0x18 ;  /* 0x0000000405047291 */ /* 0x002fd2000f8ec0ff */
        /* <DEDUP_REMOVED lines=64> */
.L_x_65:
[----:B------:R-:W0:Y:S01]  /*1e30*/  S2R R7, SR_TID.X ;  /* 0x0000000000077919 */ /* 0x000e220000002100 */
[----:B------:R-:W1:Y:S01]  /*1e40*/  LDCU.64 UR8, c[0x0][0x380] ;  /* 0x00007000ff0877ac */ /* 0x000e620008000a00 */
[----:B------:R-:W2:Y:S01]  /*1e50*/  LDCU UR5, c[0x0][0x388] ;  /* 0x00007100ff0577ac */ /* 0x000ea20008000800 */
[----:B-1----:R-:W-:Y:S02]  /*1e60*/  IMAD.U32 R2, RZ, RZ, UR8 ;  /* 0x00000008ff027e24 */ /* 0x002fe4000f8e00ff */
[----:B------:R-:W-:Y:S02]  /*1e70*/  IMAD.U32 R3, RZ, RZ, UR9 ;  /* 0x00000009ff037e24 */ /* 0x000fe4000f8e00ff */
[----:B0-----:R-:W-:-:S04]  /*1e80*/  IMAD R4, R0, 0x800, R7 ;  /* 0x0000080000047824 */ /* 0x001fc800078e0207 */
[----:B--2---:R-:W-:-:S04]  /*1e90*/  VIADD R27, R4, UR5 ;  /* 0x00000005041b7c36 */ /* 0x004fc80008000000 */
[----:B------:R-:W-:-:S05]  /*1ea0*/  IMAD.WIDE R4, R27, 0x4, R2 ;  /* 0x000000041b047825 */ /* 0x000fca00078e0202 */
[----:B------:R-:W2:Y:S04]  /*1eb0*/  LDG.E R6, desc[UR6][R4.64] ;  /* 0x0000000604067981 */ /* 0x000ea8000c1e1900 */
[----:B------:R-:W2:Y:S04]  /*1ec0*/  LDG.E R13, desc[UR6][R4.64+0x400] ;  /* 0x00040006040d7981 */ /* 0x000ea8000c1e1900 */
[----:B------:R-:W3:Y:S04]  /*1ed0*/  LDG.E R15, desc[UR6][R4.64+0x800] ;  /* 0x00080006040f7981 */ /* 0x000ee8000c1e1900 */
[----:B------:R-:W4:Y:S04]  /*1ee0*/  LDG.E R17, desc[UR6][R4.64+0xc00] ;  /* 0x000c000604117981 */ /* 0x000f28000c1e1900 */
[----:B------:R-:W5:Y:S04]  /*1ef0*/  LDG.E R19, desc[UR6][R4.64+0x1000] ;  /* 0x0010000604137981 */ /* 0x000f68000c1e1900 */
[----:B------:R-:W5:Y:S04]  /*1f00*/  LDG.E R21, desc[UR6][R4.64+0x1400] ;  /* 0x0014000604157981 */ /* 0x000f68000c1e1900 */
[----:B------:R-:W5:Y:S04]  /*1f10*/  LDG.E R23, desc[UR6][R4.64+0x1800] ;  /* 0x0018000604177981 */ /* 0x000f68000c1e1900 */
[----:B------:R0:W5:Y:S01]  /*1f20*/  LDG.E R25, desc[UR6][R4.64+0x1c00] ;  /* 0x001c000604197981 */ /* 0x000162000c1e1900 */
[----:B------:R-:W-:Y:S01]  /*1f30*/  ISETP.GE.AND P0, PT, R27, 0x7fffff00, PT ;  /* 0x7fffff001b00780c */ /* 0x000fe20003f06270 */
[----:B------:R-:W-:-:S02]  /*1f40*/  IMAD.MOV.U32 R9, RZ, RZ, R27 ;  /* 0x000000ffff097224 */ /* 0x000fc400078e001b */
[C---:B------:R-:W-:Y:S02]  /*1f50*/  VIADD R10, R27.reuse, 0x200 ;  /* 0x000002001b0a7836 */ /* 0x040fe40000000000 */
[----:B0-----:R-:W-:Y:S01]  /*1f60*/  VIADD R4, R27, 0x300 ;  /* 0x000003001b047836 */ /* 0x001fe20000000000 */
[----:B------:R-:W0:Y:S02]  /*1f70*/  LDC R5, c[0x0][0x3b4] ;  /* 0x0000ed00ff057b82 */ /* 0x000e240000000800 */
[----:B0-----:R-:W-:-:S05]  /*1f80*/  IMAD.SHL.U32 R5, R5, 0x800, RZ ;  /* 0x0000080005057824 */ /* 0x001fca00078e00ff */
[----:B------:R-:W-:Y:S02]  /*1f90*/  ISETP.GE.AND P1, PT, R8, R5, PT ;  /* 0x000000050800720c */ /* 0x000fe40003f26270 */
[----:B--2---:R-:W-:-:S04]  /*1fa0*/  FSETP.NEU.OR P0, PT, R6, R13, !P0 ;  /* 0x0000000d0600720b */ /* 0x004fc8000470d400 */
[----:B------:R-:W-:-:S13]  /*1fb0*/  FSETP.GEU.AND P0, PT, R13, R6, P0 ;  /* 0x000000060d00720b */ /* 0x000fda000070e000 */
[----:B------:R-:W-:Y:S02]  /*1fc0*/  @!P0 VIADD R9, R9, 0x100 ;  /* 0x0000010009098836 */ /* 0x000fe40000000000 */
[----:B------:R-:W-:-:S03]  /*1fd0*/  @!P0 IMAD.MOV.U32 R6, RZ, RZ, R13 ;  /* 0x000000ffff068224 */ /* 0x000fc600078e000d */
[----:B------:R-:W-:-:S04]  /*1fe0*/  ISETP.GE.AND P0, PT, R10, R9, PT ;  /* 0x000000090a00720c */ /* 0x000fc80003f06270 */
[----:B---3--:R-:W-:-:S04]  /*1ff0*/  FSETP.NEU.OR P0, PT, R6, R15, P0 ;  /* 0x0000000f0600720b */ /* 0x008fc8000070d400 */
[----:B------:R-:W-:-:S13]  /*2000*/  FSETP.GEU.AND P0, PT, R15, R6, P0 ;  /* 0x000000060f00720b */ /* 0x000fda000070e000 */
[----:B------:R-:W-:Y:S02]  /*2010*/  @!P0 IMAD.MOV.U32 R9, RZ, RZ, R10 ;  /* 0x000000ffff098224 */ /* 0x000fe400078e000a */
[----:B------:R-:W-:-:S03]  /*2020*/  @!P0 IMAD.MOV.U32 R6, RZ, RZ, R15 ;  /* 0x000000ffff068224 */ /* 0x000fc600078e000f */
[----:B------:R-:W-:-:S04]  /*2030*/  ISETP.GE.AND P0, PT, R4, R9, PT ;  /* 0x000000090400720c */ /* 0x000fc80003f06270 */
[----:B----4-:R-:W-:-:S04]  /*2040*/  FSETP.NEU.OR P0, PT, R6, R17, P0 ;  /* 0x000000110600720b */ /* 0x010fc8000070d400 */
[----:B------:R-:W-:-:S13]  /*2050*/  FSETP.GEU.AND P0, PT, R17, R6, P0 ;  /* 0x000000061100720b */ /* 0x000fda000070e000 */
[----:B------:R-:W-:Y:S02]  /*2060*/  @!P0 IMAD.MOV.U32 R9, RZ, RZ, R4 ;  /* 0x000000ffff098224 */ /* 0x000fe400078e0004 */
[----:B------:R-:W-:Y:S02]  /*2070*/  VIADD R4, R27, 0x400 ;  /* 0x000004001b047836 */ /* 0x000fe40000000000 */
[----:B------:R-:W-:-:S03]  /*2080*/  @!P0 IMAD.MOV.U32 R6, RZ, RZ, R17 ;  /* 0x000000ffff068224 */ /* 0x000fc600078e0011 */
[----:B------:R-:W-:-:S04]  /*2090*/  ISETP.GE.AND P0, PT, R4, R9, PT ;  /* 0x000000090400720c */ /* 0x000fc80003f06270 */
[----:B-----5:R-:W-:-:S04]  /*20a0*/  FSETP.NEU.OR P0, PT, R6, R19, P0 ;  /* 0x000000130600720b */ /* 0x020fc8000070d400 */
[----:B------:R-:W-:-:S13]  /*20b0*/  FSETP.GEU.AND P0, PT, R19, R6, P0 ;  /* 0x000000061300720b */ /* 0x000fda000070e000 */
[----:B------:R-:W-:Y:S02]  /*20c0*/  @!P0 IMAD.MOV.U32 R9, RZ, RZ, R4 ;  /* 0x000000ffff098224 */ /* 0x000fe400078e0004 */
[----:B------:R-:W-:Y:S02]  /*20d0*/  VIADD R4, R27, 0x500 ;  /* 0x000005001b047836 */ /* 0x000fe40000000000 */
[----:B------:R-:W-:-:S03]  /*20e0*/  @!P0 IMAD.MOV.U32 R6, RZ, RZ, R19 ;  /* 0x000000ffff068224 */ /* 0x000fc600078e0013 */
[----:B------:R-:W-:-:S04]  /*20f0*/  ISETP.GE.AND P0, PT, R4, R9, PT ;  /* 0x000000090400720c */ /* 0x000fc80003f06270 */
[----:B------:R-:W-:-:S04]  /*2100*/  FSETP.NEU.OR P0, PT, R6, R21, P0 ;  /* 0x000000150600720b */ /* 0x000fc8000070d400 */
        /* <DEDUP_REMOVED lines=14> */
[----:B------:R-:W-:Y:S01]  /*21f0*/  @!P0 IMAD.MOV.U32 R6, RZ, RZ, R25 ;  /* 0x000000ffff068224 */ /* 0x000fe200078e0019 */
[----:B------:R-:W-:Y:S06]  /*2200*/  @!P1 BRA `(.L_x_100) ;  /* 0x0000000c00b89947 */ /* 0x000fec0003800000 */
[----:B------:R-:W-:Y:S01]  /*2210*/  VIADD R13, R11, 0xfffff800 ;  /* 0xfffff8000b0d7836 */ /* 0x000fe20000000000 */
[----:B------:R-:W-:Y:S01]  /*2220*/  UMOV UR4, URZ ;  /* 0x000000ff00047c82 */ /* 0x000fe20008000000 */
[----:B------:R-:W-:-:S05]  /*2230*/  IMAD R4, R0, 0x800, R5 ;  /* 0x0000080000047824 */ /* 0x000fca00078e0205 */
[----:B------:R-:W-:-:S13]  /*2240*/  ISETP.GT.AND P0, PT, R4, R13, PT ;  /* 0x0000000d0400720c */ /* 0x000fda0003f04270 */
[----:B------:R-:W-:Y:S05]  /*2250*/  @P0 BRA `(.L_x_101) ;  /* 0x00000004001c0947 */ /* 0x000fea0003800000 */
[----:B------:R-:W0:Y:S01]  /*2260*/  LDC R8, c[0x0][0x3b0] ;  /* 0x0000ec00ff087b82 */ /* 0x000e220000000800 */
[----:B------:R-:W-:Y:S01]  /*2270*/  VIADD R15, R7, UR5 ;  /* 0x00000005070f7c36 */ /* 0x000fe20008000000 */
[----:B------:R-:W1:Y:S01]  /*2280*/  LDCU.64 UR8, c[0x0][0x380] ;  /* 0x00007000ff0877ac */ /* 0x000e620008000a00 */
[----:B------:R-:W-:-:S05]  /*2290*/  NOP ;  /* 0x0000000000007918 */ /* 0x000fca0000000000 */
.L_x_102:
[----:B------:R-:W-:Y:S02]  /*22a0*/  IMAD.IADD R12, R15, 0x1, R4 ;  /* 0x000000010f0c7824 */ /* 0x000fe400078e0204 */
[----:B-1----:R-:W-:Y:S02]  /*22b0*/  IMAD.U32 R2, RZ, RZ, UR8 ;  /* 0x00000008ff027e24 */ /* 0x002fe4000f8e00ff */
[----:B------:R-:W-:Y:S02]  /*22c0*/  IMAD.U32 R3, RZ, RZ, UR9 ;  /* 0x00000009ff037e24 */ /* 0x000fe4000f8e00ff */
[----:B------:R-:W-:-:S05]  /*22d0*/  IMAD.WIDE R10, R12, 0x4, R2 ;  /* 0x000000040c0a7825 */ /* 0x000fca00078e0202 */
[----:B------:R-:W2:Y:S04]  /*22e0*/  LDG.E R17, desc[UR6][R10.64] ;  /* 0x000000060a117981 */ /* 0x000ea8000c1e1900 */
[----:B------:R-:W3:Y:S04]  /*22f0*/  LDG.E R19, desc[UR6][R10.64+0x400] ;  /* 0x000400060a137981 */ /* 0x000ee8000c1e1900 */
[----:B------:R-:W4:Y:S04]  /*2300*/  LDG.E R21, desc[UR6][R10.64+0x800] ;  /* 0x000800060a157981 */ /* 0x000f28000c1e1900 */
[----:B------:R-:W5:Y:S04]  /*2310*/  LDG.E R23, desc[UR6][R10.64+0xc00] ;  /* 0x000c00060a177981 */ /* 0x000f68000c1e1900 */
[----:B------:R-:W5:Y:S04]  /*2320*/  LDG.E R25, desc[UR6][R10.64+0x1000] ;  /* 0x001000060a197981 */ /* 0x000f68000c1e1900 */
[----:B------:R-:W5:Y:S04]  /*2330*/  LDG.E R27, desc[UR6][R10.64+0x1400] ;  /* 0x001400060a1b7981 */ /* 0x000f68000c1e1900 */
[----:B------:R-:W5:Y:S04]  /*2340*/  LDG.E R29, desc[UR6][R10.64+0x1800] ;  /* 0x001800060a1d7981 */ /* 0x000f68000c1e1900 */
[----:B------:R1:W5:Y:S01]  /*2350*/  LDG.E R16, desc[UR6][R10.64+0x1c00] ;  /* 0x001c00060a107981 */ /* 0x000362000c1e1900 */
[C---:B------:R-:W-:Y:S01]  /*2360*/  ISETP.GE.AND P0, PT, R12.reuse, R9, PT ;  /* 0x000000090c00720c */ /* 0x040fe20003f06270 */
[----:B------:R-:W-:-:S02]  /*2370*/  VIADD R14, R12, 0x100 ;  /* 0x000001000c0e7836 */ /* 0x000fc40000000000 */
[----:B-1----:R-:W-:Y:S02]  /*2380*/  VIADD R10, R12, 0x200 ;  /* 0x000002000c0a7836 */ /* 0x002fe40000000000 */
[----:B0-----:R-:W-:Y:S01]  /*2390*/  IMAD.MOV.U32 R11, RZ, RZ, R8 ;  /* 0x000000ffff0b7224 */ /* 0x001fe200078e0008 */
[----:B--2---:R-:W-:-:S04]  /*23a0*/  FSETP.NEU.OR P0, PT, R6, R17, P0 ;  /* 0x000000110600720b */ /* 0x004fc8000070d400 */
[----:B------:R-:W-:-:S13]  /*23b0*/  FSETP.GEU.AND P0, PT, R17, R6, P0 ;  /* 0x000000061100720b */ /* 0x000fda000070e000 */
[----:B------:R-:W-:Y:S02]  /*23c0*/  @!P0 IMAD.MOV.U32 R9, RZ, RZ, R12 ;  /* 0x000000ffff098224 */ /* 0x000fe400078e000c */
        /* <DEDUP_REMOVED lines=28> */
[C---:B------:R-:W-:Y:S02]  /*2590*/  VIADD R10, R12.reuse, 0x600 ;  /* 0x000006000c0a7836 */ /* 0x040fe40000000000 */
[----:B------:R-:W-:Y:S02]  /*25a0*/  @!P0 IMAD.MOV.U32 R6, RZ, RZ, R27 ;  /* 0x000000ffff068224 */ /* 0x000fe400078e001b */
[----:B------:R-:W-:Y:S01]  /*25b0*/  VIADD R12, R12, 0x700 ;  /* 0x000007000c0c7836 */ /* 0x000fe20000000000 */
[----:B------:R-:W-:-:S04]  /*25c0*/  ISETP.GE.AND P0, PT, R10, R9, PT ;  /* 0x000000090a00720c */ /* 0x000fc80003f06270 */
[----:B------:R-:W-:-:S04]  /*25d0*/  FSETP.NEU.OR P0, PT, R6, R29, P0 ;  /* 0x0000001d0600720b */ /* 0x000fc8000070d400 */
[----:B------:R-:W-:-:S13]  /*25e0*/  FSETP.GEU.AND P0, PT, R29, R6, P0 ;  /* 0x000000061d00720b */ /* 0x000fda000070e000 */
[----:B------:R-:W-:Y:S02]  /*25f0*/  @!P0 IMAD.MOV.U32 R9, RZ, RZ, R10 ;  /* 0x000000ffff098224 */ /* 0x000fe400078e000a */
[----:B------:R-:W-:Y:S02]  /*2600*/  @!P0 IMAD.MOV.U32 R6, RZ, RZ, R29 ;  /* 0x000000ffff068224 */ /* 0x000fe400078e001d */
[----:B------:R-:W-:Y:S01]  /*2610*/  IMAD.IADD R10, R11, 0x1, -R4 ;  /* 0x000000010b0a7824 */ /* 0x000fe200078e0a04 */
[----:B------:R-:W-:-:S04]  /*2620*/  ISETP.GE.AND P0, PT, R12, R9, PT ;  /* 0x000000090c00720c */ /* 0x000fc80003f06270 */
[----:B------:R-:W-:Y:S02]  /*2630*/  FSETP.NEU.OR P0, PT, R6, R16, P0 ;  /* 0x000000100600720b */ /* 0x000fe4000070d400 */
[----:B------:R-:W-:Y:S02]  /*2640*/  ISETP.GE.AND P1, PT, R10, R5, PT ;  /* 0x000000050a00720c */ /* 0x000fe40003f26270 */
[----:B------:R-:W-:-:S13]  /*2650*/  FSETP.GEU.AND P0, PT, R16, R6, P0 ;  /* 0x000000061000720b */ /* 0x000fda000070e000 */
[----:B------:R-:W-:Y:S02]  /*2660*/  @!P0 IMAD.MOV.U32 R9, RZ, RZ, R12 ;  /* 0x000000ffff098224 */ /* 0x000fe400078e000c */
[----:B------:R-:W-:Y:S01]  /*2670*/  @!P0 IMAD.MOV.U32 R6, RZ, RZ, R16 ;  /* 0x000000ffff068224 */ /* 0x000fe200078e0010 */
[----:B------:R-:W-:Y:S06]  /*2680*/  @!P1 BRA `(.L_x_100) ;  /* 0x0000000800989947 */ /* 0x000fec0003800000 */
[----:B------:R-:W-:Y:S01]  /*2690*/  IMAD.IADD R4, R4, 0x1, R5 ;  /* 0x0000000104047824 */ /* 0x000fe200078e0205 */
[----:B------:R-:W-:-:S04]  /*26a0*/  UIADD3 UR4, UPT, UPT, UR4, 0x1, URZ ;  /* 0x0000000104047890 */ /* 0x000fc8000fffe0ff */
[----:B------:R-:W-:-:S13]  /*26b0*/  ISETP.GT.AND P0, PT, R4, R13, PT ;  /* 0x0000000d0400720c */ /* 0x000fda0003f04270 */
[----:B------:R-:W-:Y:S05]  /*26c0*/  @!P0 BRA `(.L_x_102) ;  /* 0xfffffff800f48947 */ /* 0x000fea000383ffff */
.L_x_101:
[----:B------:R-:W-:Y:S01]  /*26d0*/  IMAD.IADD R8, R11, 0x1, -R4 ;  /* 0x000000010b087824 */ /* 0x000fe200078e0a04 */
[----:B------:R-:W-:Y:S04]  /*26e0*/  BSSY.RECONVERGENT B1, `(.L_x_100) ;  /* 0x00000a0000017945 */ /* 0x000fe80003800200 */
[----:B------:R-:W-:-:S04]  /*26f0*/  ISETP.GE.AND P0, PT, R7, R8, PT ;  /* 0x000000080700720c */ /* 0x000fc80003f06270 */
[----:B------:R-:W-:-:S13]  /*2700*/  ISETP.GE.OR P0, PT, R4, R11, P0 ;  /* 0x0000000b0400720c */ /* 0x000fda0000706670 */
[----:B------:R-:W-:Y:S05]  /*2710*/  @P0 BRA `(.L_x_103) ;  /* 0x0000000800700947 */ /* 0x000fea0003800000 */
[----:B------:R-:W0:Y:S01]  /*2720*/  LDC R12, c[0x0][0x3b4] ;  /* 0x0000ed00ff0c7b82 */ /* 0x000e220000000800 */
[----:B------:R-:W-:Y:S01]  /*2730*/  LOP3.LUT R8, RZ, R7, RZ, 0x33, !PT ;  /* 0x00000007ff087212 */ /* 0x000fe200078e33ff */
[----:B------:R-:W-:Y:S01]  /*2740*/  IMAD R10, R0, 0x800, R5 ;  /* 0x00000800000a7824 */ /* 0x000fe200078e0205 */
[----:B------:R-:W1:Y:S01]  /*2750*/  LDCU UR5, c[0x0][0x388] ;  /* 0x00007100ff0577ac */ /* 0x000e620008000800 */
[----:B------:R-:W-:Y:S02]  /*2760*/  BSSY.RECONVERGENT B2, `(.L_x_104) ;  /* 0x000004e000027945 */ /* 0x000fe40003800200 */
[----:B------:R-:W-:-:S04]  /*2770*/  IMAD.IADD R11, R8, 0x1, R11 ;  /* 0x00000001080b7824 */ /* 0x000fc800078e020b */
[----:B------:R-:W-:Y:S02]  /*2780*/  IMAD.IADD R5, R11, 0x1, -R10 ;  /* 0x000000010b057824 */ /* 0x000fe400078e0a0a */
[----:B-1----:R-:W-:Y:S02]  /*2790*/  VIADD R13, R4, UR5 ;  /* 0x00000005040d7c36 */ /* 0x002fe40008000000 */
[----:B0-----:R-:W-:-:S04]  /*27a0*/  IMAD R8, R12, UR4, RZ ;  /* 0x000000040c087c24 */ /* 0x001fc8000f8e02ff */
[----:B------:R-:W-:Y:S02]  /*27b0*/  IMAD R5, R8, -0x800, R5 ;  /* 0xfffff80008057824 */ /* 0x000fe400078e0205 */
[----:B------:R-:W-:-:S03]  /*27c0*/  IMAD.MOV.U32 R8, RZ, RZ, R7 ;  /* 0x000000ffff087224 */ /* 0x000fc600078e0007 */
[C---:B------:R-:W-:Y:S02]  /*27d0*/  ISETP.GE.U32.AND P0, PT, R5.reuse, 0x700, PT ;  /* 0x000007000500780c */ /* 0x040fe40003f06070 */
[----:B------:R-:W-:-:S04]  /*27e0*/  LEA.HI R10, R5, 0x1, RZ, 0x18 ;  /* 0x00000001050a7811 */ /* 0x000fc800078fc0ff */
[----:B------:R-:W-:-:S04]  /*27f0*/  LOP3.LUT R23, R10, 0x7, RZ, 0xc0, !PT ;  /* 0x000000070a177812 */ /* 0x000fc800078ec0ff */
[----:B------:R-:W-:-:S03]  /*2800*/  ISETP.NE.AND P1, PT, R23, RZ, PT ;  /* 0x000000ff1700720c */ /* 0x000fc60003f25270 */
[----:B------:R-:W-:Y:S10]  /*2810*/  @!P0 BRA `(.L_x_105) ;  /* 0x0000000400088947 */ /* 0x000ff40003800000 */
[----:B------:R-:W0:Y:S01]  /*2820*/  LDC.64 R2, c[0x0][0x380] ;  /* 0x0000e000ff027b82 */ /* 0x000e220000000a00 */
[----:B------:R-:W-:Y:S01]  /*2830*/  LOP3.LUT R14, R10, 0x1fffff8, RZ, 0xc0, !PT ;  /* 0x01fffff80a0e7812 */ /* 0x000fe200078ec0ff */
[----:B------:R-:W-:Y:S02]  /*2840*/  IMAD.MOV.U32 R19, RZ, RZ, RZ ;  /* 0x000000ffff137224 */ /* 0x000fe400078e00ff */
[----:B------:R-:W-:-:S07]  /*2850*/  IMAD.MOV.U32 R8, RZ, RZ, R7 ;  /* 0x000000ffff087224 */ /* 0x000fce00078e0007 */
.L_x_106:
[----:B------:R-:W-:-:S04]  /*2860*/  IMAD.IADD R16, R13, 0x1, R8 ;  /* 0x000000010d107824 */ /* 0x000fc800078e0208 */
[----:B0-----:R-:W-:-:S05]  /*2870*/  IMAD.WIDE R4, R16, 0x4, R2 ;  /* 0x0000000410047825 */ /* 0x001fca00078e0202 */
[----:B------:R-:W2:Y:S04]  /*2880*/  LDG.E R21, desc[UR6][R4.64] ;  /* 0x0000000604157981 */ /* 0x000ea8000c1e1900 */
[----:B------:R-:W3:Y:S04]  /*2890*/  LDG.E R22, desc[UR6][R4.64+0x400] ;  /* 0x0004000604167981 */ /* 0x000ee8000c1e1900 */
[----:B------:R-:W4:Y:S04]  /*28a0*/  LDG.E R25, desc[UR6][R4.64+0x800] ;  /* 0x0008000604197981 */ /* 0x000f28000c1e1900 */
[----:B------:R-:W5:Y:S04]  /*28b0*/  LDG.E R18, desc[UR6][R4.64+0xc00] ;  /* 0x000c000604127981 */ /* 0x000f68000c1e1900 */
[----:B------:R-:W5:Y:S04]  /*28c0*/  LDG.E R15, desc[UR6][R4.64+0x1000] ;  /* 0x00100006040f7981 */ /* 0x000f68000c1e1900 */
[----:B------:R-:W5:Y:S04]  /*28d0*/  LDG.E R12, desc[UR6][R4.64+0x1400] ;  /* 0x00140006040c7981 */ /* 0x000f68000c1e1900 */
[----:B------:R-:W5:Y:S01]  /*28e0*/  LDG.E R17, desc[UR6][R4.64+0x1800] ;  /* 0x0018000604117981 */ /* 0x000f62000c1e1900 */
[----:B------:R-:W-:Y:S01]  /*28f0*/  IMAD.MOV.U32 R20, RZ, RZ, R16 ;  /* 0x000000ffff147224 */ /* 0x000fe200078e0010 */
[----:B--2---:R-:W-:-:S13]  /*2900*/  FSETP.GEU.AND P2, PT, R21, R6, PT ;  /* 0x000000061500720b */ /* 0x004fda0003f4e000 */
        /* <DEDUP_REMOVED lines=22> */
[----:B-----5:R-:W-:-:S13]  /*2a70*/  FSETP.GEU.AND P3, PT, R18, R25, PT ;  /* 0x000000191200720b */ /* 0x020fda0003f6e000 */
        /* <DEDUP_REMOVED lines=21> */
[----:B------:R-:W-:Y:S02]  /*2bd0*/  ISETP.NE.AND P2, PT, R19, R14, PT ;  /* 0x0000000e1300720c */ /* 0x000fe40003f45270 */
[----:B--2---:R-:W-:-:S13]  /*2be0*/  FSETP.GEU.AND P3, PT, R6, R17, PT ;  /* 0x000000110600720b */ /* 0x004fda0003f6e000 */
[----:B------:R-:W-:-:S04]  /*2bf0*/  @P3 ISETP.GE.AND P0, PT, R9, R4, PT ;  /* 0x000000040900320c */ /* 0x000fc80003f06270 */
[----:B------:R-:W-:-:S04]  /*2c00*/  @P3 FSETP.EQ.AND P0, PT, R17, R6, !P0 ;  /* 0x000000061100320b */ /* 0x000fc80004702000 */
[----:B------:R-:W-:Y:S02]  /*2c10*/  @P3 SEL R9, R9, R4, P0 ;  /* 0x0000000409093207 */ /* 0x000fe40000000000 */
[----:B------:R-:W-:Y:S01]  /*2c20*/  @P3 FSEL R6, R6, R17, P0 ;  /* 0x0000001106063208 */ /* 0x000fe20000000000 */
[----:B------:R-:W-:Y:S06]  /*2c30*/  @P2 BRA `(.L_x_106) ;  /* 0xfffffffc00082947 */ /* 0x000fec000383ffff */
.L_x_105:
[----:B------:R-:W-:Y:S05]  /*2c40*/  BSYNC.RECONVERGENT B2 ;  /* 0x0000000000027941 */ /* 0x000fea0003800200 */
.L_x_104:
[----:B------:R-:W-:Y:S05]  /*2c50*/  @!P1 BRA `(.L_x_103) ;  /* 0x0000000400209947 */ /* 0x000fea0003800000 */
[----:B------:R-:W-:Y:S01]  /*2c60*/  ISETP.GE.U32.AND P0, PT, R23, 0x4, PT ;  /* 0x000000041700780c */ /* 0x000fe20003f06070 */
[----:B------:R-:W-:Y:S01]  /*2c70*/  BSSY.RECONVERGENT B2, `(.L_x_107) ;  /* 0x0000022000027945 */ /* 0x000fe20003800200 */
[----:B------:R-:W-:-:S11]  /*2c80*/  LOP3.LUT P1, R16, R10, 0x3, RZ, 0xc0, !PT ;  /* 0x000000030a107812 */ /* 0x000fd6000782c0ff */
[----:B------:R-:W-:Y:S05]  /*2c90*/  @!P0 BRA `(.L_x_108) ;  /* 0x00000000007c8947 */ /* 0x000fea0003800000 */
[----:B------:R-:W-:-:S04]  /*2ca0*/  IMAD.IADD R14, R13, 0x1, R8 ;  /* 0x000000010d0e7824 */ /* 0x000fc800078e0208 */
[----:B------:R-:W-:-:S05]  /*2cb0*/  IMAD.WIDE R4, R14, 0x4, R2 ;  /* 0x000000040e047825 */ /* 0x000fca00078e0202 */
[----:B------:R-:W2:Y:S04]  /*2cc0*/  LDG.E R15, desc[UR6][R4.64] ;  /* 0x00000006040f7981 */ /* 0x000ea8000c1e1900 */
[----:B------:R-:W3:Y:S04]  /*2cd0*/  LDG.E R12, desc[UR6][R4.64+0x400] ;  /* 0x00040006040c7981 */ /* 0x000ee8000c1e1900 */
[----:B------:R-:W4:Y:S01]  /*2ce0*/  LDG.E R19, desc[UR6][R4.64+0x800] ;  /* 0x0008000604137981 */ /* 0x000f22000c1e1900 */
[----:B------:R-:W-:Y:S02]  /*2cf0*/  IMAD.MOV.U32 R10, RZ, RZ, R14 ;  /* 0x000000ffff0a7224 */ /* 0x000fe400078e000e */
[----:B------:R-:W-:Y:S01]  /*2d00*/  VIADD R17, R14, 0x100 ;  /* 0x000001000e117836 */ /* 0x000fe20000000000 */
[----:B--2---:R-:W-:-:S13]  /*2d10*/  FSETP.GEU.AND P2, PT, R15, R6, PT ;  /* 0x000000060f00720b */ /* 0x004fda0003f4e000 */
        /* <DEDUP_REMOVED lines=21> */
[----:B------:R-:W-:Y:S02]  /*2e70*/  @P3 SEL R9, R9, R10, P0 ;  /* 0x0000000a09093207 */ /* 0x000fe40000000000 */
[----:B------:R-:W-:-:S07]  /*2e80*/  @P3 FSEL R6, R6, R19, P0 ;  /* 0x0000001306063208 */ /* 0x000fce0000000000 */
.L_x_108:
[----:B------:R-:W-:Y:S05]  /*2e90*/  BSYNC.RECONVERGENT B2 ;  /* 0x0000000000027941 */ /* 0x000fea0003800200 */
.L_x_107:
[----:B------:R-:W-:Y:S05]  /*2ea0*/  @!P1 BRA `(.L_x_103) ;  /* 0x00000000008c9947 */ /* 0x000fea0003800000 */
[----:B------:R-:W-:Y:S01]  /*2eb0*/  ISETP.NE.AND P0, PT, R16, 0x1, PT ;  /* 0x000000011000780c */ /* 0x000fe20003f05270 */
[----:B------:R-:W-:Y:S01]  /*2ec0*/  BSSY.RECONVERGENT B2, `(.L_x_109) ;  /* 0x0000018000027945 */ /* 0x000fe20003800200 */
[----:B------:R-:W-:Y:S01]  /*2ed0*/  LOP3.LUT P1, RZ, R11, 0x100, RZ, 0xc0, !PT ;  /* 0x000001000bff7812 */ /* 0x000fe2000782c0ff */
[----:B------:R-:W-:Y:S02]  /*2ee0*/  IMAD.MOV.U32 R10, RZ, RZ, R9 ;  /* 0x000000ffff0a7224 */ /* 0x000fe400078e0009 */
[----:B------:R-:W-:-:S08]  /*2ef0*/  IMAD.MOV.U32 R5, RZ, RZ, R6 ;  /* 0x000000ffff057224 */ /* 0x000fd000078e0006 */
[----:B------:R-:W-:Y:S05]  /*2f00*/  @!P0 BRA `(.L_x_110) ;  /* 0x00000000004c8947 */ /* 0x000fea0003800000 */
[----:B------:R-:W-:-:S04]  /*2f10*/  IMAD.IADD R12, R13, 0x1, R8 ;  /* 0x000000010d0c7824 */ /* 0x000fc800078e0208 */
[----:B------:R-:W-:-:S05]  /*2f20*/  IMAD.WIDE R4, R12, 0x4, R2 ;  /* 0x000000040c047825 */ /* 0x000fca00078e0202 */
        /* <DEDUP_REMOVED lines=17> */
.L_x_110:
[----:B------:R-:W-:Y:S05]  /*3040*/  BSYNC.RECONVERGENT B2 ;  /* 0x0000000000027941 */ /* 0x000fea0003800200 */
.L_x_109:
[----:B------:R-:W-:Y:S05]  /*3050*/  @P1 BRA `(.L_x_103) ;  /* 0x0000000000201947 */ /* 0x000fea0003800000 */
[----:B------:R-:W-:-:S04]  /*3060*/  IMAD.IADD R9, R13, 0x1, R8 ;  /* 0x000000010d097824 */ /* 0x000fc800078e0208 */
[----:B------:R-:W-:-:S05]  /*3070*/  IMAD.WIDE R2, R9, 0x4, R2 ;  /* 0x0000000409027825 */ /* 0x000fca00078e0202 */
[----:B------:R-:W2:Y:S02]  /*3080*/  LDG.E R6, desc[UR6][R2.64] ;  /* 0x0000000602067981 */ /* 0x000ea4000c1e1900 */
[----:B--2---:R-:W-:-:S13]  /*3090*/  FSETP.GEU.AND P1, PT, R6, R5, PT ;  /* 0x000000050600720b */ /* 0x004fda0003f2e000 */
[----:B------:R-:W-:-:S04]  /*30a0*/  @P1 ISETP.GE.AND P0, PT, R9, R10, PT ;  /* 0x0000000a0900120c */ /* 0x000fc80003f06270 */
[----:B------:R-:W-:-:S04]  /*30b0*/  @P1 FSETP.EQ.AND P0, PT, R5, R6, !P0 ;  /* 0x000000060500120b */ /* 0x000fc80004702000 */
[----:B------:R-:W-:Y:S02]  /*30c0*/  @P1 SEL R9, R9, R10, P0 ;  /* 0x0000000a09091207 */ /* 0x000fe40000000000 */
[----:B------:R-:W-:-:S07]  /*30d0*/  @P1 FSEL R6, R6, R5, P0 ;  /* 0x0000000506061208 */ /* 0x000fce0000000000 */
.L_x_103:
[----:B------:R-:W-:Y:S05]  /*30e0*/  BSYNC.RECONVERGENT B1 ;  /* 0x0000000000017941 */ /* 0x000fea0003800200 */
.L_x_100:
        /* <DEDUP_REMOVED lines=19> */
.L_x_112:
[----:B------:R-:W-:Y:S05]  /*3220*/  BSYNC.RECONVERGENT B1 ;  /* 0x0000000000017941 */ /* 0x000fea0003800200 */
.L_x_111:
        /* <DEDUP_REMOVED lines=13> */
.L_x_114:
[----:B------:R-:W-:Y:S05]  /*3300*/  BSYNC.RECONVERGENT B1 ;  /* 0x0000000000017941 */ /* 0x000fea0003800200 */
.L_x_113:
[----:B0-----:R0:W3:Y:S01]  /*3310*/  SHFL.DOWN PT, R3, R4, 0x4, 0x1f ;  /* 0x08801f0004037f89 */ /* 0x0010e200000e0000 */
[----:B------:R-:W-:Y:S01]  /*3320*/  BSSY.RECONVERGENT B1, `(.L_x_115) ;  /* 0x000000c000017945 */ /* 0x000fe20003800200 */
[----:B--2---:R-:W-:Y:S02]  /*3330*/  IMAD.MOV.U32 R6, RZ, RZ, R4 ;  /* 0x000000ffff067224 */ /* 0x004fe400078e0004 */
[----:B------:R0:W2:Y:S01]  /*3340*/  SHFL.DOWN PT, R2, R5, 0x4, 0x1f ;  /* 0x08801f0005027f89 */ /* 0x0000a200000e0000 */
[----:B------:R-:W-:Y:S01]  /*3350*/  IMAD.MOV.U32 R8, RZ, RZ, R5 ;  /* 0x000000ffff087224 */ /* 0x000fe200078e0005 */
        /* <DEDUP_REMOVED lines=8> */
.L_x_116:
[----:B------:R-:W-:Y:S05]  /*33e0*/  BSYNC.RECONVERGENT B1 ;  /* 0x0000000000017941 */ /* 0x000fea0003800200 */
.L_x_115:
[----:B0-----:R0:W4:Y:S01]  /*33f0*/  SHFL.DOWN PT, R5, R6, 0x8, 0x1f ;  /* 0x09001f0006057f89 */ /* 0x00112200000e0000 */
[----:B------:R-:W-:Y:S01]  /*3400*/  BSSY.RECONVERGENT B1, `(.L_x_117) ;  /* 0x000000c000017945 */ /* 0x000fe20003800200 */
[----:B--2---:R-:W-:Y:S02]  /*3410*/  IMAD.MOV.U32 R2, RZ, RZ, R6 ;  /* 0x000000ffff027224 */ /* 0x004fe400078e0006 */
[----:B-1----:R0:W1:Y:S01]  /*3420*/  SHFL.DOWN PT, R9, R8, 0x8, 0x1f ;  /* 0x09001f0008097f89 */ /* 0x00206200000e0000 */
[----:B---3--:R-:W-:Y:S01]  /*3430*/  IMAD.MOV.U32 R3, RZ, RZ, R8 ;  /* 0x000000ffff037224 */ /* 0x008fe200078e0008 */
[----:B------:R-:W-:Y:S06]  /*3440*/  @P2 BRA `(.L_x_118) ;  /* 0x00000000001c2947 */ /* 0x000fec0003800000 */
[----:B-1----:R-:W-:Y:S01]  /*3450*/  FSETP.GT.AND P2, PT, R8, R9, PT ;  /* 0x000000090800720b */ /* 0x002fe20003f44000 */
[----:B----4-:R-:W-:Y:S02]  /*3460*/  IMAD.MOV.U32 R2, RZ, RZ, R5 ;  /* 0x000000ffff027224 */ /* 0x010fe400078e0005 */
[----:B------:R-:W-:-:S10]  /*3470*/  IMAD.MOV.U32 R3, RZ, RZ, R9 ;  /* 0x000000ffff037224 */ /* 0x000fd400078e0009 */
[----:B------:R-:W-:-:S04]  /*3480*/  @!P2 ISETP.GE.AND P0, PT, R5, R6, PT ;  /* 0x000000060500a20c */ /* 0x000fc80003f06270 */
[----:B------:R-:W-:-:S04]  /*3490*/  @!P2 FSETP.EQ.AND P0, PT, R8, R9, !P0 ;  /* 0x000000090800a20b */ /* 0x000fc80004702000 */
[----:B------:R-:W-:Y:S02]  /*34a0*/  @!P2 SEL R2, R5, R6, P0 ;  /* 0x000000060502a207 */ /* 0x000fe40000000000 */
[----:B------:R-:W-:-:S07]  /*34b0*/  @!P2 FSEL R3, R9, R8, P0 ;  /* 0x000000080903a208 */ /* 0x000fce0000000000 */
.L_x_118:
[----:B------:R-:W-:Y:S05]  /*34c0*/  BSYNC.RECONVERGENT B1 ;  /* 0x0000000000017941 */ /* 0x000fea0003800200 */
.L_x_117:
        /* <DEDUP_REMOVED lines=19> */
.L_x_120:
[----:B------:R-:W-:Y:S05]  /*3600*/  BSYNC.RECONVERGENT B1 ;  /* 0x0000000000017941 */ /* 0x000fea0003800200 */
.L_x_119:
        /* <DEDUP_REMOVED lines=45> */
.L_x_89:
[----:B------:R-:W-:Y:S05]  /*38e0*/  BSYNC.RECONVERGENT B0 ;  /* 0x0000000000007941 */ /* 0x000fea0003800200 */
.L_x_64:
[----:B0--3--:R-:W0:Y:S02]  /*38f0*/  S2R R4, SR_TID.X ;  /* 0x0000000000047919 */ /* 0x009e240000002100 */
[----:B0-----:R-:W-:-:S13]  /*3900*/  ISETP.NE.AND P0, PT, R4, RZ, PT ;  /* 0x000000ff0400720c */ /* 0x001fda0003f05270 */
[----:B------:R-:W-:Y:S05]  /*3910*/  @P0 EXIT ;  /* 0x000000000000094d */ /* 0x000fea0003800000 */
[----:B----4-:R-:W0:Y:S02]  /*3920*/  LDC.64 R4, c[0x0][0x390] ;  /* 0x0000e400ff047b82 */ /* 0x010e240000000a00 */
[----:B0-----:R-:W-:-:S05]  /*3930*/  IMAD.WIDE.U32 R4, R0, 0x8, R4 ;  /* 0x0000000800047825 */ /* 0x001fca00078e0004 */
[----:B------:R-:W-:Y:S04]  /*3940*/  STG.E desc[UR6][R4.64], R2 ;  /* 0x0000000204007986 */ /* 0x000fe8000c101906 */
[----:B------:R-:W-:Y:S01]  /*3950*/  STG.E desc[UR6][R4.64+0x4], R3 ;  /* 0x0000040304007986 */ /* 0x000fe2000c101906 */
[----:B------:R-:W-:Y:S05]  /*3960*/  EXIT ;  /* 0x000000000000794d */ /* 0x000fea0003800000 */
.L_x_121:
        /* <DEDUP_REMOVED lines=9> */
.L_x_208:


//--------------------- .text._ZN3cub18CUB_300001_SM_10006detail6reduce28DeviceReduceSingleTileKernelINS2_10policy_hubINS0_12KeyValuePairIifEEiNS0_6ArgMinEE10Policy1000ENS0_21ArgIndexInputIteratorIPfifEEN6thrust24THRUST_300001_SM_1000_NS24tabulate_output_iteratorINS2_32accumulating_transform_output_opINS5_IlfEENS2_18local_to_global_opIlEES7_NSF_INS2_31unzip_and_write_arg_extremum_opISB_PiEENSE_11use_defaultElEEEESN_lEEiS7_NS2_20empty_problem_init_tIS6_EES6_N4cuda3std3__410__identityEEEvT0_T1_T2_T3_T4_T6_ --------------------------
	.section	.text._ZN3cub18CUB_300001_SM_10006detail6reduce28DeviceReduceSingleTileKernelINS2_10policy_hubINS0_12KeyValuePairIifEEiNS0_6ArgMinEE10Policy1000ENS0_21ArgIndexInputIteratorIPfifEEN6thrust24THRUST_300001_SM_1000_NS24tabulate_output_iteratorINS2_32accumulating_transform_output_opINS5_IlfEENS2_18local_to_global_opIlEES7_NSF_INS2_31unzip_and_write_arg_extremum_opISB_PiEENSE_11use_defaultElEEEESN_lEEiS7_NS2_20empty_problem_init_tIS6_EES6_N4cuda3std3__410__identityEEEvT0_T1_T2_T3_T4_T6_,"ax",@progbits
	.align	128
        .global         _ZN3cub18CUB_300001_SM_10006detail6reduce28DeviceReduceSingleTileKernelINS2_10policy_hubINS0_12KeyValuePairIifEEiNS0_6ArgMinEE10Policy1000ENS0_21ArgIndexInputIteratorIPfifEEN6thrust24THRUST_300001_SM_1000_NS24tabulate_output_iteratorINS2_32accumulating_transform_output_opINS5_IlfEENS2_18local_to_global_opIlEES7_NSF_INS2_31unzip_and_write_arg_extremum_opISB_PiEENSE_11use_defaultElEEEESN_lEEiS7_NS2_20empty_problem_init_tIS6_EES6_N4cuda3std3__410__identityEEEvT0_T1_T2_T3_T4_T6_
        .type           _ZN3cub18CUB_300001_SM_10006detail6reduce28DeviceReduceSingleTileKernelINS2_10policy_hubINS0_12KeyValuePairIifEEiNS0_6ArgMinEE10Policy1000ENS0_21ArgIndexInputIteratorIPfifEEN6thrust24THRUST_300001_SM_1000_NS24tabulate_output_iteratorINS2_32accumulating_transform_output_opINS5_IlfEENS2_18local_to_global_opIlEES7_NSF_INS2_31unzip_and_write_arg_extremum_opISB_PiEENSE_11use_defaultElEEEESN_lEEiS7_NS2_20empty_problem_init_tIS6_EES6_N4cuda3std3__410__identityEEEvT0_T1_T2_T3_T4_T6_,@function
        .size           _ZN3cub18CUB_300001_SM_10006detail6reduce28DeviceReduceSingleTileKernelINS2_10policy_hubINS0_12KeyValuePairIifEEiNS0_6ArgMinEE10Policy1000ENS0_21ArgIndexInputIteratorIPfifEEN6thrust24THRUST_300001_SM_1000_NS24tabulate_output_iteratorINS2_32accumulating_transform_output_opINS5_IlfEENS2_18local_to_global_opIlEES7_NSF_INS2_31unzip_and_write_arg_extremum_opISB_PiEENSE_11use_defaultElEEEESN_lEEiS7_NS2_20empty_problem_init_tIS6_EES6_N4cuda3std3__410__identityEEEvT0_T1_T2_T3_T4_T6_,(.L_x_209 - _ZN3cub18CUB_300001_SM_10006detail6reduce28DeviceReduceSingleTileKernelINS2_10policy_hubINS0_12KeyValuePairIifEEiNS0_6ArgMinEE10Policy1000ENS0_21ArgIndexInputIteratorIPfifEEN6thrust24THRUST_300001_SM_1000_NS24tabulate_output_iteratorINS2_32accumulating_transform_output_opINS5_IlfEENS2_18local_to_global_opIlEES7_NSF_INS2_31unzip_and_write_arg_extremum_opISB_PiEENSE_11use_defaultElEEEESN_lEEiS7_NS2_20empty_problem_init_tIS6_EES6_N4cuda3std3__410__identityEEEvT0_T1_T2_T3_T4_T6_)
        .other          _ZN3cub18CUB_300001_SM_10006detail6reduce28DeviceReduceSingleTileKernelINS2_10policy_hubINS0_12KeyValuePairIifEEiNS0_6ArgMinEE10Policy1000ENS0_21ArgIndexInputIteratorIPfifEEN6thrust24THRUST_300001_SM_1000_NS24tabulate_output_iteratorINS2_32accumulating_transform_output_opINS5_IlfEENS2_18local_to_global_opIlEES7_NSF_INS2_31unzip_and_write_arg_extremum_opISB_PiEENSE_11use_defaultElEEEESN_lEEiS7_NS2_20empty_problem_init_tIS6_EES6_N4cuda3std3__410__identityEEEvT0_T1_T2_T3_T4_T6_,@"STO_CUDA_ENTRY STV_DEFAULT"
_ZN3cub18CUB_300001_SM_10006detail6reduce28DeviceReduceSingleTileKernelINS2_10policy_hubINS0_12KeyValuePairIifEEiNS0_6ArgMinEE10Policy1000ENS0_21ArgIndexInputIteratorIPfifEEN6thrust24THRUST_300001_SM_1000_NS24tabulate_output_iteratorINS2_32accumulating_transform_output_opINS5_IlfEENS2_18local_to_global_opIlEES7_NSF_INS2_31unzip_and_write_arg_extremum_opISB_PiEENSE_11use_defaultElEEEESN_lEEiS7_NS2_20empty_problem_init_tIS6_EES6_N4cuda3std3__410__identityEEEvT0_T1_T2_T3_T4_T6_:
.text._ZN3cub18CUB_300001_SM_10006detail6reduce28DeviceReduceSingleTileKernelINS2_10policy_hubINS0_12KeyValuePairIifEEiNS0_6ArgMinEE10Policy1000ENS0_21ArgIndexInputIteratorIPfifEEN6thrust24THRUST_300001_SM_1000_NS24tabulate_output_iteratorINS2_32accumulating_transform_output_opINS5_IlfEENS2_18local_to_global_opIlEES7_NSF_INS2_31unzip_and_write_arg_extremum_opISB_PiEENSE_11use_defaultElEEEESN_lEEiS7_NS2_20empty_problem_init_tIS6_EES6_N4cuda3std3__410__identityEEEvT0_T1_T2_T3_T4_T6_:
        /* <DEDUP_REMOVED lines=23> */
.L_x_123:
        /* <DEDUP_REMOVED lines=19> */
.L_x_124:
[----:B------:R-:W-:-:S13]  /*02a0*/  ISETP.NE.AND P0, PT, RZ, UR10, PT ;  /* 0x0000000aff007c0c */ /* 0x000fda000bf05270 */
[----:B------:R-:W-:Y:S05]  /*02b0*/  @!P0 EXIT ;  /* 0x000000000000894d */ /* 0x000fea0003800000 */
[----:B01----:R-:W0:Y:S08]  /*02c0*/  LDC.64 R2, c[0x0][0x3b8] ;  /* 0x0000ee00ff027b82 */ /* 0x003e300000000a00 */
[----:B------:R-:W1:Y:S01]  /*02d0*/  LDC.64 R4, c[0x0][0x3c0] ;  /* 0x0000f000ff047b82 */ /* 0x000e620000000a00 */
[----:B0-----:R-:W-:Y:S04]  /*02e0*/  STG.E desc[UR8][R2.64], R9 ;  /* 0x0000000902007986 */ /* 0x001fe8000c101908 */
[----:B-1----:R-:W-:Y:S01]  /*02f0*/  STG.E desc[UR8][R4.64], R11 ;  /* 0x0000000b04007986 */ /* 0x002fe2000c101908 */
[----:B------:R-:W-:Y:S05]  /*0300*/  EXIT ;  /* 0x000000000000794d */ /* 0x000fea0003800000 */
.L_x_122:
        /* <DEDUP_REMOVED lines=8> */
[----:B------:R-:W0:Y:S01]  /*0390*/  LDC.64 R4, c[0x0][0x380] ;  /* 0x0000e000ff047b82 */ /* 0x000e220000000a00 */
[----:B------:R-:W1:Y:S02]  /*03a0*/  LDCU UR5, c[0x0][0x388] ;  /* 0x00007100ff0577ac */ /* 0x000e640008000800 */
[----:B-1----:R-:W-:-:S04]  /*03b0*/  VIADD R2, R0, UR5 ;  /* 0x0000000500027c36 */ /* 0x002fc80008000000 */
[----:B0-----:R-:W-:-:S05]  /*03c0*/  IMAD.WIDE R4, R2, 0x4, R4 ;  /* 0x0000000402047825 */ /* 0x001fca00078e0204 */
[----:B------:R0:W5:Y:S01]  /*03d0*/  LDG.E R3, desc[UR8][R4.64] ;  /* 0x0000000804037981 */ /* 0x000162000c1e1900 */
[----:B------:R-:W-:-:S07]  /*03e0*/  VIADD R6, R0, 0x100 ;  /* 0x0000010000067836 */ /* 0x000fce0000000000 */
.L_x_128:
[----:B------:R-:W-:Y:S05]  /*03f0*/  BSYNC.RECONVERGENT B1 ;  /* 0x0000000000017941 */ /* 0x000fea0003800200 */
.L_x_127:
[----:B------:R-:W-:Y:S01]  /*0400*/  ISETP.GE.AND P0, PT, R6, UR4, PT ;  /* 0x0000000406007c0c */ /* 0x000fe2000bf06270 */
[----:B------:R-:W-:-:S12]  /*0410*/  BSSY.RECONVERGENT B1, `(.L_x_129) ;  /* 0x00000a3000017945 */ /* 0x000fd80003800200 */
[----:B------:R-:W-:Y:S05]  /*0420*/  @P0 BRA `(.L_x_130) ;  /* 0x0000000800840947 */ /* 0x000fea0003800000 */
[----:B------:R-:W-:Y:S01]  /*0430*/  LOP3.LUT R8, RZ, R6, RZ, 0x33, !PT ;  /* 0x00000006ff087212 */ /* 0x000fe200078e33ff */
[----:B------:R-:W-:Y:S04]  /*0440*/  BSSY.RECONVERGENT B2, `(.L_x_131) ;  /* 0x000004f000027945 */ /* 0x000fe80003800200 */
[----:B------:R-:W-:-:S05]  /*0450*/  VIADD R8, R8, UR4 ;  /* 0x0000000408087c36 */ /* 0x000fca0008000000 */
[C---:B------:R-:W-:Y:S02]  /*0460*/  ISETP.GE.U32.AND P0, PT, R8.reuse, 0x700, PT ;  /* 0x000007000800780c */ /* 0x040fe40003f06070 */
[----:B------:R-:W-:-:S04]  /*0470*/  LEA.HI R9, R8, 0x1, RZ, 0x18 ;  /* 0x0000000108097811 */ /* 0x000fc800078fc0ff */
[----:B------:R-:W-:-:S07]  /*0480*/  LOP3.LUT R21, R9, 0x7, RZ, 0xc0, !PT ;  /* 0x0000000709157812 */ /* 0x000fce00078ec0ff */
[----:B------:R-:W-:Y:S05]  /*0490*/  @!P0 BRA `(.L_x_132) ;  /* 0x0000000400248947 */ /* 0x000fea0003800000 */
[----:B0-----:R-:W0:Y:S01]  /*04a0*/  LDC.64 R4, c[0x0][0x380] ;  /* 0x0000e000ff047b82 */ /* 0x001e220000000a00 */
[----:B------:R-:W1:Y:S01]  /*04b0*/  LDCU UR5, c[0x0][0x388] ;  /* 0x00007100ff0577ac */ /* 0x000e620008000800 */
[----:B------:R-:W-:Y:S01]  /*04c0*/  LOP3.LUT R7, R9, 0x1fffff8, RZ, 0xc0, !PT ;  /* 0x01fffff809077812 */ /* 0x000fe200078ec0ff */
[----:B------:R-:W-:Y:S01]  /*04d0*/  BSSY.RECONVERGENT B3, `(.L_x_133) ;  /* 0x0000044000037945 */ /* 0x000fe20003800200 */
[----:B------:R-:W-:-:S03]  /*04e0*/  VIADD R10, R6, 0x400 ;  /* 0x00000400060a7836 */ /* 0x000fc60000000000 */
[----:B------:R-:W-:Y:S02]  /*04f0*/  IMAD.MOV R12, RZ, RZ, -R7 ;  /* 0x000000ffff0c7224 */ /* 0x000fe400078e0a07 */
[----:B-1----:R-:W-:Y:S01]  /*0500*/  VIADD R11, R6, UR5 ;  /* 0x00000005060b7c36 */ /* 0x002fe20008000000 */
[----:B0-----:R-:W-:-:S05]  /*0510*/  IADD3 R4, P0, PT, R4, 0x1000, RZ ;  /* 0x0000100004047810 */ /* 0x001fca0007f1e0ff */
[----:B------:R-:W-:-:S08]  /*0520*/  IMAD.X R5, RZ, RZ, R5, P0 ;  /* 0x000000ffff057224 */ /* 0x000fd000000e0605 */
.L_x_134:
        /* <DEDUP_REMOVED lines=63> */
.L_x_133:
[----:B------:R-:W-:-:S07]  /*0920*/  VIADD R6, R10, 0xfffffc00 ;  /* 0xfffffc000a067836 */ /* 0x000fce0000000000 */
.L_x_132:
[----:B------:R-:W-:Y:S05]  /*0930*/  BSYNC.RECONVERGENT B2 ;  /* 0x0000000000027941 */ /* 0x000fea0003800200 */
.L_x_131:
[----:B------:R-:W-:-:S13]  /*0940*/  ISETP.NE.AND P0, PT, R21, RZ, PT ;  /* 0x000000ff1500720c */ /* 0x000fda0003f05270 */
[----:B------:R-:W-:Y:S05]  /*0950*/  @!P0 BRA `(.L_x_130) ;  /* 0x0000000400388947 */ /* 0x000fea0003800000 */
[----:B------:R-:W-:Y:S01]  /*0960*/  ISETP.GE.U32.AND P0, PT, R21, 0x4, PT ;  /* 0x000000041500780c */ /* 0x000fe20003f06070 */
[----:B------:R-:W-:Y:S01]  /*0970*/  BSSY.RECONVERGENT B2, `(.L_x_135) ;  /* 0x0000024000027945 */ /* 0x000fe20003800200 */
[----:B------:R-:W-:-:S11]  /*0980*/  LOP3.LUT P1, R11, R9, 0x3, RZ, 0xc0, !PT ;  /* 0x00000003090b7812 */ /* 0x000fd6000782c0ff */
[----:B------:R-:W-:Y:S05]  /*0990*/  @!P0 BRA `(.L_x_136) ;  /* 0x0000000000848947 */ /* 0x000fea0003800000 */
[----:B0-----:R-:W0:Y:S01]  /*09a0*/  LDC.64 R4, c[0x0][0x380] ;  /* 0x0000e000ff047b82 */ /* 0x001e220000000a00 */
[----:B------:R-:W1:Y:S02]  /*09b0*/  LDCU UR5, c[0x0][0x388] ;  /* 0x00007100ff0577ac */ /* 0x000e640008000800 */
[----:B-1----:R-:W-:-:S04]  /*09c0*/  VIADD R13, R6, UR5 ;  /* 0x00000005060d7c36 */ /* 0x002fc80008000000 */
        /* <DEDUP_REMOVED lines=30> */
.L_x_136:
[----:B------:R-:W-:Y:S05]  /*0bb0*/  BSYNC.RECONVERGENT B2 ;  /* 0x0000000000027941 */ /* 0x000fea0003800200 */
.L_x_135:
[----:B------:R-:W-:Y:S05]  /*0bc0*/  @!P1 BRA `(.L_x_130) ;  /* 0x00000000009c9947 */ /* 0x000fea0003800000 */
[----:B------:R-:W-:Y:S01]  /*0bd0*/  ISETP.NE.AND P0, PT, R11, 0x1, PT ;  /* 0x000000010b00780c */ /* 0x000fe20003f05270 */
[----:B------:R-:W-:Y:S01]  /*0be0*/  BSSY.RECONVERGENT B2, `(.L_x_137) ;  /* 0x000001a000027945 */ /* 0x000fe20003800200 */
[----:B------:R-:W-:Y:S01]  /*0bf0*/  LOP3.LUT P1, RZ, R8, 0x100, RZ, 0xc0, !PT ;  /* 0x0000010008ff7812 */ /* 0x000fe2000782c0ff */
[----:B------:R-:W-:Y:S02]  /*0c00*/  IMAD.MOV.U32 R7, RZ, RZ, R2 ;  /* 0x000000ffff077224 */ /* 0x000fe400078e0002 */
[----:B-----5:R-:W-:-:S08]  /*0c10*/  IMAD.MOV.U32 R8, RZ, RZ, R3 ;  /* 0x000000ffff087224 */ /* 0x020fd000078e0003 */
[----:B------:R-:W-:Y:S05]  /*0c20*/  @!P0 BRA `(.L_x_138) ;  /* 0x0000000000548947 */ /* 0x000fea0003800000 */
[----:B0-----:R-:W0:Y:S01]  /*0c30*/  LDC.64 R4, c[0x0][0x380] ;  /* 0x0000e000ff047b82 */ /* 0x001e220000000a00 */
[----:B------:R-:W1:Y:S02]  /*0c40*/  LDCU UR5, c[0x0][0x388] ;  /* 0x00007100ff0577ac */ /* 0x000e640008000800 */
[----:B-1----:R-:W-:-:S04]  /*0c50*/  VIADD R9, R6, UR5 ;  /* 0x0000000506097c36 */ /* 0x002fc80008000000 */
        /* <DEDUP_REMOVED lines=18> */
.L_x_138:
[----:B------:R-:W-:Y:S05]  /*0d80*/  BSYNC.RECONVERGENT B2 ;  /* 0x0000000000027941 */ /* 0x000fea0003800200 */
.L_x_137:
[----:B------:R-:W-:Y:S05]  /*0d90*/  @P1 BRA `(.L_x_130) ;  /* 0x0000000000281947 */ /* 0x000fea0003800000 */
        /* <DEDUP_REMOVED lines=9> */
[----:B------:R-:W-:-:S07]  /*0e30*/  @P1 SEL R2, R2, R7, P0 ;  /* 0x0000000702021207 */ /* 0x000fce0000000000 */
.L_x_130:
[----:B------:R-:W-:Y:S05]  /*0e40*/  BSYNC.RECONVERGENT B1 ;  /* 0x0000000000017941 */ /* 0x000fea0003800200 */
.L_x_129:
[----:B0-----:R-:W0:Y:S02]  /*0e50*/  LDC R4, c[0x0][0x3d8] ;  /* 0x0000f600ff047b82 */ /* 0x001e240000000800 */
[----:B0-----:R-:W-:-:S13]  /*0e60*/  ISETP.GE.AND P0, PT, R4, 0x100, PT ;  /* 0x000001000400780c */ /* 0x001fda0003f06270 */
[----:B------:R-:W-:Y:S05]  /*0e70*/  @!P0 BRA `(.L_x_139) ;  /* 0x0000000800048947 */ /* 0x000fea0003800000 */
[----:B------:R-:W0:Y:S01]  /*0e80*/  S2R R8, SR_LANEID ;  /* 0x0000000000087919 */ /* 0x000e220000000000 */
[----:B------:R-:W-:Y:S01]  /*0e90*/  BSSY.RECONVERGENT B1, `(.L_x_140) ;  /* 0x0000012000017945 */ /* 0x000fe20003800200 */
[----:B------:R-:W-:Y:S01]  /*0ea0*/  IMAD.MOV.U32 R4, RZ, RZ, R2 ;  /* 0x000000ffff047224 */ /* 0x000fe200078e0002 */
[----:B------:R1:W2:Y:S01]  /*0eb0*/  SHFL.DOWN PT, R7, R2, 0x1, 0x1f ;  /* 0x08201f0002077f89 */ /* 0x0002a200000e0000 */
[----:B-----5:R-:W-:-:S03]  /*0ec0*/  IMAD.MOV.U32 R5, RZ, RZ, R3 ;  /* 0x000000ffff057224 */ /* 0x020fc600078e0003 */
        /* <DEDUP_REMOVED lines=14> */
.L_x_141:
[----:B------:R-:W-:Y:S05]  /*0fb0*/  BSYNC.RECONVERGENT B1 ;  /* 0x0000000000017941 */ /* 0x000fea0003800200 */
.L_x_140:
        /* <DEDUP_REMOVED lines=13> */
.L_x_143:
[----:B------:R-:W-:Y:S05]  /*1090*/  BSYNC.RECONVERGENT B1 ;  /* 0x0000000000017941 */ /* 0x000fea0003800200 */
.L_x_142:
[----:B-1----:R1:W3:Y:S01]  /*10a0*/  SHFL.DOWN PT, R7, R2, 0x4, 0x1f ;  /* 0x08801f0002077f89 */ /* 0x0022e200000e0000 */
[----:B------:R-:W-:Y:S01]  /*10b0*/  BSSY.RECONVERGENT B1, `(.L_x_144) ;  /* 0x000000c000017945 */ /* 0x000fe20003800200 */
[----:B0-----:R-:W-:Y:S02]  /*10c0*/  IMAD.MOV.U32 R4, RZ, RZ, R2 ;  /* 0x000000ffff047224 */ /* 0x001fe400078e0002 */
[----:B--2---:R1:W0:Y:S01]  /*10d0*/  SHFL.DOWN PT, R6, R3, 0x4, 0x1f ;  /* 0x08801f0003067f89 */ /* 0x00422200000e0000 */
        /* <DEDUP_REMOVED lines=9> */
.L_x_145:
[----:B------:R-:W-:Y:S05]  /*1170*/  BSYNC.RECONVERGENT B1 ;  /* 0x0000000000017941 */ /* 0x000fea0003800200 */
.L_x_144:
[----:B---3--:R2:W3:Y:S01]  /*1180*/  SHFL.DOWN PT, R7, R4, 0x8, 0x1f ;  /* 0x09001f0004077f89 */ /* 0x0084e200000e0000 */
[----:B------:R-:W-:Y:S01]  /*1190*/  BSSY.RECONVERGENT B1, `(.L_x_146) ;  /* 0x000000c000017945 */ /* 0x000fe20003800200 */
[----:B-1----:R-:W-:Y:S02]  /*11a0*/  IMAD.MOV.U32 R2, RZ, RZ, R4 ;  /* 0x000000ffff027224 */ /* 0x002fe400078e0004 */
[----:B0-----:R2:W0:Y:S01]  /*11b0*/  SHFL.DOWN PT, R6, R5, 0x8, 0x1f ;  /* 0x09001f0005067f89 */ /* 0x00142200000e0000 */
        /* <DEDUP_REMOVED lines=9> */
.L_x_147:
[----:B------:R-:W-:Y:S05]  /*1250*/  BSYNC.RECONVERGENT B1 ;  /* 0x0000000000017941 */ /* 0x000fea0003800200 */
.L_x_146:
[----:B--2---:R1:W2:Y:S01]  /*1260*/  SHFL.DOWN PT, R4, R2, 0x10, 0x1f ;  /* 0x0a001f0002047f89 */ /* 0x0042a200000e0000 */
[----:B------:R-:W-:Y:S03]  /*1270*/  BSSY.RECONVERGENT B1, `(.L_x_148) ;  /* 0x0000012000017945 */ /* 0x000fe60003800200 */
[----:B------:R1:W4:Y:S01]  /*1280*/  SHFL.DOWN PT, R5, R3, 0x10, 0x1f ;  /* 0x0a001f0003057f89 */ /* 0x00032200000e0000 */
[----:B------:R-:W-:Y:S05]  /*1290*/  @P1 BRA `(.L_x_149) ;  /* 0x00000000003c1947 */ /* 0x000fea0003800000 */
[----:B------:R-:W-:Y:S02]  /*12a0*/  ISETP.NE.AND P2, PT, R8, RZ, PT ;  /* 0x000000ff0800720c */ /* 0x000fe40003f45270 */
[----:B----4-:R-:W-:-:S11]  /*12b0*/  FSETP.GT.AND P1, PT, R3, R5, PT ;  /* 0x000000050300720b */ /* 0x010fd60003f24000 */
[----:B------:R-:W4:Y:S01]  /*12c0*/  @!P2 S2R R8, SR_CgaCtaId ;  /* 0x000000000008a919 */ /* 0x000f220000008800 */
[----:B---3--:R-:W-:Y:S02]  /*12d0*/  @!P2 MOV R7, 0x400 ;  /* 0x000004000007a802 */ /* 0x008fe40000000f00 */
[----:B0-----:R-:W-:Y:S02]  /*12e0*/  @!P2 SHF.R.U32.HI R6, RZ, 0x2, R0 ;  /* 0x00000002ff06a819 */ /* 0x001fe40000011600 */
[----:B--2---:R-:W-:Y:S02]  /*12f0*/  @!P1 ISETP.GE.AND P0, PT, R4, R2, PT ;  /* 0x000000020400920c */ /* 0x004fe40003f06270 */
[----:B------:R-:W-:Y:S02]  /*1300*/  @!P2 LOP3.LUT R6, R6, 0xf8, RZ, 0xc0, !PT ;  /* 0x000000f80606a812 */ /* 0x000fe400078ec0ff */
[----:B------:R-:W-:-:S04]  /*1310*/  @!P1 FSETP.EQ.AND P0, PT, R3, R5, !P0 ;  /* 0x000000050300920b */ /* 0x000fc80004702000 */
[----:B------:R-:W-:Y:S02]  /*1320*/  @!P1 SEL R4, R4, R2, P0 ;  /* 0x0000000204049207 */ /* 0x000fe40000000000 */
[----:B------:R-:W-:-:S03]  /*1330*/  @!P1 FSEL R5, R5, R3, P0 ;  /* 0x0000000305059208 */ /* 0x000fc60000000000 */
[----:B-1----:R-:W-:Y:S02]  /*1340*/  IMAD.MOV.U32 R2, RZ, RZ, R4 ;  /* 0x000000ffff027224 */ /* 0x002fe400078e0004 */
[----:B------:R-:W-:Y:S01]  /*1350*/  IMAD.MOV.U32 R3, RZ, RZ, R5 ;  /* 0x000000ffff037224 */ /* 0x000fe200078e0005 */
[----:B----4-:R-:W-:-:S05]  /*1360*/  @!P2 LEA R7, R8, R7, 0x18 ;  /* 0x000000070807a211 */ /* 0x010fca00078ec0ff */
[----:B------:R-:W-:-:S05]  /*1370*/  @!P2 IMAD.IADD R6, R6, 0x1, R7 ;  /* 0x000000010606a824 */ /* 0x000fca00078e0207 */
[----:B------:R0:W-:Y:S02]  /*1380*/  @!P2 STS.64 [R6+0x8], R4 ;  /* 0x000008040600a388 */ /* 0x0001e40000000a00 */
.L_x_149:
[----:B------:R-:W-:Y:S05]  /*1390*/  BSYNC.RECONVERGENT B1 ;  /* 0x0000000000017941 */ /* 0x000fea0003800200 */
.L_x_148:
[----:B------:R-:W-:Y:S01]  /*13a0*/  BAR.SYNC.DEFER_BLOCKING 0x0 ;  /* 0x0000000000007b1d */ /* 0x000fe20000010000 */
[----:B------:R-:W-:-:S13]  /*13b0*/  ISETP.NE.AND P0, PT, R0, RZ, PT ;  /* 0x000000ff0000720c */ /* 0x000fda0003f05270 */
[----:B------:R-:W-:Y:S05]  /*13c0*/  @P0 BRA `(.L_x_150) ;  /* 0x0000002400e40947 */ /* 0x000fea0003800000 */
[----:B------:R-:W5:Y:S01]  /*13d0*/  S2UR UR5, SR_CgaCtaId ;  /* 0x00000000000579c3 */ /* 0x000f620000008800 */
[----:B------:R-:W-:Y:S02]  /*13e0*/  UMOV UR4, 0x400 ;  /* 0x0000040000047882 */ /* 0x000fe40000000000 */
[----:B-----5:R-:W-:-:S09]  /*13f0*/  ULEA UR4, UR5, UR4, 0x18 ;  /* 0x0000000405047291 */ /* 0x020fd2000f8ec0ff */
[----:B0-234-:R-:W0:Y:S04]  /*1400*/  LDS.128 R4, [UR4+0x10] ;  /* 0x00001004ff047984 */ /* 0x01de280008000c00 */
[----:B------:R-:W2:Y:S04]  /*1410*/  LDS.128 R8, [UR4+0x20] ;  /* 0x00002004ff087984 */ /* 0x000ea80008000c00 */
[----:B------:R-:W3:Y:S01]  /*1420*/  LDS.128 R12, [UR4+0x30] ;  /* 0x00003004ff0c7984 */ /* 0x000ee20008000c00 */
[----:B0-----:R-:W-:-:S13]  /*1430*/  FSETP.GEU.AND P1, PT, R5, R3, PT ;  /* 0x000000030500720b */ /* 0x001fda0003f2e000 */
[----:B------:R-:W-:-:S04]  /*1440*/  @P1 ISETP.GE.AND P0, PT, R4, R2, PT ;  /* 0x000000020400120c */ /* 0x000fc80003f06270 */
[----:B------:R-:W-:-:S04]  /*1450*/  @P1 FSETP.EQ.AND P0, PT, R3, R5, !P0 ;  /* 0x000000050300120b */ /* 0x000fc80004702000 */
[----:B------:R-:W-:Y:S02]  /*1460*/  @P1 FSEL R5, R5, R3, P0 ;  /* 0x0000000305051208 */ /* 0x000fe40000000000 */
[----:B------:R-:W-:Y:S02]  /*1470*/  @P1 SEL R4, R4, R2, P0 ;  /* 0x0000000204041207 */ /* 0x000fe40000000000 */
[----:B------:R-:W-:Y:S01]  /*1480*/  FSETP.GEU.AND P2, PT, R7, R5, PT ;  /* 0x000000050700720b */ /* 0x000fe20003f4e000 */
[----:B-1----:R-:W0:-:S12]  /*1490*/  LDS.64 R2, [UR4+0x40] ;  /* 0x00004004ff027984 */ /* 0x002e180008000a00 */
        /* <DEDUP_REMOVED lines=31> */
.L_x_139:
[----:B------:R-:W0:Y:S01]  /*1690*/  S2R R10, SR_LANEID ;  /* 0x00000000000a7919 */ /* 0x000e220000000000 */
[----:B------:R-:W-:Y:S01]  /*16a0*/  LOP3.LUT R5, R0, 0x3e0, RZ, 0xc0, !PT ;  /* 0x000003e000057812 */ /* 0x000fe200078ec0ff */
[----:B------:R-:W-:Y:S04]  /*16b0*/  BSSY.RECONVERGENT B1, `(.L_x_151) ;  /* 0x0000022000017945 */ /* 0x000fe80003800200 */
[----:B------:R-:W-:Y:S01]  /*16c0*/  VIADD R7, R5, 0x20 ;  /* 0x0000002005077836 */ /* 0x000fe20000000000 */
[----:B------:R-:W-:-:S04]  /*16d0*/  LOP3.LUT R5, RZ, R5, RZ, 0x33, !PT ;  /* 0x00000005ff057212 */ /* 0x000fc800078e33ff */
[----:B------:R-:W-:Y:S01]  /*16e0*/  ISETP.GT.AND P0, PT, R7, R4, PT ;  /* 0x000000040700720c */ /* 0x000fe20003f04270 */
[----:B------:R-:W-:-:S05]  /*16f0*/  IMAD.IADD R5, R5, 0x1, R4 ;  /* 0x0000000105057824 */ /* 0x000fca00078e0204 */
[----:B------:R-:W-:Y:S02]  /*1700*/  SEL R5, R5, 0x1f, P0 ;  /* 0x0000001f05057807 */ /* 0x000fe40000000000 */
[C---:B0-----:R-:W-:Y:S01]  /*1710*/  ISETP.NE.AND P1, PT, R10.reuse, RZ, PT ;  /* 0x000000ff0a00720c */ /* 0x041fe20003f25270 */
[C---:B------:R-:W-:Y:S01]  /*1720*/  VIADD R6, R10.reuse, 0x2 ;  /* 0x000000020a067836 */ /* 0x040fe20000000000 */
[----:B------:R-:W-:-:S04]  /*1730*/  ISETP.GE.AND P0, PT, R10, R5, PT ;  /* 0x000000050a00720c */ /* 0x000fc80003f06270 */
[----:B------:R-:W-:Y:S01]  /*1740*/  ISETP.GT.AND P5, PT, R6, R5, PT ;  /* 0x000000050600720c */ /* 0x000fe20003fa4270 */
[----:B------:R-:W-:-:S05]  /*1750*/  VIADD R6, R10, 0x8 ;  /* 0x000000080a067836 */ /* 0x000fca0000000000 */
[----:B------:R-:W-:Y:S01]  /*1760*/  ISETP.GT.AND P3, PT, R6, R5, PT ;  /* 0x000000050600720c */ /* 0x000fe20003f64270 */
[----:B------:R-:W0:Y:S01]  /*1770*/  @!P1 S2R R8, SR_CgaCtaId ;  /* 0x0000000000089919 */ /* 0x000e220000008800 */
[----:B------:R-:W-:Y:S01]  /*1780*/  @!P1 MOV R7, 0x400 ;  /* 0x0000040000079802 */ /* 0x000fe20000000f00 */
[----:B------:R-:W-:-:S03]  /*1790*/  IMAD.MOV.U32 R6, RZ, RZ, R2 ;  /* 0x000000ffff067224 */ /* 0x000fc600078e0002 */
[----:B0-----:R-:W-:Y:S01]  /*17a0*/  @!P1 LEA R12, R8, R7, 0x18 ;  /* 0x00000007080c9211 */ /* 0x001fe200078ec0ff */
[C---:B------:R-:W-:Y:S01]  /*17b0*/  VIADD R8, R10.reuse, 0x4 ;  /* 0x000000040a087836 */ /* 0x040fe20000000000 */
[----:B------:R-:W-:Y:S01]  /*17c0*/  @!P1 SHF.R.U32.HI R7, RZ, 0x2, R0 ;  /* 0x00000002ff079819 */ /* 0x000fe20000011600 */
[----:B------:R-:W-:-:S03]  /*17d0*/  VIADD R10, R10, 0x10 ;  /* 0x000000100a0a7836 */ /* 0x000fc60000000000 */
[----:B------:R-:W-:Y:S02]  /*17e0*/  @!P1 LOP3.LUT R7, R7, 0xf8, RZ, 0xc0, !PT ;  /* 0x000000f807079812 */ /* 0x000fe400078ec0ff */
[-C--:B------:R-:W-:Y:S02]  /*17f0*/  ISETP.GT.AND P2, PT, R10, R5.reuse, PT ;  /* 0x000000050a00720c */ /* 0x080fe40003f44270 */
[----:B-----5:R0:W1:Y:S01]  /*1800*/  SHFL.DOWN PT, R10, R3, 0x1, R5 ;  /* 0x08200000030a7989 */ /* 0x02006200000e0005 */
        /* <DEDUP_REMOVED lines=12> */
.L_x_152:
[----:B------:R-:W-:Y:S05]  /*18d0*/  BSYNC.RECONVERGENT B1 ;  /* 0x0000000000017941 */ /* 0x000fea0003800200 */
.L_x_151:
[----:B0-----:R0:W3:Y:S01]  /*18e0*/  SHFL.DOWN PT, R3, R6, 0x2, R5 ;  /* 0x0840000006037989 */ /* 0x0010e200000e0005 */
[----:B------:R-:W-:Y:S01]  /*18f0*/  BSSY.RECONVERGENT B1, `(.L_x_153) ;  /* 0x000000c000017945 */ /* 0x000fe20003800200 */
[----:B------:R-:W-:Y:S02]  /*1900*/  IMAD.MOV.U32 R2, RZ, RZ, R6 ;  /* 0x000000ffff027224 */ /* 0x000fe400078e0006 */
[----:B--2---:R0:W2:Y:S01]  /*1910*/  SHFL.DOWN PT, R7, R8, 0x2, R5 ;  /* 0x0840000008077989 */ /* 0x0040a200000e0005 */
        /* <DEDUP_REMOVED lines=9> */
.L_x_154:
[----:B------:R-:W-:Y:S05]  /*19b0*/  BSYNC.RECONVERGENT B1 ;  /* 0x0000000000017941 */ /* 0x000fea0003800200 */
.L_x_153:
[----:B---3--:R1:W3:Y:S01]  /*19c0*/  SHFL.DOWN PT, R3, R2, 0x4, R5 ;  /* 0x0880000002037989 */ /* 0x0082e200000e0005 */
[----:B------:R-:W-:Y:S01]  /*19d0*/  BSSY.RECONVERGENT B1, `(.L_x_155) ;  /* 0x000000c000017945 */ /* 0x000fe20003800200 */
[----:B0-----:R-:W-:Y:S02]  /*19e0*/  IMAD.MOV.U32 R6, RZ, RZ, R2 ;  /* 0x000000ffff067224 */ /* 0x001fe400078e0002 */
[----:B--2---:R1:W0:Y:S01]  /*19f0*/  SHFL.DOWN PT, R7, R10, 0x4, R5 ;  /* 0x088000000a077989 */ /* 0x00422200000e0005 */
        /* <DEDUP_REMOVED lines=9> */
.L_x_156:
[----:B------:R-:W-:Y:S05]  /*1a90*/  BSYNC.RECONVERGENT B1 ;  /* 0x0000000000017941 */ /* 0x000fea0003800200 */
.L_x_155:
        /* <DEDUP_REMOVED lines=13> */
.L_x_158:
[----:B------:R-:W-:Y:S05]  /*1b70*/  BSYNC.RECONVERGENT B1 ;  /* 0x0000000000017941 */ /* 0x000fea0003800200 */
.L_x_157:
[----:B0-----:R0:W1:Y:S01]  /*1b80*/  SHFL.DOWN PT, R7, R10, 0x10, R5 ;  /* 0x0a0000000a077989 */ /* 0x00106200000e0005 */
[----:B------:R-:W-:Y:S01]  /*1b90*/  BSSY.RECONVERGENT B1, `(.L_x_159) ;  /* 0x000000c000017945 */ /* 0x000fe20003800200 */
[----:B------:R-:W-:Y:S02]  /*1ba0*/  IMAD.MOV.U32 R2, RZ, RZ, R10 ;  /* 0x000000ffff027224 */ /* 0x000fe400078e000a */
[----:B------:R0:W4:Y:S01]  /*1bb0*/  SHFL.DOWN PT, R9, R12, 0x10, R5 ;  /* 0x0a0000000c097989 */ /* 0x00012200000e0005 */
[----:B---3--:R-:W-:Y:S01]  /*1bc0*/  IMAD.MOV.U32 R3, RZ, RZ, R12 ;  /* 0x000000ffff037224 */ /* 0x008fe200078e000c */
[----:B------:R-:W-:Y:S06]  /*1bd0*/  @P2 BRA `(.L_x_160) ;  /* 0x00000000001c2947 */ /* 0x000fec0003800000 */
[----:B----4-:R-:W-:Y:S01]  /*1be0*/  FSETP.GT.AND P2, PT, R12, R9, PT ;  /* 0x000000090c00720b */ /* 0x010fe20003f44000 */
[----:B-1----:R-:W-:Y:S02]  /*1bf0*/  IMAD.MOV.U32 R2, RZ, RZ, R7 ;  /* 0x000000ffff027224 */ /* 0x002fe400078e0007 */
[----:B------:R-:W-:-:S10]  /*1c00*/  IMAD.MOV.U32 R3, RZ, RZ, R9 ;  /* 0x000000ffff037224 */ /* 0x000fd400078e0009 */
[----:B------:R-:W-:-:S04]  /*1c10*/  @!P2 ISETP.GE.AND P0, PT, R7, R10, PT ;  /* 0x0000000a0700a20c */ /* 0x000fc80003f06270 */
[----:B------:R-:W-:-:S04]  /*1c20*/  @!P2 FSETP.EQ.AND P0, PT, R12, R9, !P0 ;  /* 0x000000090c00a20b */ /* 0x000fc80004702000 */
[----:B------:R-:W-:Y:S02]  /*1c30*/  @!P2 SEL R2, R7, R10, P0 ;  /* 0x0000000a0702a207 */ /* 0x000fe40000000000 */
[----:B------:R-:W-:-:S07]  /*1c40*/  @!P2 FSEL R3, R9, R12, P0 ;  /* 0x0000000c0903a208 */ /* 0x000fce0000000000 */
.L_x_160:
[----:B------:R-:W-:Y:S05]  /*1c50*/  BSYNC.RECONVERGENT B1 ;  /* 0x0000000000017941 */ /* 0x000fea0003800200 */
.L_x_159:
        /* <DEDUP_REMOVED lines=9> */
[----:B0-2-4-:R-:W0:Y:S02]  /*1cf0*/  LDS.128 R8, [UR4+0x10] ;  /* 0x00001004ff087984 */ /* 0x015e240008000c00 */
        /* <DEDUP_REMOVED lines=63> */
.L_x_126:
[----:B------:R-:W0:Y:S01]  /*20f0*/  S2R R0, SR_TID.X ;  /* 0x0000000000007919 */ /* 0x000e220000002100 */
[----:B------:R-:W1:Y:S01]  /*2100*/  LDC.64 R4, c[0x0][0x380] ;  /* 0x0000e000ff047b82 */ /* 0x000e620000000a00 */
[----:B------:R-:W0:Y:S02]  /*2110*/  LDCU UR5, c[0x0][0x388] ;  /* 0x00007100ff0577ac */ /* 0x000e240008000800 */
[----:B0-----:R-:W-:-:S04]  /*2120*/  VIADD R6, R0, UR5 ;  /* 0x0000000500067c36 */ /* 0x001fc80008000000 */
[----:B-1----:R-:W-:-:S05]  /*2130*/  IMAD.WIDE R4, R6, 0x4, R4 ;  /* 0x0000000406047825 */ /* 0x002fca00078e0204 */
[----:B------:R-:W2:Y:S04]  /*2140*/  LDG.E R3, desc[UR8][R4.64] ;  /* 0x0000000804037981 */ /* 0x000ea8000c1e1900 */
[----:B------:R-:W2:Y:S04]  /*2150*/  LDG.E R8, desc[UR8][R4.64+0x400] ;  /* 0x0004000804087981 */ /* 0x000ea8000c1e1900 */
[----:B------:R0:W5:Y:S04]  /*2160*/  LDG.E R10, desc[UR8][R4.64+0x800] ;  /* 0x00080008040a7981 */ /* 0x000168000c1e1900 */
[----:B------:R0:W5:Y:S04]  /*2170*/  LDG.E R12, desc[UR8][R4.64+0xc00] ;  /* 0x000c0008040c7981 */ /* 0x000168000c1e1900 */
[----:B------:R0:W5:Y:S04]  /*2180*/  LDG.E R14, desc[UR8][R4.64+0x1000] ;  /* 0x00100008040e7981 */ /* 0x000168000c1e1900 */
[----:B------:R0:W5:Y:S04]  /*2190*/  LDG.E R16, desc[UR8][R4.64+0x1400] ;  /* 0x0014000804107981 */ /* 0x000168000c1e1900 */
[----:B------:R0:W5:Y:S04]  /*21a0*/  LDG.E R18, desc[UR8][R4.64+0x1800] ;  /* 0x0018000804127981 */ /* 0x000168000c1e1900 */
[----:B------:R0:W5:Y:S01]  /*21b0*/  LDG.E R20, desc[UR8][R4.64+0x1c00] ;  /* 0x001c000804147981 */ /* 0x000162000c1e1900 */
[----:B------:R-:W-:Y:S01]  /*21c0*/  BSSY.RECONVERGENT B1, `(.L_x_161) ;  /* 0x0000010000017945 */ /* 0x000fe20003800200 */
[----:B------:R-:W-:-:S02]  /*21d0*/  VIADD R7, R6, 0x100 ;  /* 0x0000010006077836 */ /* 0x000fc40000000000 */
[C---:B------:R-:W-:Y:S02]  /*21e0*/  VIADD R9, R6.reuse, 0x200 ;  /* 0x0000020006097836 */ /* 0x040fe40000000000 */
[C---:B------:R-:W-:Y:S02]  /*21f0*/  VIADD R11, R6.reuse, 0x300 ;  /* 0x00000300060b7836 */ /* 0x040fe40000000000 */
[C---:B------:R-:W-:Y:S02]  /*2200*/  VIADD R13, R6.reuse, 0x400 ;  /* 0x00000400060d7836 */ /* 0x040fe40000000000 */
[C---:B------:R-:W-:Y:S02]  /*2210*/  VIADD R15, R6.reuse, 0x500 ;  /* 0x00000500060f7836 */ /* 0x040fe40000000000 */
[C---:B------:R-:W-:Y:S02]  /*2220*/  VIADD R17, R6.reuse, 0x600 ;  /* 0x0000060006117836 */ /* 0x040fe40000000000 */
[----:B------:R-:W-:Y:S01]  /*2230*/  VIADD R19, R6, 0x700 ;  /* 0x0000070006137836 */ /* 0x000fe20000000000 */
[----:B--2---:R-:W-:-:S13]  /*2240*/  FSETP.GEU.AND P0, PT, R8, R3, PT ;  /* 0x000000030800720b */ /* 0x004fda0003f0e000 */
[----:B0-----:R-:W-:Y:S05]  /*2250*/  @!P0 BRA `(.L_x_162) ;  /* 0x0000000000108947 */ /* 0x001fea0003800000 */
[----:B------:R-:W-:Y:S01]  /*2260*/  ISETP.GE.AND P0, PT, R6, 0x7fffff00, PT ;  /* 0x7fffff000600780c */ /* 0x000fe20003f06270 */
[----:B------:R-:W-:-:S03]  /*2270*/  IMAD.MOV.U32 R2, RZ, RZ, R6 ;  /* 0x000000ffff027224 */ /* 0x000fc600078e0006 */
[----:B------:R-:W-:-:S13]  /*2280*/  FSETP.NEU.OR P0, PT, R3, R8, !P0 ;  /* 0x000000080300720b */ /* 0x000fda000470d400 */
[----:B------:R-:W-:Y:S05]  /*2290*/  @P0 BRA `(.L_x_163) ;  /* 0x0000000000080947 */ /* 0x000fea0003800000 */
.L_x_162:
[----:B------:R-:W-:Y:S02]  /*22a0*/  IMAD.MOV.U32 R3, RZ, RZ, R8 ;  /* 0x000000ffff037224 */ /* 0x000fe400078e0008 */
[----:B------:R-:W-:-:S07]  /*22b0*/  IMAD.MOV.U32 R2, RZ, RZ, R7 ;  /* 0x000000ffff027224 */ /* 0x000fce00078e0007 */
.L_x_163:
[----:B------:R-:W-:Y:S05]  /*22c0*/  BSYNC.RECONVERGENT B1 ;  /* 0x0000000000017941 */ /* 0x000fea0003800200 */
.L_x_161:
[----:B------:R-:W-:Y:S01]  /*22d0*/  ISETP.GE.AND P0, PT, R9, R2, PT ;  /* 0x000000020900720c */ /* 0x000fe20003f06270 */
[----:B------:R-:W-:-:S03]  /*22e0*/  UISETP.GE.U32.AND UP0, UPT, UR4, 0x1000, UPT ;  /* 0x000010000400788c */ /* 0x000fc6000bf06070 */
[----:B-----5:R-:W-:-:S04]  /*22f0*/  FSETP.NEU.OR P0, PT, R3, R10, P0 ;  /* 0x0000000a0300720b */ /* 0x020fc8000070d400 */
[----:B------:R-:W-:-:S13]  /*2300*/  FSETP.GEU.AND P0, PT, R10, R3, P0 ;  /* 0x000000030a00720b */ /* 0x000fda000070e000 */
[----:B------:R-:W-:Y:S02]  /*2310*/  @!P0 IMAD.MOV.U32 R2, RZ, RZ, R9 ;  /* 0x000000ffff028224 */ /* 0x000fe400078e0009 */
[----:B------:R-:W-:Y:S02]  /*2320*/  @!P0 IMAD.MOV.U32 R3, RZ, RZ, R10 ;  /* 0x000000ffff038224 */ /* 0x000fe400078e000a */
[----:B------:R-:W-:Y:S01]  /*2330*/  IMAD.MOV.U32 R9, RZ, RZ, 0x800 ;  /* 0x00000800ff097424 */ /* 0x000fe200078e00ff */
[----:B------:R-:W-:-:S04]  /*2340*/  ISETP.GE.AND P0, PT, R11, R2, PT ;  /* 0x000000020b00720c */ /* 0x000fc80003f06270 */
[----:B------:R-:W-:-:S04]  /*2350*/  FSETP.NEU.OR P0, PT, R3, R12, P0 ;  /* 0x0000000c0300720b */ /* 0x000fc8000070d400 */
[----:B------:R-:W-:-:S13]  /*2360*/  FSETP.GEU.AND P0, PT, R12, R3, P0 ;  /* 0x000000030c00720b */ /* 0x000fda000070e000 */
[----:B------:R-:W-:Y:S02]  /*2370*/  @!P0 IMAD.MOV.U32 R2, RZ, RZ, R11 ;  /* 0x000000ffff028224 */ /* 0x000fe400078e000b */
[----:B------:R-:W-:-:S03]  /*2380*/  @!P0 IMAD.MOV.U32 R3, RZ, RZ, R12 ;  /* 0x000000ffff038224 */ /* 0x000fc600078e000c */
        /* <DEDUP_REMOVED lines=19> */
[----:B------:R-:W-:Y:S01]  /*24c0*/  @!P0 IMAD.MOV.U32 R3, RZ, RZ, R20 ;  /* 0x000000ffff038224 */ /* 0x000fe200078e0014 */
[----:B------:R-:W-:Y:S06]  /*24d0*/  BRA.U !UP0, `(.L_x_164) ;  /* 0x00000005080c7547 */ /* 0x000fec000b800000 */
[----:B------:R-:W-:Y:S01]  /*24e0*/  IMAD.MOV.U32 R9, RZ, RZ, 0x800 ;  /* 0x00000800ff097424 */ /* 0x000fe200078e00ff */
[----:B------:R-:W0:Y:S01]  /*24f0*/  LDCU UR5, c[0x0][0x3d8] ;  /* 0x00007b00ff0577ac */ /* 0x000e220008000800 */
[----:B------:R-:W-:-:S12]  /*2500*/  UIADD3 UR6, UPT, UPT, UR4, -0x800, URZ ;  /* 0xfffff80004067890 */ /* 0x000fd8000fffe0ff */
.L_x_166:
[----:B------:R-:W-:-:S05]  /*2510*/  IMAD.WIDE.U32 R10, R9, 0x4, R4 ;  /* 0x00000004090a7825 */ /* 0x000fca00078e0004 */
        /* <DEDUP_REMOVED lines=8> */
[--C-:B------:R-:W-:Y:S01]  /*25a0*/  IMAD.IADD R13, R6, 0x1, R9.reuse ;  /* 0x00000001060d7824 */ /* 0x100fe200078e0209 */
[----:B0-----:R-:W-:Y:S01]  /*25b0*/  UMOV UR4, UR5 ;  /* 0x0000000500047c82 */ /* 0x001fe20008000000 */
[----:B------:R-:W-:-:S03]  /*25c0*/  IMAD.IADD R15, R7, 0x1, R9 ;  /* 0x00000001070f7824 */ /* 0x000fc600078e0209 */
[C---:B------:R-:W-:Y:S01]  /*25d0*/  ISETP.GE.AND P0, PT, R13.reuse, R2, PT ;  /* 0x000000020d00720c */ /* 0x040fe20003f06270 */
[----:B-1----:R-:W-:-:S03]  /*25e0*/  VIADD R11, R13, 0x200 ;  /* 0x000002000d0b7836 */ /* 0x002fc60000000000 */
[----:B--2---:R-:W-:-:S04]  /*25f0*/  FSETP.NEU.OR P0, PT, R3, R8, P0 ;  /* 0x000000080300720b */ /* 0x004fc8000070d400 */
[----:B------:R-:W-:-:S13]  /*2600*/  FSETP.GEU.AND P0, PT, R8, R3, P0 ;  /* 0x000000030800720b */ /* 0x000fda000070e000 */
[----:B------:R-:W-:Y:S02]  /*2610*/  @!P0 IMAD.MOV.U32 R2, RZ, RZ, R13 ;  /* 0x000000ffff028224 */ /* 0x000fe400078e000d */
[----:B------:R-:W-:Y:S01]  /*2620*/  @!P0 IMAD.MOV.U32 R3, RZ, RZ, R8 ;  /* 0x000000ffff038224 */ /* 0x000fe200078e0008 */
[----:B------:R-:W-:Y:S02]  /*2630*/  IADD3 R8, PT, PT, -R9, UR4, RZ ;  /* 0x0000000409087c10 */ /* 0x000fe4000fffe1ff */
[----:B------:R-:W-:Y:S02]  /*2640*/  ISETP.GE.AND P0, PT, R15, R2, PT ;  /* 0x000000020f00720c */ /* 0x000fe40003f06270 */
[----:B------:R-:W-:Y:S02]  /*2650*/  ISETP.GE.AND P1, PT, R8, 0x800, PT ;  /* 0x000008000800780c */ /* 0x000fe40003f26270 */
        /* <DEDUP_REMOVED lines=39> */
[----:B------:R-:W-:Y:S06]  /*28d0*/  @!P1 BRA `(.L_x_165) ;  /* 0x0000000800a49947 */ /* 0x000fec0003800000 */
[----:B------:R-:W-:-:S05]  /*28e0*/  VIADD R9, R9, 0x800 ;  /* 0x0000080009097836 */ /* 0x000fca0000000000 */
[----:B------:R-:W-:-:S13]  /*28f0*/  ISETP.GT.AND P0, PT, R9, UR6, PT ;  /* 0x0000000609007c0c */ /* 0x000fda000bf04270 */
[----:B------:R-:W-:Y:S05]  /*2900*/  @!P0 BRA `(.L_x_166) ;  /* 0xfffffffc00008947 */ /* 0x000fea000383ffff */
.L_x_164:
[----:B------:R-:W-:Y:S01]  /*2910*/  IADD3 R5, PT, PT, -R9, UR4, RZ ;  /* 0x0000000409057c10 */ /* 0x000fe2000fffe1ff */
[----:B------:R-:W-:Y:S03]  /*2920*/  BSSY.RECONVERGENT B1, `(.L_x_165) ;  /* 0x00000a4000017945 */ /* 0x000fe60003800200 */
[----:B------:R-:W-:-:S04]  /*2930*/  ISETP.GE.AND P0, PT, R0, R5, PT ;  /* 0x000000050000720c */ /* 0x000fc80003f06270 */
[----:B------:R-:W-:-:S13]  /*2940*/  ISETP.GE.OR P0, PT, R9, UR4, P0 ;  /* 0x0000000409007c0c */ /* 0x000fda0008706670 */
[----:B------:R-:W-:Y:S05]  /*2950*/  @P0 BRA `(.L_x_167) ;  /* 0x0000000800800947 */ /* 0x000fea0003800000 */
[----:B------:R-:W-:Y:S01]  /*2960*/  LOP3.LUT R10, RZ, R0, RZ, 0x33, !PT ;  /* 0x00000000ff0a7212 */ /* 0x000fe200078e33ff */
[----:B------:R-:W0:Y:S01]  /*2970*/  LDCU UR5, c[0x0][0x388] ;  /* 0x00007100ff0577ac */ /* 0x000e220008000800 */
[----:B------:R-:W-:Y:S01]  /*2980*/  BSSY.RECONVERGENT B2, `(.L_x_168) ;  /* 0x0000050000027945 */ /* 0x000fe20003800200 */
[----:B------:R-:W-:Y:S01]  /*2990*/  IMAD.MOV.U32 R4, RZ, RZ, R0 ;  /* 0x000000ffff047224 */ /* 0x000fe200078e0000 */
[----:B------:R-:W-:-:S04]  /*29a0*/  IADD3 R10, PT, PT, -R9, UR4, R10 ;  /* 0x00000004090a7c10 */ /* 0x000fc8000fffe10a */
[C---:B------:R-:W-:Y:S02]  /*29b0*/  ISETP.GE.U32.AND P0, PT, R10.reuse, 0x700, PT ;  /* 0x000007000a00780c */ /* 0x040fe40003f06070 */
[----:B------:R-:W-:-:S04]  /*29c0*/  LEA.HI R11, R10, 0x1, RZ, 0x18 ;  /* 0x000000010a0b7811 */ /* 0x000fc800078fc0ff */
[----:B------:R-:W-:Y:S01]  /*29d0*/  LOP3.LUT R20, R11, 0x7, RZ, 0xc0, !PT ;  /* 0x000000070b147812 */ /* 0x000fe200078ec0ff */
[----:B0-----:R-:W-:-:S06]  /*29e0*/  VIADD R7, R9, UR5 ;  /* 0x0000000509077c36 */ /* 0x001fcc0008000000 */
[----:B------:R-:W-:Y:S05]  /*29f0*/  @!P0 BRA `(.L_x_169) ;  /* 0x0000000400208947 */ /* 0x000fea0003800000 */
[----:B------:R-:W0:Y:S01]  /*2a00*/  LDC.64 R4, c[0x0][0x380] ;  /* 0x0000e000ff047b82 */ /* 0x000e220000000a00 */
[----:B------:R-:W-:Y:S01]  /*2a10*/  LOP3.LUT R8, R11, 0x1fffff8, RZ, 0xc0, !PT ;  /* 0x01fffff80b087812 */ /* 0x000fe200078ec0ff */
[----:B------:R-:W-:Y:S01]  /*2a20*/  BSSY.RECONVERGENT B3, `(.L_x_170) ;  /* 0x0000044000037945 */ /* 0x000fe20003800200 */
[----:B------:R-:W-:Y:S01]  /*2a30*/  IMAD.IADD R13, R6, 0x1, R9 ;  /* 0x00000001060d7824 */ /* 0x000fe200078e0209 */
[----:B------:R-:W-:Y:S02]  /*2a40*/  LOP3.LUT R6, R0, 0x400, RZ, 0xfc, !PT ;  /* 0x0000040000067812 */ /* 0x000fe400078efcff */
[----:B------:R-:W-:Y:S01]  /*2a50*/  IMAD.MOV R12, RZ, RZ, -R8 ;  /* 0x000000ffff0c7224 */ /* 0x000fe200078e0a08 */
[----:B0-----:R-:W-:-:S05]  /*2a60*/  IADD3 R4, P0, PT, R4, 0x1000, RZ ;  /* 0x0000100004047810 */ /* 0x001fca0007f1e0ff */
[----:B------:R-:W-:-:S08]  /*2a70*/  IMAD.X R5, RZ, RZ, R5, P0 ;  /* 0x000000ffff057224 */ /* 0x000fd000000e0605 */
.L_x_171:
[----:B------:R-:W-:-:S05]  /*2a80*/  IMAD.WIDE R8, R13, 0x4, R4 ;  /* 0x000000040d087825 */ /* 0x000fca00078e0204 */
        /* <DEDUP_REMOVED lines=58> */
[----:B------:R-:W-:Y:S02]  /*2e30*/  @P2 SEL R2, R2, R9, P0 ;  /* 0x0000000902022207 */ /* 0x000fe40000000000 */
[----:B------:R-:W-:Y:S01]  /*2e40*/  @P2 FSEL R3, R3, R22, P0 ;  /* 0x0000001603032208 */ /* 0x000fe20000000000 */
[----:B------:R-:W-:Y:S06]  /*2e50*/  @P1 BRA `(.L_x_171) ;  /* 0xfffffffc00081947 */ /* 0x000fec000383ffff */
[----:B------:R-:W-:Y:S05]  /*2e60*/  BSYNC.RECONVERGENT B3 ;  /* 0x0000000000037941 */ /* 0x000fea0003800200 */
.L_x_170:
[----:B------:R-:W-:-:S07]  /*2e70*/  VIADD R4, R6, 0xfffffc00 ;  /* 0xfffffc0006047836 */ /* 0x000fce0000000000 */
.L_x_169:
[----:B------:R-:W-:Y:S05]  /*2e80*/  BSYNC.RECONVERGENT B2 ;  /* 0x0000000000027941 */ /* 0x000fea0003800200 */
.L_x_168:
        /* <DEDUP_REMOVED lines=38> */
.L_x_173:
[----:B------:R-:W-:Y:S05]  /*30f0*/  BSYNC.RECONVERGENT B2 ;  /* 0x0000000000027941 */ /* 0x000fea0003800200 */
.L_x_172:
[----:B------:R-:W-:Y:S05]  /*3100*/  @!P1 BRA `(.L_x_167) ;  /* 0x0000000000949947 */ /* 0x000fea0003800000 */
[----:B------:R-:W-:Y:S01]  /*3110*/  ISETP.NE.AND P0, PT, R15, 0x1, PT ;  /* 0x000000010f00780c */ /* 0x000fe20003f05270 */
[----:B------:R-:W-:Y:S01]  /*3120*/  BSSY.RECONVERGENT B2, `(.L_x_174) ;  /* 0x0000019000027945 */ /* 0x000fe20003800200 */
[----:B------:R-:W-:Y:S01]  /*3130*/  LOP3.LUT P1, RZ, R10, 0x100, RZ, 0xc0, !PT ;  /* 0x000001000aff7812 */ /* 0x000fe2000782c0ff */
[----:B------:R-:W-:Y:S02]  /*3140*/  IMAD.MOV.U32 R11, RZ, RZ, R2 ;  /* 0x000000ffff0b7224 */ /* 0x000fe400078e0002 */
[----:B------:R-:W-:-:S08]  /*3150*/  IMAD.MOV.U32 R6, RZ, RZ, R3 ;  /* 0x000000ffff067224 */ /* 0x000fd000078e0003 */
        /* <DEDUP_REMOVED lines=21> */
.L_x_175:
[----:B------:R-:W-:Y:S05]  /*32b0*/  BSYNC.RECONVERGENT B2 ;  /* 0x0000000000027941 */ /* 0x000fea0003800200 */
.L_x_174:
        /* <DEDUP_REMOVED lines=8> */
[----:B------:R-:W-:Y:S02]  /*3340*/  @P1 SEL R2, R2, R11, P0 ;  /* 0x0000000b02021207 */ /* 0x000fe40000000000 */
[----:B------:R-:W-:-:S07]  /*3350*/  @P1 FSEL R3, R3, R6, P0 ;  /* 0x0000000603031208 */ /* 0x000fce0000000000 */
.L_x_167:
[----:B------:R-:W-:Y:S05]  /*3360*/  BSYNC.RECONVERGENT B1 ;  /* 0x0000000000017941 */ /* 0x000fea0003800200 */
.L_x_165:
        /* <DEDUP_REMOVED lines=19> */
.L_x_177:
[----:B------:R-:W-:Y:S05]  /*34a0*/  BSYNC.RECONVERGENT B1 ;  /* 0x0000000000017941 */ /* 0x000fea0003800200 */
.L_x_176:
        /* <DEDUP_REMOVED lines=13> */
.L_x_179:
[----:B------:R-:W-:Y:S05]  /*3580*/  BSYNC.RECONVERGENT B1 ;  /* 0x0000000000017941 */ /* 0x000fea0003800200 */
.L_x_178:
        /* <DEDUP_REMOVED lines=13> */
.L_x_181:
[----:B------:R-:W-:Y:S05]  /*3660*/  BSYNC.RECONVERGENT B1 ;  /* 0x0000000000017941 */ /* 0x000fea0003800200 */
.L_x_180:
        /* <DEDUP_REMOVED lines=13> */
.L_x_183:
[----:B------:R-:W-:Y:S05]  /*3740*/  BSYNC.RECONVERGENT B1 ;  /* 0x0000000000017941 */ /* 0x000fea0003800200 */
.L_x_182:
        /* <DEDUP_REMOVED lines=19> */
.L_x_185:
[----:B------:R-:W-:Y:S05]  /*3880*/  BSYNC.RECONVERGENT B1 ;  /* 0x0000000000017941 */ /* 0x000fea0003800200 */
.L_x_184:
        /* <DEDUP_REMOVED lines=45> */
.L_x_150:
[----:B------:R-:W-:Y:S05]  /*3b60*/  BSYNC.RECONVERGENT B0 ;  /* 0x0000000000007941 */ /* 0x000fea0003800200 */
.L_x_125:
[----:B------:R-:W5:Y:S02]  /*3b70*/  S2R R0, SR_TID.X ;  /* 0x0000000000007919 */ /* 0x000f640000002100 */
[----:B-----5:R-:W-:-:S13]  /*3b80*/  ISETP.NE.AND P0, PT, R0, RZ, PT ;  /* 0x000000ff0000720c */ /* 0x020fda0003f05270 */
[----:B------:R-:W-:Y:S05]  /*3b90*/  @P0 EXIT ;  /* 0x000000000000094d */ /* 0x000fea0003800000 */
[----:B------:R-:W-:-:S09]  /*3ba0*/  UISETP.NE.AND UP0, UPT, UR7, URZ, UPT ;  /* 0x000000ff0700728c */ /* 0x000fd2000bf05270 */
[----:B------:R-:W-:Y:S05]  /*3bb0*/  BRA.U !UP0, `(.L_x_186) ;  /* 0x0000000108207547 */ /* 0x000fea000b800000 */
[----:B------:R-:W5:Y:S01]  /*3bc0*/  LDCU.64 UR4, c[0x0][0x3c8] ;  /* 0x00007900ff0477ac */ /* 0x000f620008000a00 */
[----:B0123--:R-:W0:Y:S01]  /*3bd0*/  LDC.64 R6, c[0x0][0x3a8] ;  /* 0x0000ea00ff067b82 */ /* 0x00fe220000000a00 */
[----:B-----5:R-:W-:-:S04]  /*3be0*/  IADD3 R11, P0, PT, R2, UR4, RZ ;  /* 0x00000004020b7c10 */ /* 0x020fc8000ff1e0ff */
[----:B----4-:R-:W-:Y:S01]  /*3bf0*/  LEA.HI.X.SX32 R5, R2, UR5, 0x1, P0 ;  /* 0x0000000502057c11 */ /* 0x010fe200080f0eff */
[----:B------:R-:W-:Y:S01]  /*3c00*/  IMAD.MOV.U32 R4, RZ, RZ, R11 ;  /* 0x000000ffff047224 */ /* 0x000fe200078e000b */
[----:B0-----:R0:W-:Y:S04]  /*3c10*/  STG.E desc[UR8][R6.64+0x8], R3 ;  /* 0x0000080306007986 */ /* 0x0011e8000c101908 */
[----:B------:R0:W-:Y:S01]  /*3c20*/  STG.E.64 desc[UR8][R6.64], R4 ;  /* 0x0000000406007986 */ /* 0x0001e2000c101b08 */
[----:B------:R-:W-:Y:S05]  /*3c30*/  BRA `(.L_x_187) ;  /* 0x0000000000487947 */ /* 0x000fea0003800000 */
.L_x_186:
[----:B0123--:R-:W0:Y:S01]  /*3c40*/  LDC.64 R6, c[0x0][0x3a0] ;  /* 0x0000e800ff067b82 */ /* 0x00fe220000000a00 */
[----:B------:R-:W1:Y:S01]  /*3c50*/  LDCU.64 UR4, c[0x0][0x3c8] ;  /* 0x00007900ff0477ac */ /* 0x000e620008000a00 */
[----:B0-----:R-:W2:Y:S02]  /*3c60*/  LDG.E R0, desc[UR8][R6.64+0x8] ;  /* 0x0000080806007981 */ /* 0x001ea4000c1e1900 */
[----:B--2---:R-:W-:-:S13]  /*3c70*/  FSETP.GEU.AND P1, PT, R3, R0, PT ;  /* 0x000000000300720b */ /* 0x004fda0003f2e000 */
[----:B----4-:R-:W2:Y:S01]  /*3c80*/  @P1 LDG.E.64 R4, desc[UR8][R6.64] ;  /* 0x0000000806041981 */ /* 0x010ea2000c1e1b00 */
[C---:B-1----:R-:W-:Y:S01]  /*3c90*/  IADD3 R11, P0, PT, R2.reuse, UR4, RZ ;  /* 0x00000004020b7c10 */ /* 0x042fe2000ff1e0ff */
[----:B------:R-:W0:Y:S03]  /*3ca0*/  LDC.64 R8, c[0x0][0x3a8] ;  /* 0x0000ea00ff087b82 */ /* 0x000e260000000a00 */
[----:B------:R-:W-:Y:S02]  /*3cb0*/  LEA.HI.X.SX32 R13, R2, UR5, 0x1, P0 ;  /* 0x00000005020d7c11 */ /* 0x000fe400080f0eff */
[----:B--2---:R-:W-:-:S04]  /*3cc0*/  @P1 ISETP.GE.U32.AND P0, PT, R11, R4, PT ;  /* 0x000000040b00120c */ /* 0x004fc80003f06070 */
        /* <DEDUP_REMOVED lines=9> */
.L_x_187:
[----:B------:R-:W-:-:S13]  /*3d60*/  ISETP.NE.AND P0, PT, RZ, UR10, PT ;  /* 0x0000000aff007c0c */ /* 0x000fda000bf05270 */
[----:B------:R-:W-:Y:S05]  /*3d70*/  @!P0 EXIT ;  /* 0x000000000000894d */ /* 0x000fea0003800000 */
[----:B01----:R-:W0:Y:S08]  /*3d80*/  LDC.64 R4, c[0x0][0x3b8] ;  /* 0x0000ee00ff047b82 */ /* 0x003e300000000a00 */
[----:B------:R-:W1:Y:S01]  /*3d90*/  LDC.64 R6, c[0x0][0x3c0] ;  /* 0x0000f000ff067b82 */ /* 0x000e620000000a00 */
[----:B0-----:R-:W-:Y:S04]  /*3da0*/  STG.E desc[UR8][R4.64], R3 ;  /* 0x0000000304007986 */ /* 0x001fe8000c101908 */
[----:B-1----:R-:W-:Y:S01]  /*3db0*/  STG.E desc[UR8][R6.64], R11 ;  /* 0x0000000b06007986 */ /* 0x002fe2000c101908 */
[----:B------:R-:W-:Y:S05]  /*3dc0*/  EXIT ;  /* 0x000000000000794d */ /* 0x000fea0003800000 */
.L_x_188:
        /* <DEDUP_REMOVED lines=11> */
.L_x_209:


//--------------------- .text._ZN3cub18CUB_300001_SM_10006detail11EmptyKernelIvEEvv --------------------------
	.section	.text._ZN3cub18CUB_300001_SM_10006detail11EmptyKernelIvEEvv,"ax",@progbits
	.align	128
        .global         _ZN3cub18CUB_300001_SM_10006detail11EmptyKernelIvEEvv
        .type           _ZN3cub18CUB_300001_SM_10006detail11EmptyKernelIvEEvv,@function
        .size           _ZN3cub18CUB_300001_SM_10006detail11EmptyKernelIvEEvv,(.L_x_210 - _ZN3cub18CUB_300001_SM_10006detail11EmptyKernelIvEEvv)
        .other          _ZN3cub18CUB_300001_SM_10006detail11EmptyKernelIvEEvv,@"STO_CUDA_ENTRY STV_DEFAULT"
_ZN3cub18CUB_300001_SM_10006detail11EmptyKernelIvEEvv:
.text._ZN3cub18CUB_300001_SM_10006detail11EmptyKernelIvEEvv:
[----:B------:R-:W-:Y:S01]  /*0000*/  LDC R1, c[0x0][0x37c] ;  /* 0x0000df00ff017b82 */ /* 0x000fe20000000800 */
[----:B------:R-:W-:Y:S05]  /*0010*/  EXIT ;  /* 0x000000000000794d */ /* 0x000fea0003800000 */
.L_x_189:
        /* <DEDUP_REMOVED lines=14> */
.L_x_210:


//--------------------- .text._Z21check_slack_conditionPKfS0_S0_Pii --------------------------
	.section	.text._Z21check_slack_conditionPKfS0_S0_Pii,"ax",@progbits
	.align	128
        .global         _Z21check_slack_conditionPKfS0_S0_Pii
        .type           _Z21check_slack_conditionPKfS0_S0_Pii,@function
        .size           _Z21check_slack_conditionPKfS0_S0_Pii,(.L_x_211 - _Z21check_slack_conditionPKfS0_S0_Pii)
        .other          _Z21check_slack_conditionPKfS0_S0_Pii,@"STO_CUDA_ENTRY STV_DEFAULT"
_Z21check_slack_conditionPKfS0_S0_Pii:
.text._Z21check_slack_conditionPKfS0_S0_Pii:
[----:B------:R-:W-:Y:S01]  /*0000*/  LDC R1, c[0x0][0x37c] ;  /* 0x0000df00ff017b82 */ /* 0x000fe20000000800 */
[----:B------:R-:W0:Y:S07]  /*0010*/  S2R R0, SR_TID.Y ;  /* 0x0000000000007919 */ /* 0x000e2e0000002200 */
[----:B------:R-:W0:Y:S01]  /*0020*/  S2UR UR4, SR_CTAID.Y ;  /* 0x00000000000479c3 */ /* 0x000e220000002600 */
[----:B------:R-:W1:Y:S01]  /*0030*/  LDCU UR6, c[0x0][0x3a0] ;  /* 0x00007400ff0677ac */ /* 0x000e620008000800 */
[----:B------:R-:W2:Y:S06]  /*0040*/  S2R R3, SR_TID.X ;  /* 0x0000000000037919 */ /* 0x000eac0000002100 */
[----:B------:R-:W0:Y:S08]  /*0050*/  LDC R9, c[0x0][0x364] ;  /* 0x0000d900ff097b82 */ /* 0x000e300000000800 */
[----:B------:R-:W2:Y:S08]  /*0060*/  S2UR UR5, SR_CTAID.X ;  /* 0x00000000000579c3 */ /* 0x000eb00000002500 */
[----:B------:R-:W2:Y:S01]  /*0070*/  LDC R2, c[0x0][0x360] ;  /* 0x0000d800ff027b82 */ /* 0x000ea20000000800 */
[----:B0-----:R-:W-:-:S02]  /*0080*/  IMAD R9, R9, UR4, R0 ;  /* 0x0000000409097c24 */ /* 0x001fc4000f8e0200 */
[----:B--2---:R-:W-:-:S05]  /*0090*/  IMAD R0, R2, UR5, R3 ;  /* 0x0000000502007c24 */ /* 0x004fca000f8e0203 */
[----:B------:R-:W-:-:S04]  /*00a0*/  VIMNMX R2, PT, PT, R9, R0, !PT ;  /* 0x0000000009027248 */ /* 0x000fc80007fe0100 */
[----:B-1----:R-:W-:-:S13]  /*00b0*/  ISETP.GE.AND P0, PT, R2, UR6, PT ;  /* 0x0000000602007c0c */ /* 0x002fda000bf06270 */
[----:B------:R-:W-:Y:S05]  /*00c0*/  @P0 EXIT ;  /* 0x000000000000094d */ /* 0x000fea0003800000 */
[----:B------:R-:W0:Y:S01]  /*00d0*/  LDC.64 R2, c[0x0][0x380] ;  /* 0x0000e000ff027b82 */ /* 0x000e220000000a00 */
[----:B------:R-:W1:Y:S01]  /*00e0*/  LDCU.64 UR4, c[0x0][0x358] ;  /* 0x00006b00ff0477ac */ /* 0x000e620008000a00 */
[----:B------:R-:W-:-:S06]  /*00f0*/  IMAD R11, R0, UR6, R9 ;  /* 0x00000006000b7c24 */ /* 0x000fcc000f8e0209 */
[----:B------:R-:W2:Y:S08]  /*0100*/  LDC.64 R4, c[0x0][0x388] ;  /* 0x0000e200ff047b82 */ /* 0x000eb00000000a00 */
[----:B------:R-:W3:Y:S01]  /*0110*/  LDC.64 R6, c[0x0][0x390] ;  /* 0x0000e400ff067b82 */ /* 0x000ee20000000a00 */
[----:B0-----:R-:W-:-:S06]  /*0120*/  IMAD.WIDE R2, R11, 0x4, R2 ;  /* 0x000000040b027825 */ /* 0x001fcc00078e0202 */
[----:B-1----:R-:W4:Y:S01]  /*0130*/  LDG.E R2, desc[UR4][R2.64] ;  /* 0x0000000402027981 */ /* 0x002f22000c1e1900 */
[----:B--2---:R-:W-:-:S06]  /*0140*/  IMAD.WIDE.U32 R4, R9, 0x4, R4 ;  /* 0x0000000409047825 */ /* 0x004fcc00078e0004 */
[----:B------:R-:W4:Y:S01]  /*0150*/  LDG.E R5, desc[UR4][R4.64] ;  /* 0x0000000404057981 */ /* 0x000f22000c1e1900 */
[----:B---3--:R-:W-:-:S06]  /*0160*/  IMAD.WIDE R6, R0, 0x4, R6 ;  /* 0x0000000400067825 */ /* 0x008fcc00078e0206 */
[----:B------:R-:W2:Y:S01]  /*0170*/  LDG.E R7, desc[UR4][R6.64] ;  /* 0x0000000406077981 */ /* 0x000ea2000c1e1900 */
[----:B----4-:R-:W-:-:S04]  /*0180*/  FADD R0, R2, -R5 ;  /* 0x8000000502007221 */ /* 0x010fc80000000000 */
[----:B--2---:R-:W-:-:S05]  /*0190*/  FADD R0, R0, -R7 ;  /* 0x8000000700007221 */ /* 0x004fca0000000000 */
[----:B------:R-:W-:-:S13]  /*01a0*/  FSETP.GEU.AND P0, PT, R0, -9.9999997473787516356e-05, PT ;  /* 0xb8d1b7170000780b */ /* 0x000fda0003f0e000 */
[----:B------:R-:W-:Y:S05]  /*01b0*/  @P0 EXIT ;  /* 0x000000000000094d */ /* 0x000fea0003800000 */
[----:B------:R-:W0:Y:S01]  /*01c0*/  LDC.64 R2, c[0x0][0x398] ;  /* 0x0000e600ff027b82 */ /* 0x000e220000000a00 */
[----:B------:R-:W-:-:S05]  /*01d0*/  HFMA2 R5, -RZ, RZ, 0, 5.9604644775390625e-08 ;  /* 0x00000001ff057431 */ /* 0x000fca00000001ff */
[----:B0-----:R-:W-:Y:S01]  /*01e0*/  ATOMG.E.EXCH.STRONG.GPU PT, RZ, desc[UR4][R2.64], R5 ;  /* 0x8000000502ff79a8 */ /* 0x001fe2000c1ef104 */
[----:B------:R-:W-:Y:S05]  /*01f0*/  EXIT ;  /* 0x000000000000794d */ /* 0x000fea0003800000 */
.L_x_190:
        /* <DEDUP_REMOVED lines=16> */
.L_x_211:


//--------------------- .text._Z24check_feasible_conditionPKfPKiS0_S0_Pii --------------------------
	.section	.text._Z24check_feasible_conditionPKfPKiS0_S0_Pii,"ax",@progbits
	.align	128
        .global         _Z24check_feasible_conditionPKfPKiS0_S0_Pii
        .type           _Z24check_feasible_conditionPKfPKiS0_S0_Pii,@function
        .size           _Z24check_feasible_conditionPKfPKiS0_S0_Pii,(.L_x_212 - _Z24check_feasible_conditionPKfPKiS0_S0_Pii)
        .other          _Z24check_feasible_conditionPKfPKiS0_S0_Pii,@"STO_CUDA_ENTRY STV_DEFAULT"
_Z24check_feasible_conditionPKfPKiS0_S0_Pii:
.text._Z24check_feasible_conditionPKfPKiS0_S0_Pii:
        /* <DEDUP_REMOVED lines=15> */
[----:B------:R-:W-:-:S04]  /*00f0*/  IMAD R11, R0, UR6, R9 ;  /* 0x00000006000b7c24 */ /* 0x000fc8000f8e0209 */
[----:B0-----:R-:W-:-:S06]  /*0100*/  IMAD.WIDE R2, R11, 0x4, R2 ;  /* 0x000000040b027825 */ /* 0x001fcc00078e0202 */
[----:B-1----:R-:W2:Y:S02]  /*0110*/  LDG.E R2, desc[UR4][R2.64] ;  /* 0x0000000402027981 */ /* 0x002ea4000c1e1900 */
[----:B--2---:R-:W-:-:S13]  /*0120*/  ISETP.NE.AND P0, PT, R2, 0x1, PT ;  /* 0x000000010200780c */ /* 0x004fda0003f05270 */
[----:B------:R-:W-:Y:S05]  /*0130*/  @P0 EXIT ;  /* 0x000000000000094d */ /* 0x000fea0003800000 */
[----:B------:R-:W0:Y:S08]  /*0140*/  LDC.64 R2, c[0x0][0x380] ;  /* 0x0000e000ff027b82 */ /* 0x000e300000000a00 */
[----:B------:R-:W1:Y:S08]  /*0150*/  LDC.64 R4, c[0x0][0x390] ;  /* 0x0000e400ff047b82 */ /* 0x000e700000000a00 */
[----:B------:R-:W2:Y:S01]  /*0160*/  LDC.64 R6, c[0x0][0x398] ;  /* 0x0000e600ff067b82 */ /* 0x000ea20000000a00 */
[----:B0-----:R-:W-:-:S06]  /*0170*/  IMAD.WIDE R2, R11, 0x4, R2 ;  /* 0x000000040b027825 */ /* 0x001fcc00078e0202 */
[----:B------:R-:W3:Y:S01]  /*0180*/  LDG.E R2, desc[UR4][R2.64] ;  /* 0x0000000402027981 */ /* 0x000ee2000c1e1900 */
[----:B-1----:R-:W-:-:S06]  /*0190*/  IMAD.WIDE.U32 R4, R9, 0x4, R4 ;  /* 0x0000000409047825 */ /* 0x002fcc00078e0004 */
[----:B------:R-:W3:Y:S01]  /*01a0*/  LDG.E R5, desc[UR4][R4.64] ;  /* 0x0000000404057981 */ /* 0x000ee2000c1e1900 */
[----:B--2---:R-:W-:-:S06]  /*01b0*/  IMAD.WIDE R6, R0, 0x4, R6 ;  /* 0x0000000400067825 */ /* 0x004fcc00078e0206 */
[----:B------:R-:W2:Y:S01]  /*01c0*/  LDG.E R7, desc[UR4][R6.64] ;  /* 0x0000000406077981 */ /* 0x000ea2000c1e1900 */
[----:B---3--:R-:W-:-:S04]  /*01d0*/  FADD R0, R2, -R5 ;  /* 0x8000000502007221 */ /* 0x008fc80000000000 */
[----:B--2---:R-:W-:-:S05]  /*01e0*/  FADD R0, R0, -R7 ;  /* 0x8000000700007221 */ /* 0x004fca0000000000 */
[----:B------:R-:W-:-:S13]  /*01f0*/  FSETP.GT.AND P0, PT, |R0|, 9.9999997473787516356e-05, PT ;  /* 0x38d1b7170000780b */ /* 0x000fda0003f04200 */
[----:B------:R-:W-:Y:S05]  /*0200*/  @!P0 EXIT ;  /* 0x000000000000894d */ /* 0x000fea0003800000 */
[----:B------:R-:W0:Y:S01]  /*0210*/  LDC.64 R2, c[0x0][0x3a0] ;  /* 0x0000e800ff027b82 */ /* 0x000e220000000a00 */
[----:B------:R-:W-:-:S05]  /*0220*/  HFMA2 R5, -RZ, RZ, 0, 5.9604644775390625e-08 ;  /* 0x00000001ff057431 */ /* 0x000fca00000001ff */
[----:B0-----:R-:W-:Y:S01]  /*0230*/  ATOMG.E.EXCH.STRONG.GPU PT, RZ, desc[UR4][R2.64], R5 ;  /* 0x8000000502ff79a8 */ /* 0x001fe2000c1ef104 */
[----:B------:R-:W-:Y:S05]  /*0240*/  EXIT ;  /* 0x000000000000794d */ /* 0x000fea0003800000 */
.L_x_191:
        /* <DEDUP_REMOVED lines=11> */
.L_x_212:


//--------------------- .text._Z12update_dualsPiS_PfS0_fi --------------------------
	.section	.text._Z12update_dualsPiS_PfS0_fi,"ax",@progbits
	.align	128
        .global         _Z12update_dualsPiS_PfS0_fi
        .type           _Z12update_dualsPiS_PfS0_fi,@function
        .size           _Z12update_dualsPiS_PfS0_fi,(.L_x_213 - _Z12update_dualsPiS_PfS0_fi)
        .other          _Z12update_dualsPiS_PfS0_fi,@"STO_CUDA_ENTRY STV_DEFAULT"
_Z12update_dualsPiS_PfS0_fi:
.text._Z12update_dualsPiS_PfS0_fi:
[----:B------:R-:W-:Y:S01]  /*0000*/  LDC R1, c[0x0][0x37c] ;  /* 0x0000df00ff017b82 */ /* 0x000fe20000000800 */
[----:B------:R-:W0:Y:S07]  /*0010*/  S2R R0, SR_TID.X ;  /* 0x0000000000007919 */ /* 0x000e2e0000002100 */
[----:B------:R-:W0:Y:S01]  /*0020*/  S2UR UR4, SR_CTAID.X ;  /* 0x00000000000479c3 */ /* 0x000e220000002500 */
[----:B------:R-:W1:Y:S07]  /*0030*/  LDCU UR6, c[0x0][0x3a4] ;  /* 0x00007480ff0677ac */ /* 0x000e6e0008000800 */
[----:B------:R-:W0:Y:S02]  /*0040*/  LDC R9, c[0x0][0x360] ;  /* 0x0000d800ff097b82 */ /* 0x000e240000000800 */
[----:B0-----:R-:W-:-:S05]  /*0050*/  IMAD R9, R9, UR4, R0 ;  /* 0x0000000409097c24 */ /* 0x001fca000f8e0200 */
[----:B-1----:R-:W-:-:S13]  /*0060*/  ISETP.GE.AND P0, PT, R9, UR6, PT ;  /* 0x0000000609007c0c */ /* 0x002fda000bf06270 */
[----:B------:R-:W-:Y:S05]  /*0070*/  @P0 EXIT ;  /* 0x000000000000094d */ /* 0x000fea0003800000 */
[----:B------:R-:W0:Y:S01]  /*0080*/  LDC.64 R2, c[0x0][0x380] ;  /* 0x0000e000ff027b82 */ /* 0x000e220000000a00 */
[----:B------:R-:W1:Y:S07]  /*0090*/  LDCU.64 UR4, c[0x0][0x358] ;  /* 0x00006b00ff0477ac */ /* 0x000e6e0008000a00 */
[----:B------:R-:W2:Y:S01]  /*00a0*/  LDC.64 R6, c[0x0][0x388] ;  /* 0x0000e200ff067b82 */ /* 0x000ea20000000a00 */
[----:B0-----:R-:W-:-:S06]  /*00b0*/  IMAD.WIDE R2, R9, 0x4, R2 ;  /* 0x0000000409027825 */ /* 0x001fcc00078e0202 */
[----:B-1----:R-:W3:Y:S02]  /*00c0*/  LDG.E R2, desc[UR4][R2.64] ;  /* 0x0000000402027981 */ /* 0x002ee4000c1e1900 */
[----:B---3--:R-:W-:-:S13]  /*00d0*/  ISETP.NE.AND P0, PT, R2, UR6, PT ;  /* 0x0000000602007c0c */ /* 0x008fda000bf05270 */
[----:B------:R-:W0:Y:S08]  /*00e0*/  @P0 LDC.64 R4, c[0x0][0x390] ;  /* 0x0000e400ff040b82 */ /* 0x000e300000000a00 */
[----:B------:R-:W1:Y:S01]  /*00f0*/  @P0 LDC R11, c[0x0][0x3a0] ;  /* 0x0000e800ff0b0b82 */ /* 0x000e620000000800 */
[----:B0-----:R-:W-:-:S05]  /*0100*/  @P0 IMAD.WIDE R4, R9, 0x4, R4 ;  /* 0x0000000409040825 */ /* 0x001fca00078e0204 */
[----:B------:R-:W1:Y:S01]  /*0110*/  @P0 LDG.E R0, desc[UR4][R4.64] ;  /* 0x0000000404000981 */ /* 0x000e62000c1e1900 */
[----:B--2---:R-:W-:-:S04]  /*0120*/  IMAD.WIDE R6, R9, 0x4, R6 ;  /* 0x0000000409067825 */ /* 0x004fc800078e0206 */
[----:B-1----:R-:W-:-:S05]  /*0130*/  @P0 FADD R11, R0, R11 ;  /* 0x0000000b000b0221 */ /* 0x002fca0000000000 */
[----:B------:R0:W-:Y:S04]  /*0140*/  @P0 STG.E desc[UR4][R4.64], R11 ;  /* 0x0000000b04000986 */ /* 0x0001e8000c101904 */
[----:B------:R-:W2:Y:S02]  /*0150*/  LDG.E R6, desc[UR4][R6.64] ;  /* 0x0000000406067981 */ /* 0x000ea4000c1e1900 */
[----:B--2---:R-:W-:-:S13]  /*0160*/  ISETP.NE.AND P0, PT, R6, UR6, PT ;  /* 0x0000000606007c0c */ /* 0x004fda000bf05270 */
[----:B0-----:R-:W-:Y:S05]  /*0170*/  @!P0 EXIT ;  /* 0x000000000000894d */ /* 0x001fea0003800000 */
[----:B------:R-:W0:Y:S01]  /*0180*/  LDC.64 R2, c[0x0][0x398] ;  /* 0x0000e600ff027b82 */ /* 0x000e220000000a00 */
[----:B------:R-:W1:Y:S01]  /*0190*/  LDCU UR6, c[0x0][0x3a0] ;  /* 0x00007400ff0677ac */ /* 0x000e620008000800 */
[----:B0-----:R-:W-:-:S05]  /*01a0*/  IMAD.WIDE R2, R9, 0x4, R2 ;  /* 0x0000000409027825 */ /* 0x001fca00078e0202 */
[----:B------:R-:W1:Y:S02]  /*01b0*/  LDG.E R0, desc[UR4][R2.64] ;  /* 0x0000000402007981 */ /* 0x000e64000c1e1900 */
[----:B-1----:R-:W-:-:S05]  /*01c0*/  FADD R5, R0, -UR6 ;  /* 0x8000000600057e21 */ /* 0x002fca0008000000 */
[----:B------:R-:W-:Y:S01]  /*01d0*/  STG.E desc[UR4][R2.64], R5 ;  /* 0x0000000502007986 */ /* 0x000fe2000c101904 */
[----:B------:R-:W-:Y:S05]  /*01e0*/  EXIT ;  /* 0x000000000000794d */ /* 0x000fea0003800000 */
.L_x_192:
        /* <DEDUP_REMOVED lines=9> */
.L_x_213:


//--------------------- .text._Z15set_array_valuePiii --------------------------
	.section	.text._Z15set_array_valuePiii,"ax",@progbits
	.align	128
        .global         _Z15set_array_valuePiii
        .type           _Z15set_array_valuePiii,@function
        .size           _Z15set_array_valuePiii,(.L_x_214 - _Z15set_array_valuePiii)
        .other          _Z15set_array_valuePiii,@"STO_CUDA_ENTRY STV_DEFAULT"
_Z15set_array_valuePiii:
.text._Z15set_array_valuePiii:
        /* <DEDUP_REMOVED lines=10> */
[----:B------:R-:W1:Y:S01]  /*00a0*/  LDC R7, c[0x0][0x388] ;  /* 0x0000e200ff077b82 */ /* 0x000e620000000800 */
[----:B0-----:R-:W-:-:S05]  /*00b0*/  IMAD.WIDE R2, R5, 0x4, R2 ;  /* 0x0000000405027825 */ /* 0x001fca00078e0202 */
[----:B-1----:R-:W-:Y:S01]  /*00c0*/  STG.E desc[UR4][R2.64], R7 ;  /* 0x0000000702007986 */ /* 0x002fe2000c101904 */
[----:B------:R-:W-:Y:S05]  /*00d0*/  EXIT ;  /* 0x000000000000794d */ /* 0x000fea0003800000 */
.L_x_193:
        /* <DEDUP_REMOVED lines=10> */
.L_x_214:


//--------------------- .text._Z16solve_1bc_kerneliPKiiPKfPiS3_Pb --------------------------
	.section	.text._Z16solve_1bc_kerneliPKiiPKfPiS3_Pb,"ax",@progbits
	.align	128
        .global         _Z16solve_1bc_kerneliPKiiPKfPiS3_Pb
        .type           _Z16solve_1bc_kerneliPKiiPKfPiS3_Pb,@function
        .size           _Z16solve_1bc_kerneliPKiiPKfPiS3_Pb,(.L_x_215 - _Z16solve_1bc_kerneliPKiiPKfPiS3_Pb)
        .other          _Z16solve_1bc_kerneliPKiiPKfPiS3_Pb,@"STO_CUDA_ENTRY STV_DEFAULT"
_Z16solve_1bc_kerneliPKiiPKfPiS3_Pb:
.text._Z16solve_1bc_kerneliPKiiPKfPiS3_Pb:
        /* <DEDUP_REMOVED lines=13> */
[----:B------:R-:W-:Y:S01]  /*00d0*/  ISETP.NE.AND P0, PT, R0, RZ, PT ;  /* 0x000000ff0000720c */ /* 0x000fe20003f05270 */
[----:B------:R-:W0:Y:S01]  /*00e0*/  LDCU.64 UR4, c[0x0][0x358] ;  /* 0x00006b00ff0477ac */ /* 0x000e220008000a00 */
[----:B------:R-:W-:Y:S11]  /*00f0*/  BSSY.RECONVERGENT B0, `(.L_x_194) ;  /* 0x0000012000007945 */ /* 0x000ff60003800200 */
[----:B------:R-:W-:Y:S05]  /*0100*/  @P0 BRA `(.L_x_195) ;  /* 0x0000000000400947 */ /* 0x000fea0003800000 */
[----:B------:R-:W1:Y:S02]  /*0110*/  LDC.64 R4, c[0x0][0x3a8] ;  /* 0x0000ea00ff047b82 */ /* 0x000e640000000a00 */
[----:B-1----:R-:W-:-:S06]  /*0120*/  IMAD.WIDE R4, R3, 0x4, R4 ;  /* 0x0000000403047825 */ /* 0x002fcc00078e0204 */
[----:B0-----:R-:W2:Y:S02]  /*0130*/  LDG.E R4, desc[UR4][R4.64] ;  /* 0x0000000404047981 */ /* 0x001ea4000c1e1900 */
[----:B--2---:R-:W-:-:S13]  /*0140*/  ISETP.NE.AND P0, PT, R4, UR6, PT ;  /* 0x0000000604007c0c */ /* 0x004fda000bf05270 */
[----:B------:R-:W-:Y:S05]  /*0150*/  @!P0 BRA `(.L_x_195) ;  /* 0x00000000002c8947 */ /* 0x000fea0003800000 */
[----:B------:R-:W0:Y:S08]  /*0160*/  LDC.64 R4, c[0x0][0x388] ;  /* 0x0000e200ff047b82 */ /* 0x000e300000000a00 */
[----:B------:R-:W1:Y:S01]  /*0170*/  LDC.64 R6, c[0x0][0x3a0] ;  /* 0x0000e800ff067b82 */ /* 0x000e620000000a00 */
[----:B0-----:R-:W-:-:S06]  /*0180*/  IMAD.WIDE R4, R3, 0x4, R4 ;  /* 0x0000000403047825 */ /* 0x001fcc00078e0204 */
[----:B------:R-:W1:Y:S02]  /*0190*/  LDG.E R5, desc[UR4][R4.64] ;  /* 0x0000000404057981 */ /* 0x000e64000c1e1900 */
[----:B-1----:R-:W-:-:S05]  /*01a0*/  IMAD.WIDE R6, R5, 0x4, R6 ;  /* 0x0000000405067825 */ /* 0x002fca00078e0206 */
[----:B------:R-:W2:Y:S02]  /*01b0*/  LDG.E R2, desc[UR4][R6.64] ;  /* 0x0000000406027981 */ /* 0x000ea4000c1e1900 */
[----:B--2---:R-:W-:Y:S01]  /*01c0*/  ISETP.NE.AND P0, PT, R2, UR6, PT ;  /* 0x0000000602007c0c */ /* 0x004fe2000bf05270 */
[----:B------:R-:W-:-:S12]  /*01d0*/  IMAD.MOV.U32 R2, RZ, RZ, 0x1 ;  /* 0x00000001ff027424 */ /* 0x000fd800078e00ff */
[----:B------:R-:W0:Y:S01]  /*01e0*/  @!P0 LDC.64 R8, c[0x0][0x3b0] ;  /* 0x0000ec00ff088b82 */ /* 0x000e220000000a00 */
[----:B------:R1:W-:Y:S04]  /*01f0*/  @!P0 STG.E desc[UR4][R6.64], R3 ;  /* 0x0000000306008986 */ /* 0x0003e8000c101904 */
[----:B0-----:R1:W-:Y:S02]  /*0200*/  @!P0 STG.E.U8 desc[UR4][R8.64], R2 ;  /* 0x0000000208008986 */ /* 0x0013e4000c101104 */
.L_x_195:
[----:B0-----:R-:W-:Y:S05]  /*0210*/  BSYNC.RECONVERGENT B0 ;  /* 0x0000000000007941 */ /* 0x001fea0003800200 */
.L_x_194:
[----:B------:R-:W0:Y:S02]  /*0220*/  LDCU UR7, c[0x0][0x390] ;  /* 0x00007200ff0777ac */ /* 0x000e240008000800 */
[----:B0-----:R-:W-:-:S13]  /*0230*/  ISETP.NE.AND P0, PT, R0, UR7, PT ;  /* 0x0000000700007c0c */ /* 0x001fda000bf05270 */
[----:B------:R-:W-:Y:S05]  /*0240*/  @!P0 EXIT ;  /* 0x000000000000894d */ /* 0x000fea0003800000 */
[----:B------:R-:W0:Y:S02]  /*0250*/  LDC.64 R4, c[0x0][0x3a0] ;  /* 0x0000e800ff047b82 */ /* 0x000e240000000a00 */
[----:B0-----:R-:W-:-:S06]  /*0260*/  IMAD.WIDE.U32 R4, R0, 0x4, R4 ;  /* 0x0000000400047825 */ /* 0x001fcc00078e0004 */
[----:B------:R-:W2:Y:S02]  /*0270*/  LDG.E R4, desc[UR4][R4.64] ;  /* 0x0000000404047981 */ /* 0x000ea4000c1e1900 */
[----:B--2---:R-:W-:-:S13]  /*0280*/  ISETP.NE.AND P0, PT, R4, UR6, PT ;  /* 0x0000000604007c0c */ /* 0x004fda000bf05270 */
[----:B------:R-:W-:Y:S05]  /*0290*/  @!P0 EXIT ;  /* 0x000000000000894d */ /* 0x000fea0003800000 */
[----:B------:R-:W1:Y:S02]  /*02a0*/  LDC.64 R4, c[0x0][0x3a8] ;  /* 0x0000ea00ff047b82 */ /* 0x000e640000000a00 */
[----:B-1----:R-:W-:-:S05]  /*02b0*/  IMAD.WIDE R6, R3, 0x4, R4 ;  /* 0x0000000403067825 */ /* 0x002fca00078e0204 */
[----:B------:R-:W2:Y:S02]  /*02c0*/  LDG.E R2, desc[UR4][R6.64] ;  /* 0x0000000406027981 */ /* 0x000ea4000c1e1900 */
[----:B--2---:R-:W-:-:S13]  /*02d0*/  ISETP.NE.AND P0, PT, R2, UR6, PT ;  /* 0x0000000602007c0c */ /* 0x004fda000bf05270 */
[----:B------:R-:W-:Y:S05]  /*02e0*/  @P0 EXIT ;  /* 0x000000000000094d */ /* 0x000fea0003800000 */
[----:B------:R-:W0:Y:S01]  /*02f0*/  LDC.64 R4, c[0x0][0x398] ;  /* 0x0000e600ff047b82 */ /* 0x000e220000000a00 */
[----:B------:R-:W-:-:S04]  /*0300*/  IMAD R3, R3, UR6, R0 ;  /* 0x0000000603037c24 */ /* 0x000fc8000f8e0200 */
[----:B0-----:R-:W-:-:S06]  /*0310*/  IMAD.WIDE R2, R3, 0x4, R4 ;  /* 0x0000000403027825 */ /* 0x001fcc00078e0204 */
[----:B------:R-:W2:Y:S02]  /*0320*/  LDG.E R2, desc[UR4][R2.64] ;  /* 0x0000000402027981 */ /* 0x000ea4000c1e1900 */
[----:B--2---:R-:W-:-:S13]  /*0330*/  FSETP.NEU.AND P0, PT, R2, RZ, PT ;  /* 0x000000ff0200720b */ /* 0x004fda0003f0d000 */
[----:B------:R-:W-:Y:S05]  /*0340*/  @P0 EXIT ;  /* 0x000000000000094d */ /* 0x000fea0003800000 */
[----:B------:R-:W2:Y:S02]  /*0350*/  ATOMG.E.MIN.S32.STRONG.GPU PT, R7, desc[UR4][R6.64], R0 ;  /* 0x80000000060779a8 */ /* 0x000ea400089ef304 */
[----:B--2---:R-:W-:-:S13]  /*0360*/  ISETP.GT.AND P0, PT, R7, R0, PT ;  /* 0x000000000700720c */ /* 0x004fda0003f04270 */
[----:B------:R-:W-:Y:S05]  /*0370*/  @!P0 EXIT ;  /* 0x000000000000894d */ /* 0x000fea0003800000 */
[----:B------:R-:W0:Y:S01]  /*0380*/  LDC.64 R2, c[0x0][0x3b0] ;  /* 0x0000ec00ff027b82 */ /* 0x000e220000000a00 */
[----:B------:R-:W-:-:S05]  /*0390*/  HFMA2 R0, -RZ, RZ, 0, 5.9604644775390625e-08 ;  /* 0x00000001ff007431 */ /* 0x000fca00000001ff */
[----:B0-----:R-:W-:Y:S01]  /*03a0*/  STG.E.U8 desc[UR4][R2.64], R0 ;  /* 0x0000000002007986 */ /* 0x001fe2000c101104 */
[----:B------:R-:W-:Y:S05]  /*03b0*/  EXIT ;  /* 0x000000000000794d */ /* 0x000fea0003800000 */
.L_x_196:
        /* <DEDUP_REMOVED lines=12> */
.L_x_215:


//--------------------- .text._Z18compute_col_to_rowiPKiPi --------------------------
	.section	.text._Z18compute_col_to_rowiPKiPi,"ax",@progbits
	.align	128
        .global         _Z18compute_col_to_rowiPKiPi
        .type           _Z18compute_col_to_rowiPKiPi,@function
        .size           _Z18compute_col_to_rowiPKiPi,(.L_x_216 - _Z18compute_col_to_rowiPKiPi)
        .other          _Z18compute_col_to_rowiPKiPi,@"STO_CUDA_ENTRY STV_DEFAULT"
_Z18compute_col_to_rowiPKiPi:
.text._Z18compute_col_to_rowiPKiPi:
[----:B------:R-:W-:Y:S01]  /*0000*/  LDC R1, c[0x0][0x37c] ;  /* 0x0000df00ff017b82 */ /* 0x000fe20000000800 */
[----:B------:R-:W0:Y:S07]  /*0010*/  S2R R0, SR_TID.X ;  /* 0x0000000000007919 */ /* 0x000e2e0000002100 */
[----:B------:R-:W0:Y:S08]  /*0020*/  S2UR UR4, SR_CTAID.X ;  /* 0x00000000000479c3 */ /* 0x000e300000002500 */
[----:B------:R-:W0:Y:S08]  /*0030*/  LDC R7, c[0x0][0x360] ;  /* 0x0000d800ff077b82 */ /* 0x000e300000000800 */
[----:B------:R-:W1:Y:S01]  /*0040*/  LDC R2, c[0x0][0x380] ;  /* 0x0000e000ff027b82 */ /* 0x000e620000000800 */
[----:B0-----:R-:W-:Y:S01]  /*0050*/  IMAD R7, R7, UR4, R0 ;  /* 0x0000000407077c24 */ /* 0x001fe2000f8e0200 */
[----:B-1----:R-:W-:-:S04]  /*0060*/  ISETP.GE.AND P0, PT, R2, 0x1, PT ;  /* 0x000000010200780c */ /* 0x002fc80003f06270 */
[----:B------:R-:W-:-:S13]  /*0070*/  ISETP.GE.OR P0, PT, R7, R2, !P0 ;  /* 0x000000020700720c */ /* 0x000fda0004706670 */
[----:B------:R-:W-:Y:S05]  /*0080*/  @P0 EXIT ;  /* 0x000000000000094d */ /* 0x000fea0003800000 */
[----:B------:R-:W0:Y:S01]  /*0090*/  LDC R9, c[0x0][0x380] ;  /* 0x0000e000ff097b82 */ /* 0x000e220000000800 */
[----:B------:R-:W-:Y:S01]  /*00a0*/  HFMA2 R0, -RZ, RZ, 0, 0 ;  /* 0x00000000ff007431 */ /* 0x000fe200000001ff */
[----:B------:R-:W-:Y:S01]  /*00b0*/  BSSY.RECONVERGENT B0, `(.L_x_197) ;  /* 0x000000c000007945 */ /* 0x000fe20003800200 */
[----:B------:R-:W1:Y:S05]  /*00c0*/  LDCU.64 UR4, c[0x0][0x358] ;  /* 0x00006b00ff0477ac */ /* 0x000e6a0008000a00 */
[----:B------:R-:W2:Y:S02]  /*00d0*/  LDC.64 R4, c[0x0][0x388] ;  /* 0x0000e200ff047b82 */ /* 0x000ea40000000a00 */
.L_x_199:
[----:B0-----:R-:W-:-:S04]  /*00e0*/  IMAD R3, R7, R9, R0 ;  /* 0x0000000907037224 */ /* 0x001fc800078e0200 */
[----:B--2---:R-:W-:-:S06]  /*00f0*/  IMAD.WIDE R2, R3, 0x4, R4 ;  /* 0x0000000403027825 */ /* 0x004fcc00078e0204 */
[----:B-1----:R-:W2:Y:S02]  /*0100*/  LDG.E R2, desc[UR4][R2.64] ;  /* 0x0000000402027981 */ /* 0x002ea4000c1e1900 */
[----:B--2---:R-:W-:-:S13]  /*0110*/  ISETP.NE.AND P0, PT, R2, 0x1, PT ;  /* 0x000000010200780c */ /* 0x004fda0003f05270 */
[----:B------:R-:W-:Y:S05]  /*0120*/  @!P0 BRA `(.L_x_198) ;  /* 0x0000000000108947 */ /* 0x000fea0003800000 */
[----:B------:R-:W-:-:S04]  /*0130*/  IADD3 R0, PT, PT, R0, 0x1, RZ ;  /* 0x0000000100007810 */ /* 0x000fc80007ffe0ff */
[----:B------:R-:W-:-:S13]  /*0140*/  ISETP.NE.AND P0, PT, R0, R9, PT ;  /* 0x000000090000720c */ /* 0x000fda0003f05270 */
[----:B------:R-:W-:Y:S05]  /*0150*/  @P0 BRA `(.L_x_199) ;  /* 0xfffffffc00e00947 */ /* 0x000fea000383ffff */
[----:B------:R-:W-:Y:S05]  /*0160*/  EXIT ;  /* 0x000000000000794d */ /* 0x000fea0003800000 */
.L_x_198:
[----:B------:R-:W-:Y:S05]  /*0170*/  BSYNC.RECONVERGENT B0 ;  /* 0x0000000000007941 */ /* 0x000fea0003800200 */
.L_x_197:
[----:B------:R-:W0:Y:S02]  /*0180*/  LDC.64 R2, c[0x0][0x390] ;  /* 0x0000e400ff027b82 */ /* 0x000e240000000a00 */
[----:B0-----:R-:W-:-:S05]  /*0190*/  IMAD.WIDE R2, R7, 0x4, R2 ;  /* 0x0000000407027825 */ /* 0x001fca00078e0202 */
[----:B------:R-:W-:Y:S01]  /*01a0*/  STG.E desc[UR4][R2.64], R0 ;  /* 0x0000000002007986 */ /* 0x000fe2000c101904 */
[----:B------:R-:W-:Y:S05]  /*01b0*/  EXIT ;  /* 0x000000000000794d */ /* 0x000fea0003800000 */
.L_x_200:
        /* <DEDUP_REMOVED lines=12> */
.L_x_216:


//--------------------- .text._Z11find_argminPKfPiPfi --------------------------
	.section	.text._Z11find_argminPKfPiPfi,"ax",@progbits
	.align	128
        .global         _Z11find_argminPKfPiPfi
        .type           _Z11find_argminPKfPiPfi,@function
        .size           _Z11find_argminPKfPiPfi,(.L_x_217 - _Z11find_argminPKfPiPfi)
        .other          _Z11find_argminPKfPiPfi,@"STO_CUDA_ENTRY STV_DEFAULT"
_Z11find_argminPKfPiPfi:
.text._Z11find_argminPKfPiPfi:
[----:B------:R-:W-:Y:S01]  /*0000*/  LDC R1, c[0x0][0x37c] ;  /* 0x0000df00ff017b82 */ /* 0x000fe20000000800 */
[----:B------:R-:W0:Y:S01]  /*0010*/  S2R R9, SR_TID.X ;  /* 0x0000000000097919 */ /* 0x000e220000002100 */
[----:B------:R-:W1:Y:S01]  /*0020*/  LDCU UR4, c[0x0][0x398] ;  /* 0x00007300ff0477ac */ /* 0x000e620008000800 */
[----:B------:R-:W-:Y:S01]  /*0030*/  IMAD.MOV.U32 R4, RZ, RZ, 0x7f7fffff ;  /* 0x7f7fffffff047424 */ /* 0x000fe200078e00ff */
[----:B------:R-:W0:Y:S01]  /*0040*/  S2R R11, SR_CTAID.X ;  /* 0x00000000000b7919 */ /* 0x000e220000002500 */
[----:B------:R-:W0:Y:S01]  /*0050*/  LDCU UR7, c[0x0][0x360] ;  /* 0x00006c00ff0777ac */ /* 0x000e220008000800 */
[----:B------:R-:W2:Y:S01]  /*0060*/  LDCU.64 UR8, c[0x0][0x358] ;  /* 0x00006b00ff0877ac */ /* 0x000ea20008000a00 */
[----:B-1----:R-:W-:Y:S01]  /*0070*/  UIMAD UR4, UR4, UR4, URZ ;  /* 0x00000004040472a4 */ /* 0x002fe2000f8e02ff */
[----:B0-----:R-:W-:-:S05]  /*0080*/  IMAD R5, R11, UR7, R9 ;  /* 0x000000070b057c24 */ /* 0x001fca000f8e0209 */
[----:B------:R-:W-:-:S13]  /*0090*/  ISETP.GE.AND P0, PT, R5, UR4, PT ;  /* 0x0000000405007c0c */ /* 0x000fda000bf06270 */
[----:B------:R-:W0:Y:S02]  /*00a0*/  @!P0 LDC.64 R2, c[0x0][0x380] ;  /* 0x0000e000ff028b82 */ /* 0x000e240000000a00 */
[----:B0-----:R-:W-:-:S05]  /*00b0*/  @!P0 IMAD.WIDE R2, R5, 0x4, R2 ;  /* 0x0000000405028825 */ /* 0x001fca00078e0202 */
[----:B--2---:R-:W2:Y:S01]  /*00c0*/  @!P0 LDG.E R4, desc[UR8][R2.64] ;  /* 0x0000000802048981 */ /* 0x004ea2000c1e1900 */
[----:B------:R-:W0:Y:S01]  /*00d0*/  S2UR UR6, SR_CgaCtaId ;  /* 0x00000000000679c3 */ /* 0x000e220000008800 */
[----:B------:R-:W-:Y:S01]  /*00e0*/  UMOV UR4, 0x400 ;  /* 0x0000040000047882 */ /* 0x000fe20000000000 */
[----:B------:R-:W-:Y:S01]  /*00f0*/  IMAD.U32 R0, RZ, RZ, UR7 ;  /* 0x00000007ff007e24 */ /* 0x000fe2000f8e00ff */
[----:B------:R-:W-:-:S04]  /*0100*/  UIADD3 UR5, UPT, UPT, UR4, 0x400, URZ ;  /* 0x0000040004057890 */ /* 0x000fc8000fffe0ff */
[----:B------:R-:W-:Y:S01]  /*0110*/  ISETP.GE.U32.AND P0, PT, R0, 0x2, PT ;  /* 0x000000020000780c */ /* 0x000fe20003f06070 */
[----:B0-----:R-:W-:Y:S02]  /*0120*/  ULEA UR4, UR6, UR4, 0x18 ;  /* 0x0000000406047291 */ /* 0x001fe4000f8ec0ff */
[----:B------:R-:W-:-:S04]  /*0130*/  ULEA UR5, UR6, UR5, 0x18 ;  /* 0x0000000506057291 */ /* 0x000fc8000f8ec0ff */
[C---:B------:R-:W-:Y:S02]  /*0140*/  LEA R7, R9.reuse, UR4, 0x2 ;  /* 0x0000000409077c11 */ /* 0x040fe4000f8e10ff */
[----:B------:R-:W-:-:S03]  /*0150*/  LEA R6, R9, UR5, 0x2 ;  /* 0x0000000509067c11 */ /* 0x000fc6000f8e10ff */
[----:B--2---:R0:W-:Y:S04]  /*0160*/  STS [R7], R4 ;  /* 0x0000000407007388 */ /* 0x0041e80000000800 */
[----:B------:R0:W-:Y:S01]  /*0170*/  STS [R6], R5 ;  /* 0x0000000506007388 */ /* 0x0001e20000000800 */
[----:B------:R-:W-:Y:S06]  /*0180*/  BAR.SYNC.DEFER_BLOCKING 0x0 ;  /* 0x0000000000007b1d */ /* 0x000fec0000010000 */
[----:B------:R-:W-:Y:S05]  /*0190*/  @!P0 BRA `(.L_x_201) ;  /* 0x0000000000448947 */ /* 0x000fea0003800000 */
.L_x_204:
[--C-:B0-----:R-:W-:Y:S01]  /*01a0*/  IMAD.MOV.U32 R4, RZ, RZ, R0.reuse ;  /* 0x000000ffff047224 */ /* 0x101fe200078e0000 */
[----:B------:R-:W-:Y:S01]  /*01b0*/  SHF.R.U32.HI R0, RZ, 0x1, R0 ;  /* 0x00000001ff007819 */ /* 0x000fe20000011600 */
[----:B------:R-:W-:Y:S03]  /*01c0*/  BSSY.RECONVERGENT B0, `(.L_x_202) ;  /* 0x000000b000007945 */ /* 0x000fe60003800200 */
[----:B------:R-:W-:-:S13]  /*01d0*/  ISETP.GE.U32.AND P0, PT, R9, R0, PT ;  /* 0x000000000900720c */ /* 0x000fda0003f06070 */
[----:B------:R-:W-:Y:S05]  /*01e0*/  @P0 BRA `(.L_x_203) ;  /* 0x0000000000200947 */ /* 0x000fea0003800000 */
[----:B------:R-:W-:Y:S01]  /*01f0*/  IMAD R2, R0, 0x4, R7 ;  /* 0x0000000400027824 */ /* 0x000fe200078e0207 */
[----:B------:R-:W-:Y:S05]  /*0200*/  LDS R3, [R7] ;  /* 0x0000000007037984 */ /* 0x000fea0000000800 */
[----:B------:R-:W0:Y:S02]  /*0210*/  LDS R2, [R2] ;  /* 0x0000000002027984 */ /* 0x000e240000000800 */
[----:B0-----:R-:W-:-:S13]  /*0220*/  FSETP.GEU.AND P0, PT, R2, R3, PT ;  /* 0x000000030200720b */ /* 0x001fda0003f0e000 */
[----:B------:R-:W-:Y:S01]  /*0230*/  @!P0 IMAD R3, R0, 0x4, R6 ;  /* 0x0000000400038824 */ /* 0x000fe200078e0206 */
[----:B------:R-:W-:Y:S05]  /*0240*/  @!P0 STS [R7], R2 ;  /* 0x0000000207008388 */ /* 0x000fea0000000800 */
[----:B------:R-:W0:Y:S04]  /*0250*/  @!P0 LDS R3, [R3] ;  /* 0x0000000003038984 */ /* 0x000e280000000800 */
[----:B0-----:R0:W-:Y:S02]  /*0260*/  @!P0 STS [R6], R3 ;  /* 0x0000000306008388 */ /* 0x0011e40000000800 */
.L_x_203:
[----:B------:R-:W-:Y:S05]  /*0270*/  BSYNC.RECONVERGENT B0 ;  /* 0x0000000000007941 */ /* 0x000fea0003800200 */
.L_x_202:
[----:B------:R-:W-:Y:S01]  /*0280*/  BAR.SYNC.DEFER_BLOCKING 0x0 ;  /* 0x0000000000007b1d */ /* 0x000fe20000010000 */
[----:B------:R-:W-:-:S13]  /*0290*/  ISETP.GT.U32.AND P0, PT, R4, 0x3, PT ;  /* 0x000000030400780c */ /* 0x000fda0003f04070 */
[----:B------:R-:W-:Y:S05]  /*02a0*/  @P0 BRA `(.L_x_204) ;  /* 0xfffffffc00bc0947 */ /* 0x000fea000383ffff */
.L_x_201:
[----:B------:R-:W-:-:S13]  /*02b0*/  ISETP.NE.AND P0, PT, R9, RZ, PT ;  /* 0x000000ff0900720c */ /* 0x000fda0003f05270 */
[----:B------:R-:W-:Y:S05]  /*02c0*/  @P0 EXIT ;  /* 0x000000000000094d */ /* 0x000fea0003800000 */
[----:B------:R-:W1:Y:S01]  /*02d0*/  S2UR UR5, SR_CgaCtaId ;  /* 0x00000000000579c3 */ /* 0x000e620000008800 */
[----:B------:R-:W-:-:S07]  /*02e0*/  UMOV UR4, 0x400 ;  /* 0x0000040000047882 */ /* 0x000fce0000000000 */
[----:B0-----:R-:W0:Y:S08]  /*02f0*/  LDC.64 R2, c[0x0][0x390] ;  /* 0x0000e400ff027b82 */ /* 0x001e300000000a00 */
[----:B------:R-:W2:Y:S01]  /*0300*/  LDC.64 R4, c[0x0][0x388] ;  /* 0x0000e200ff047b82 */ /* 0x000ea20000000a00 */
[----:B-1----:R-:W-:Y:S01]  /*0310*/  ULEA UR4, UR5, UR4, 0x18 ;  /* 0x0000000405047291 */ /* 0x002fe2000f8ec0ff */
[----:B0-----:R-:W-:-:S08]  /*0320*/  IMAD.WIDE.U32 R2, R11, 0x4, R2 ;  /* 0x000000040b027825 */ /* 0x001fd000078e0002 */
[----:B------:R-:W0:Y:S04]  /*0330*/  LDS R7, [UR4] ;  /* 0x00000004ff077984 */ /* 0x000e280008000800 */
[----:B------:R-:W1:Y:S01]  /*0340*/  LDS R9, [UR4+0x400] ;  /* 0x00040004ff097984 */ /* 0x000e620008000800 */
[----:B--2---:R-:W-:-:S03]  /*0350*/  IMAD.WIDE.U32 R4, R11, 0x4, R4 ;  /* 0x000000040b047825 */ /* 0x004fc600078e0004 */
[----:B0-----:R-:W-:Y:S04]  /*0360*/  STG.E desc[UR8][R2.64], R7 ;  /* 0x0000000702007986 */ /* 0x001fe8000c101908 */
[----:B-1----:R-:W-:Y:S01]  /*0370*/  STG.E desc[UR8][R4.64], R9 ;  /* 0x0000000904007986 */ /* 0x002fe2000c101908 */
[----:B------:R-:W-:Y:S05]  /*0380*/  EXIT ;  /* 0x000000000000794d */ /* 0x000fea0003800000 */
.L_x_205:
        /* <DEDUP_REMOVED lines=15> */
.L_x_217:


//--------------------- .text._Z9compute_BPKfS0_S0_Pfi --------------------------
	.section	.text._Z9compute_BPKfS0_S0_Pfi,"ax",@progbits
	.align	128
        .global         _Z9compute_BPKfS0_S0_Pfi
        .type           _Z9compute_BPKfS0_S0_Pfi,@function
        .size           _Z9compute_BPKfS0_S0_Pfi,(.L_x_218 - _Z9compute_BPKfS0_S0_Pfi)
        .other          _Z9compute_BPKfS0_S0_Pfi,@"STO_CUDA_ENTRY STV_DEFAULT"
_Z9compute_BPKfS0_S0_Pfi:
.text._Z9compute_BPKfS0_S0_Pfi:
        /* <DEDUP_REMOVED lines=18> */
[----:B0-----:R-:W-:-:S07]  /*0120*/  IMAD.WIDE.U32 R4, R9, 0x4, R4 ;  /* 0x0000000409047825 */ /* 0x001fce00078e0004 */
[----:B------:R-:W0:Y:S01]  /*0130*/  LDC.64 R8, c[0x0][0x398] ;  /* 0x0000e600ff087b82 */ /* 0x000e220000000a00 */
[----:B-1----:R-:W4:Y:S01]  /*0140*/  LDG.E R5, desc[UR4][R4.64] ;  /* 0x0000000404057981 */ /* 0x002f22000c1e1900 */
[----:B--2---:R-:W-:-:S06]  /*0150*/  IMAD.WIDE R2, R11, 0x4, R2 ;  /* 0x000000040b027825 */ /* 0x004fcc00078e0202 */
[----:B------:R-:W4:Y:S01]  /*0160*/  LDG.E R2, desc[UR4][R2.64] ;  /* 0x0000000402027981 */ /* 0x000f22000c1e1900 */
[----:B---3--:R-:W-:-:S06]  /*0170*/  IMAD.WIDE R6, R0, 0x4, R6 ;  /* 0x0000000400067825 */ /* 0x008fcc00078e0206 */
[----:B------:R-:W2:Y:S01]  /*0180*/  LDG.E R7, desc[UR4][R6.64] ;  /* 0x0000000406077981 */ /* 0x000ea2000c1e1900 */
[----:B0-----:R-:W-:-:S04]  /*0190*/  IMAD.WIDE R8, R11, 0x4, R8 ;  /* 0x000000040b087825 */ /* 0x001fc800078e0208 */
[----:B----4-:R-:W-:-:S04]  /*01a0*/  FADD R0, R2, -R5 ;  /* 0x8000000502007221 */ /* 0x010fc80000000000 */
[----:B--2---:R-:W-:-:S05]  /*01b0*/  FADD R11, R0, -R7 ;  /* 0x80000007000b7221 */ /* 0x004fca0000000000 */
[----:B------:R-:W-:Y:S01]  /*01c0*/  STG.E desc[UR4][R8.64], R11 ;  /* 0x0000000b08007986 */ /* 0x000fe2000c101904 */
[----:B------:R-:W-:Y:S05]  /*01d0*/  EXIT ;  /* 0x000000000000794d */ /* 0x000fea0003800000 */
.L_x_206:
        /* <DEDUP_REMOVED lines=10> */
.L_x_218:


//--------------------- .nv.shared._ZN3cub18CUB_300001_SM_10006detail6reduce28DeviceReduceSingleTileKernelINS2_10policy_hubINS0_12KeyValuePairIifEEiNS0_6ArgMinEE10Policy1000EPS6_N6thrust24THRUST_300001_SM_1000_NS24tabulate_output_iteratorINS2_32accumulating_transform_output_opINS5_IlfEENS2_18local_to_global_opIlEES7_NSD_INS2_31unzip_and_write_arg_extremum_opIPfPiEENSC_11use_defaultElEEEESM_lEEiS7_NS2_20empty_problem_init_tIS6_EES6_N4cuda3std3__410__identityEEEvT0_T1_T2_T3_T4_T6_ --------------------------
	.section	.nv.shared._ZN3cub18CUB_300001_SM_10006detail6reduce28DeviceReduceSingleTileKernelINS2_10policy_hubINS0_12KeyValuePairIifEEiNS0_6ArgMinEE10Policy1000EPS6_N6thrust24THRUST_300001_SM_1000_NS24tabulate_output_iteratorINS2_32accumulating_transform_output_opINS5_IlfEENS2_18local_to_global_opIlEES7_NSD_INS2_31unzip_and_write_arg_extremum_opIPfPiEENSC_11use_defaultElEEEESM_lEEiS7_NS2_20empty_problem_init_tIS6_EES6_N4cuda3std3__410__identityEEEvT0_T1_T2_T3_T4_T6_,"aw",@nobits
	.sectionflags	@""
	.align	4
.nv.shared._ZN3cub18CUB_300001_SM_10006detail6reduce28DeviceReduceSingleTileKernelINS2_10policy_hubINS0_12KeyValuePairIifEEiNS0_6ArgMinEE10Policy1000EPS6_N6thrust24THRUST_300001_SM_1000_NS24tabulate_output_iteratorINS2_32accumulating_transform_output_opINS5_IlfEENS2_18local_to_global_opIlEES7_NSD_INS2_31unzip_and_write_arg_extremum_opIPfPiEENSC_11use_defaultElEEEESM_lEEiS7_NS2_20empty_problem_init_tIS6_EES6_N4cuda3std3__410__identityEEEvT0_T1_T2_T3_T4_T6_:
	.zero		1104


//--------------------- .nv.shared.reserved.0     --------------------------
	.section	.nv.shared.reserved.0,"aw",@nobits
	.weak		__nv_reservedSMEM_offset_0_alias
	.size		__nv_reservedSMEM_offset_0_alias, 0, 64
	.other		__nv_reservedSMEM_offset_0_alias,@"STO_CUDA_RESERVED_SHARED STV_DEFAULT"
__nv_reservedSMEM_offset_0_alias:
	.zero		0
	.zero		64


//--------------------- .nv.global                --------------------------
	.section	.nv.global,"aw",@nobits
.nv.global:
	.type		_ZN34_INTERNAL_800e7f78_4_k_cu_3a6ab9e96thrust24THRUST_300001_SM_1000_NS12placeholders2_5E,@object
	.size		_ZN34_INTERNAL_800e7f78_4_k_cu_3a6ab9e96thrust24THRUST_300001_SM_1000_NS12placeholders2_5E,(_ZN34_INTERNAL_800e7f78_4_k_cu_3a6ab9e94cuda3std3__45__cpo6cbeginE - _ZN34_INTERNAL_800e7f78_4_k_cu_3a6ab9e96thrust24THRUST_300001_SM_1000_NS12placeholders2_5E)
_ZN34_INTERNAL_800e7f78_4_k_cu_3a6ab9e96thrust24THRUST_300001_SM_1000_NS12placeholders2_5E:
	.zero		1
	.type		_ZN34_INTERNAL_800e7f78_4_k_cu_3a6ab9e94cuda3std3__45__cpo6cbeginE,@object
	.size		_ZN34_INTERNAL_800e7f78_4_k_cu_3a6ab9e94cuda3std3__45__cpo6cbeginE,(_ZN34_INTERNAL_800e7f78_4_k_cu_3a6ab9e94cuda3std6ranges3__45__cpo6cbeginE - _ZN34_INTERNAL_800e7f78_4_k_cu_3a6ab9e94cuda3std3__45__cpo6cbeginE)
_ZN34_INTERNAL_800e7f78_4_k_cu_3a6ab9e94cuda3std3__45__cpo6cbeginE:
	.zero		1
	.type		_ZN34_INTERNAL_800e7f78_4_k_cu_3a6ab9e94cuda3std6ranges3__45__cpo6cbeginE,@object
	.size		_ZN34_INTERNAL_800e7f78_4_k_cu_3a6ab9e94cuda3std6ranges3__45__cpo6cbeginE,(_ZN34_INTERNAL_800e7f78_4_k_cu_3a6ab9e94cuda3std3__48in_placeE - _ZN34_INTERNAL_800e7f78_4_k_cu_3a6ab9e94cuda3std6ranges3__45__cpo6cbeginE)
_ZN34_INTERNAL_800e7f78_4_k_cu_3a6ab9e94cuda3std6ranges3__45__cpo6cbeginE:
	.zero		1
	.type		_ZN34_INTERNAL_800e7f78_4_k_cu_3a6ab9e94cuda3std3__48in_placeE,@object
	.size		_ZN34_INTERNAL_800e7f78_4_k_cu_3a6ab9e94cuda3std3__48in_placeE,(_ZN34_INTERNAL_800e7f78_4_k_cu_3a6ab9e94cuda3std6ranges3__45__cpo4sizeE - _ZN34_INTERNAL_800e7f78_4_k_cu_3a6ab9e94cuda3std3__48in_placeE)
_ZN34_INTERNAL_800e7f78_4_k_cu_3a6ab9e94cuda3std3__48in_placeE:
	.zero		1
	.type		_ZN34_INTERNAL_800e7f78_4_k_cu_3a6ab9e94cuda3std6ranges3__45__cpo4sizeE,@object
	.size		_ZN34_INTERNAL_800e7f78_4_k_cu_3a6ab9e94cuda3std6ranges3__45__cpo4sizeE,(_ZN34_INTERNAL_800e7f78_4_k_cu_3a6ab9e96thrust24THRUST_300001_SM_1000_NS12placeholders2_9E - _ZN34_INTERNAL_800e7f78_4_k_cu_3a6ab9e94cuda3std6ranges3__45__cpo4sizeE)
_ZN34_INTERNAL_800e7f78_4_k_cu_3a6ab9e94cuda3std6ranges3__45__cpo4sizeE:
	.zero		1
	.type		_ZN34_INTERNAL_800e7f78_4_k_cu_3a6ab9e96thrust24THRUST_300001_SM_1000_NS12placeholders2_9E,@object
	.size		_ZN34_INTERNAL_800e7f78_4_k_cu_3a6ab9e96thrust24THRUST_300001_SM_1000_NS12placeholders2_9E,(_ZN34_INTERNAL_800e7f78_4_k_cu_3a6ab9e94cuda3std3__45__cpo7crbeginE - _ZN34_INTERNAL_800e7f78_4_k_cu_3a6ab9e96thrust24THRUST_300001_SM_1000_NS12placeholders2_9E)
_ZN34_INTERNAL_800e7f78_4_k_cu_3a6ab9e96thrust24THRUST_300001_SM_1000_NS12placeholders2_9E:
	.zero		1
	.type		_ZN34_INTERNAL_800e7f78_4_k_cu_3a6ab9e94cuda3std3__45__cpo7crbeginE,@object
	.size		_ZN34_INTERNAL_800e7f78_4_k_cu_3a6ab9e94cuda3std3__45__cpo7crbeginE,(_ZN34_INTERNAL_800e7f78_4_k_cu_3a6ab9e94cuda3std6ranges3__45__cpo4nextE - _ZN34_INTERNAL_800e7f78_4_k_cu_3a6ab9e94cuda3std3__45__cpo7crbeginE)
_ZN34_INTERNAL_800e7f78_4_k_cu_3a6ab9e94cuda3std3__45__cpo7crbeginE:
	.zero		1
	.type		_ZN34_INTERNAL_800e7f78_4_k_cu_3a6ab9e94cuda3std6ranges3__45__cpo4nextE,@object
	.size		_ZN34_INTERNAL_800e7f78_4_k_cu_3a6ab9e94cuda3std6ranges3__45__cpo4nextE,(_ZN34_INTERNAL_800e7f78_4_k_cu_3a6ab9e94cuda3std6ranges3__45__cpo4swapE - _ZN34_INTERNAL_800e7f78_4_k_cu_3a6ab9e94cuda3std6ranges3__45__cpo4nextE)
_ZN34_INTERNAL_800e7f78_4_k_cu_3a6ab9e94cuda3std6ranges3__45__cpo4nextE:
	.zero		1
	.type		_ZN34_INTERNAL_800e7f78_4_k_cu_3a6ab9e94cuda3std6ranges3__45__cpo4swapE,@object
	.size		_ZN34_INTERNAL_800e7f78_4_k_cu_3a6ab9e94cuda3std6ranges3__45__cpo4swapE,(_ZN34_INTERNAL_800e7f78_4_k_cu_3a6ab9e96thrust24THRUST_300001_SM_1000_NS12placeholders2_1E - _ZN34_INTERNAL_800e7f78_4_k_cu_3a6ab9e94cuda3std6ranges3__45__cpo4swapE)
_ZN34_INTERNAL_800e7f78_4_k_cu_3a6ab9e94cuda3std6ranges3__45__cpo4swapE:
	.zero		1
	.type		_ZN34_INTERNAL_800e7f78_4_k_cu_3a6ab9e96thrust24THRUST_300001_SM_1000_NS12placeholders2_1E,@object
	.size		_ZN34_INTERNAL_800e7f78_4_k_cu_3a6ab9e96thrust24THRUST_300001_SM_1000_NS12placeholders2_1E,(_ZN34_INTERNAL_800e7f78_4_k_cu_3a6ab9e96thrust24THRUST_300001_SM_1000_NS12placeholders2_3E - _ZN34_INTERNAL_800e7f78_4_k_cu_3a6ab9e96thrust24THRUST_300001_SM_1000_NS12placeholders2_1E)
_ZN34_INTERNAL_800e7f78_4_k_cu_3a6ab9e96thrust24THRUST_300001_SM_1000_NS12placeholders2_1E:
	.zero		1
	.type		_ZN34_INTERNAL_800e7f78_4_k_cu_3a6ab9e96thrust24THRUST_300001_SM_1000_NS12placeholders2_3E,@object
	.size		_ZN34_INTERNAL_800e7f78_4_k_cu_3a6ab9e96thrust24THRUST_300001_SM_1000_NS12placeholders2_3E,(_ZN34_INTERNAL_800e7f78_4_k_cu_3a6ab9e94cuda3std3__45__cpo5beginE - _ZN34_INTERNAL_800e7f78_4_k_cu_3a6ab9e96thrust24THRUST_300001_SM_1000_NS12placeholders2_3E)
_ZN34_INTERNAL_800e7f78_4_k_cu_3a6ab9e96thrust24THRUST_300001_SM_1000_NS12placeholders2_3E:
	.zero		1
	.type		_ZN34_INTERNAL_800e7f78_4_k_cu_3a6ab9e94cuda3std3__45__cpo5beginE,@object
	.size		_ZN34_INTERNAL_800e7f78_4_k_cu_3a6ab9e94cuda3std3__45__cpo5beginE,(_ZN34_INTERNAL_800e7f78_4_k_cu_3a6ab9e94cuda3std6ranges3__45__cpo5beginE - _ZN34_INTERNAL_800e7f78_4_k_cu_3a6ab9e94cuda3std3__45__cpo5beginE)
_ZN34_INTERNAL_800e7f78_4_k_cu_3a6ab9e94cuda3std3__45__cpo5beginE:
	.zero		1
	.type		_ZN34_INTERNAL_800e7f78_4_k_cu_3a6ab9e94cuda3std6ranges3__45__cpo5beginE,@object
	.size		_ZN34_INTERNAL_800e7f78_4_k_cu_3a6ab9e94cuda3std6ranges3__45__cpo5beginE,(_ZN34_INTERNAL_800e7f78_4_k_cu_3a6ab9e94cuda3std3__436_GLOBAL__N__800e7f78_4_k_cu_3a6ab9e96ignoreE - _ZN34_INTERNAL_800e7f78_4_k_cu_3a6ab9e94cuda3std6ranges3__45__cpo5beginE)
_ZN34_INTERNAL_800e7f78_4_k_cu_3a6ab9e94cuda3std6ranges3__45__cpo5beginE:
	.zero		1
	.type		_ZN34_INTERNAL_800e7f78_4_k_cu_3a6ab9e94cuda3std3__436_GLOBAL__N__800e7f78_4_k_cu_3a6ab9e96ignoreE,@object
	.size		_ZN34_INTERNAL_800e7f78_4_k_cu_3a6ab9e94cuda3std3__436_GLOBAL__N__800e7f78_4_k_cu_3a6ab9e96ignoreE,(_ZN34_INTERNAL_800e7f78_4_k_cu_3a6ab9e94cuda3std6ranges3__45__cpo4dataE - _ZN34_INTERNAL_800e7f78_4_k_cu_3a6ab9e94cuda3std3__436_GLOBAL__N__800e7f78_4_k_cu_3a6ab9e96ignoreE)
_ZN34_INTERNAL_800e7f78_4_k_cu_3a6ab9e94cuda3std3__436_GLOBAL__N__800e7f78_4_k_cu_3a6ab9e96ignoreE:
	.zero		1
	.type		_ZN34_INTERNAL_800e7f78_4_k_cu_3a6ab9e94cuda3std6ranges3__45__cpo4dataE,@object
	.size		_ZN34_INTERNAL_800e7f78_4_k_cu_3a6ab9e94cuda3std6ranges3__45__cpo4dataE,(_ZN34_INTERNAL_800e7f78_4_k_cu_3a6ab9e96thrust24THRUST_300001_SM_1000_NS12placeholders2_7E - _ZN34_INTERNAL_800e7f78_4_k_cu_3a6ab9e94cuda3std6ranges3__45__cpo4dataE)
_ZN34_INTERNAL_800e7f78_4_k_cu_3a6ab9e94cuda3std6ranges3__45__cpo4dataE:
	.zero		1
	.type		_ZN34_INTERNAL_800e7f78_4_k_cu_3a6ab9e96thrust24THRUST_300001_SM_1000_NS12placeholders2_7E,@object
	.size		_ZN34_INTERNAL_800e7f78_4_k_cu_3a6ab9e96thrust24THRUST_300001_SM_1000_NS12placeholders2_7E,(_ZN34_INTERNAL_800e7f78_4_k_cu_3a6ab9e94cuda3std3__45__cpo6rbeginE - _ZN34_INTERNAL_800e7f78_4_k_cu_3a6ab9e96thrust24THRUST_300001_SM_1000_NS12placeholders2_7E)
_ZN34_INTERNAL_800e7f78_4_k_cu_3a6ab9e96thrust24THRUST_300001_SM_1000_NS12placeholders2_7E:
	.zero		1
	.type		_ZN34_INTERNAL_800e7f78_4_k_cu_3a6ab9e94cuda3std3__45__cpo6rbeginE,@object
	.size		_ZN34_INTERNAL_800e7f78_4_k_cu_3a6ab9e94cuda3std3__45__cpo6rbeginE,(_ZN34_INTERNAL_800e7f78_4_k_cu_3a6ab9e94cuda3std6ranges3__45__cpo7advanceE - _ZN34_INTERNAL_800e7f78_4_k_cu_3a6ab9e94cuda3std3__45__cpo6rbeginE)
_ZN34_INTERNAL_800e7f78_4_k_cu_3a6ab9e94cuda3std3__45__cpo6rbeginE:
	.zero		1
	.type		_ZN34_INTERNAL_800e7f78_4_k_cu_3a6ab9e94cuda3std6ranges3__45__cpo7advanceE,@object
	.size		_ZN34_INTERNAL_800e7f78_4_k_cu_3a6ab9e94cuda3std6ranges3__45__cpo7advanceE,(_ZN34_INTERNAL_800e7f78_4_k_cu_3a6ab9e94cuda3std3__47nulloptE - _ZN34_INTERNAL_800e7f78_4_k_cu_3a6ab9e94cuda3std6ranges3__45__cpo7advanceE)
_ZN34_INTERNAL_800e7f78_4_k_cu_3a6ab9e94cuda3std6ranges3__45__cpo7advanceE:
	.zero		1
	.type		_ZN34_INTERNAL_800e7f78_4_k_cu_3a6ab9e94cuda3std3__47nulloptE,@object
	.size		_ZN34_INTERNAL_800e7f78_4_k_cu_3a6ab9e94cuda3std3__47nulloptE,(_ZN34_INTERNAL_800e7f78_4_k_cu_3a6ab9e94cuda3std6ranges3__45__cpo8distanceE - _ZN34_INTERNAL_800e7f78_4_k_cu_3a6ab9e94cuda3std3__47nulloptE)
_ZN34_INTERNAL_800e7f78_4_k_cu_3a6ab9e94cuda3std3__47nulloptE:
	.zero		1
	.type		_ZN34_INTERNAL_800e7f78_4_k_cu_3a6ab9e94cuda3std6ranges3__45__cpo8distanceE,@object
	.size		_ZN34_INTERNAL_800e7f78_4_k_cu_3a6ab9e94cuda3std6ranges3__45__cpo8distanceE,(_ZN34_INTERNAL_800e7f78_4_k_cu_3a6ab9e96thrust24THRUST_300001_SM_1000_NS12placeholders2_6E - _ZN34_INTERNAL_800e7f78_4_k_cu_3a6ab9e94cuda3std6ranges3__45__cpo8distanceE)
_ZN34_INTERNAL_800e7f78_4_k_cu_3a6ab9e94cuda3std6ranges3__45__cpo8distanceE:
	.zero		1
	.type		_ZN34_INTERNAL_800e7f78_4_k_cu_3a6ab9e96thrust24THRUST_300001_SM_1000_NS12placeholders2_6E,@object
	.size		_ZN34_INTERNAL_800e7f78_4_k_cu_3a6ab9e96thrust24THRUST_300001_SM_1000_NS12placeholders2_6E,(_ZN34_INTERNAL_800e7f78_4_k_cu_3a6ab9e94cuda3std3__45__cpo4cendE - _ZN34_INTERNAL_800e7f78_4_k_cu_3a6ab9e96thrust24THRUST_300001_SM_1000_NS12placeholders2_6E)
_ZN34_INTERNAL_800e7f78_4_k_cu_3a6ab9e96thrust24THRUST_300001_SM_1000_NS12placeholders2_6E:
	.zero		1
	.type		_ZN34_INTERNAL_800e7f78_4_k_cu_3a6ab9e94cuda3std3__45__cpo4cendE,@object
	.size		_ZN34_INTERNAL_800e7f78_4_k_cu_3a6ab9e94cuda3std3__45__cpo4cendE,(_ZN34_INTERNAL_800e7f78_4_k_cu_3a6ab9e94cuda3std6ranges3__45__cpo4cendE - _ZN34_INTERNAL_800e7f78_4_k_cu_3a6ab9e94cuda3std3__45__cpo4cendE)
_ZN34_INTERNAL_800e7f78_4_k_cu_3a6ab9e94cuda3std3__45__cpo4cendE:
	.zero		1
	.type		_ZN34_INTERNAL_800e7f78_4_k_cu_3a6ab9e94cuda3std6ranges3__45__cpo4cendE,@object
	.size		_ZN34_INTERNAL_800e7f78_4_k_cu_3a6ab9e94cuda3std6ranges3__45__cpo4cendE,(_ZN34_INTERNAL_800e7f78_4_k_cu_3a6ab9e94cuda3std3__420unreachable_sentinelE - _ZN34_INTERNAL_800e7f78_4_k_cu_3a6ab9e94cuda3std6ranges3__45__cpo4cendE)
_ZN34_INTERNAL_800e7f78_4_k_cu_3a6ab9e94cuda3std6ranges3__45__cpo4cendE:
	.zero		1
	.type		_ZN34_INTERNAL_800e7f78_4_k_cu_3a6ab9e94cuda3std3__420unreachable_sentinelE,@object
	.size		_ZN34_INTERNAL_800e7f78_4_k_cu_3a6ab9e94cuda3std3__420unreachable_sentinelE,(_ZN34_INTERNAL_800e7f78_4_k_cu_3a6ab9e94cuda3std6ranges3__45__cpo5ssizeE - _ZN34_INTERNAL_800e7f78_4_k_cu_3a6ab9e94cuda3std3__420unreachable_sentinelE)
_ZN34_INTERNAL_800e7f78_4_k_cu_3a6ab9e94cuda3std3__420unreachable_sentinelE:
	.zero		1
	.type		_ZN34_INTERNAL_800e7f78_4_k_cu_3a6ab9e94cuda3std6ranges3__45__cpo5ssizeE,@object
	.size		_ZN34_INTERNAL_800e7f78_4_k_cu_3a6ab9e94cuda3std6ranges3__45__cpo5ssizeE,(_ZN34_INTERNAL_800e7f78_4_k_cu_3a6ab9e96thrust24THRUST_300001_SM_1000_NS12placeholders3_10E - _ZN34_INTERNAL_800e7f78_4_k_cu_3a6ab9e94cuda3std6ranges3__45__cpo5ssizeE)
_ZN34_INTERNAL_800e7f78_4_k_cu_3a6ab9e94cuda3std6ranges3__45__cpo5ssizeE:
	.zero		1
	.type		_ZN34_INTERNAL_800e7f78_4_k_cu_3a6ab9e96thrust24THRUST_300001_SM_1000_NS12placeholders3_10E,@object
	.size		_ZN34_INTERNAL_800e7f78_4_k_cu_3a6ab9e96thrust24THRUST_300001_SM_1000_NS12placeholders3_10E,(_ZN34_INTERNAL_800e7f78_4_k_cu_3a6ab9e94cuda3std3__45__cpo5crendE - _ZN34_INTERNAL_800e7f78_4_k_cu_3a6ab9e96thrust24THRUST_300001_SM_1000_NS12placeholders3_10E)
_ZN34_INTERNAL_800e7f78_4_k_cu_3a6ab9e96thrust24THRUST_300001_SM_1000_NS12placeholders3_10E:
	.zero		1
	.type		_ZN34_INTERNAL_800e7f78_4_k_cu_3a6ab9e94cuda3std3__45__cpo5crendE,@object
	.size		_ZN34_INTERNAL_800e7f78_4_k_cu_3a6ab9e94cuda3std3__45__cpo5crendE,(_ZN34_INTERNAL_800e7f78_4_k_cu_3a6ab9e94cuda3std6ranges3__45__cpo4prevE - _ZN34_INTERNAL_800e7f78_4_k_cu_3a6ab9e94cuda3std3__45__cpo5crendE)
_ZN34_INTERNAL_800e7f78_4_k_cu_3a6ab9e94cuda3std3__45__cpo5crendE:
	.zero		1
	.type		_ZN34_INTERNAL_800e7f78_4_k_cu_3a6ab9e94cuda3std6ranges3__45__cpo4prevE,@object
	.size		_ZN34_INTERNAL_800e7f78_4_k_cu_3a6ab9e94cuda3std6ranges3__45__cpo4prevE,(_ZN34_INTERNAL_800e7f78_4_k_cu_3a6ab9e94cuda3std6ranges3__45__cpo9iter_moveE - _ZN34_INTERNAL_800e7f78_4_k_cu_3a6ab9e94cuda3std6ranges3__45__cpo4prevE)
_ZN34_INTERNAL_800e7f78_4_k_cu_3a6ab9e94cuda3std6ranges3__45__cpo4prevE:
	.zero		1
	.type		_ZN34_INTERNAL_800e7f78_4_k_cu_3a6ab9e94cuda3std6ranges3__45__cpo9iter_moveE,@object
	.size		_ZN34_INTERNAL_800e7f78_4_k_cu_3a6ab9e94cuda3std6ranges3__45__cpo9iter_moveE,(_ZN34_INTERNAL_800e7f78_4_k_cu_3a6ab9e96thrust24THRUST_300001_SM_1000_NS12placeholders2_2E - _ZN34_INTERNAL_800e7f78_4_k_cu_3a6ab9e94cuda3std6ranges3__45__cpo9iter_moveE)
_ZN34_INTERNAL_800e7f78_4_k_cu_3a6ab9e94cuda3std6ranges3__45__cpo9iter_moveE:
	.zero		1
	.type		_ZN34_INTERNAL_800e7f78_4_k_cu_3a6ab9e96thrust24THRUST_300001_SM_1000_NS12placeholders2_2E,@object
	.size		_ZN34_INTERNAL_800e7f78_4_k_cu_3a6ab9e96thrust24THRUST_300001_SM_1000_NS12placeholders2_2E,(_ZN34_INTERNAL_800e7f78_4_k_cu_3a6ab9e96thrust24THRUST_300001_SM_1000_NS12placeholders2_4E - _ZN34_INTERNAL_800e7f78_4_k_cu_3a6ab9e96thrust24THRUST_300001_SM_1000_NS12placeholders2_2E)
_ZN34_INTERNAL_800e7f78_4_k_cu_3a6ab9e96thrust24THRUST_300001_SM_1000_NS12placeholders2_2E:
	.zero		1
	.type		_ZN34_INTERNAL_800e7f78_4_k_cu_3a6ab9e96thrust24THRUST_300001_SM_1000_NS12placeholders2_4E,@object
	.size		_ZN34_INTERNAL_800e7f78_4_k_cu_3a6ab9e96thrust24THRUST_300001_SM_1000_NS12placeholders2_4E,(_ZN34_INTERNAL_800e7f78_4_k_cu_3a6ab9e94cuda3std3__45__cpo3endE - _ZN34_INTERNAL_800e7f78_4_k_cu_3a6ab9e96thrust24THRUST_300001_SM_1000_NS12placeholders2_4E)
_ZN34_INTERNAL_800e7f78_4_k_cu_3a6ab9e96thrust24THRUST_300001_SM_1000_NS12placeholders2_4E:
	.zero		1
	.type		_ZN34_INTERNAL_800e7f78_4_k_cu_3a6ab9e94cuda3std3__45__cpo3endE,@object
	.size		_ZN34_INTERNAL_800e7f78_4_k_cu_3a6ab9e94cuda3std3__45__cpo3endE,(_ZN34_INTERNAL_800e7f78_4_k_cu_3a6ab9e94cuda3std6ranges3__45__cpo3endE - _ZN34_INTERNAL_800e7f78_4_k_cu_3a6ab9e94cuda3std3__45__cpo3endE)
_ZN34_INTERNAL_800e7f78_4_k_cu_3a6ab9e94cuda3std3__45__cpo3endE:
	.zero		1
	.type		_ZN34_INTERNAL_800e7f78_4_k_cu_3a6ab9e94cuda3std6ranges3__45__cpo3endE,@object
	.size		_ZN34_INTERNAL_800e7f78_4_k_cu_3a6ab9e94cuda3std6ranges3__45__cpo3endE,(_ZN34_INTERNAL_800e7f78_4_k_cu_3a6ab9e94cuda3std3__419piecewise_constructE - _ZN34_INTERNAL_800e7f78_4_k_cu_3a6ab9e94cuda3std6ranges3__45__cpo3endE)
_ZN34_INTERNAL_800e7f78_4_k_cu_3a6ab9e94cuda3std6ranges3__45__cpo3endE:
	.zero		1
	.type		_ZN34_INTERNAL_800e7f78_4_k_cu_3a6ab9e94cuda3std3__419piecewise_constructE,@object
	.size		_ZN34_INTERNAL_800e7f78_4_k_cu_3a6ab9e94cuda3std3__419piecewise_constructE,(_ZN34_INTERNAL_800e7f78_4_k_cu_3a6ab9e94cuda3std6ranges3__45__cpo5cdataE - _ZN34_INTERNAL_800e7f78_4_k_cu_3a6ab9e94cuda3std3__419piecewise_constructE)
_ZN34_INTERNAL_800e7f78_4_k_cu_3a6ab9e94cuda3std3__419piecewise_constructE:
	.zero		1
	.type		_ZN34_INTERNAL_800e7f78_4_k_cu_3a6ab9e94cuda3std6ranges3__45__cpo5cdataE,@object
	.size		_ZN34_INTERNAL_800e7f78_4_k_cu_3a6ab9e94cuda3std6ranges3__45__cpo5cdataE,(_ZN34_INTERNAL_800e7f78_4_k_cu_3a6ab9e96thrust24THRUST_300001_SM_1000_NS12placeholders2_8E - _ZN34_INTERNAL_800e7f78_4_k_cu_3a6ab9e94cuda3std6ranges3__45__cpo5cdataE)
_ZN34_INTERNAL_800e7f78_4_k_cu_3a6ab9e94cuda3std6ranges3__45__cpo5cdataE:
	.zero		1
	.type		_ZN34_INTERNAL_800e7f78_4_k_cu_3a6ab9e96thrust24THRUST_300001_SM_1000_NS12placeholders2_8E,@object
	.size		_ZN34_INTERNAL_800e7f78_4_k_cu_3a6ab9e96thrust24THRUST_300001_SM_1000_NS12placeholders2_8E,(_ZN34_INTERNAL_800e7f78_4_k_cu_3a6ab9e94cuda3std3__45__cpo4rendE - _ZN34_INTERNAL_800e7f78_4_k_cu_3a6ab9e96thrust24THRUST_300001_SM_1000_NS12placeholders2_8E)
_ZN34_INTERNAL_800e7f78_4_k_cu_3a6ab9e96thrust24THRUST_300001_SM_1000_NS12placeholders2_8E:
	.zero		1
	.type		_ZN34_INTERNAL_800e7f78_4_k_cu_3a6ab9e94cuda3std3__45__cpo4rendE,@object
	.size		_ZN34_INTERNAL_800e7f78_4_k_cu_3a6ab9e94cuda3std3__45__cpo4rendE,(_ZN34_INTERNAL_800e7f78_4_k_cu_3a6ab9e94cuda3std6ranges3__45__cpo9iter_swapE - _ZN34_INTERNAL_800e7f78_4_k_cu_3a6ab9e94cuda3std3__45__cpo4rendE)
_ZN34_INTERNAL_800e7f78_4_k_cu_3a6ab9e94cuda3std3__45__cpo4rendE:
	.zero		1
	.type		_ZN34_INTERNAL_800e7f78_4_k_cu_3a6ab9e94cuda3std6ranges3__45__cpo9iter_swapE,@object
	.size		_ZN34_INTERNAL_800e7f78_4_k_cu_3a6ab9e94cuda3std6ranges3__45__cpo9iter_swapE,(_ZN34_INTERNAL_800e7f78_4_k_cu_3a6ab9e94cuda3std3__48unexpectE - _ZN34_INTERNAL_800e7f78_4_k_cu_3a6ab9e94cuda3std6ranges3__45__cpo9iter_swapE)
_ZN34_INTERNAL_800e7f78_4_k_cu_3a6ab9e94cuda3std6ranges3__45__cpo9iter_swapE:
	.zero		1
	.type		_ZN34_INTERNAL_800e7f78_4_k_cu_3a6ab9e94cuda3std3__48unexpectE,@object
	.size		_ZN34_INTERNAL_800e7f78_4_k_cu_3a6ab9e94cuda3std3__48unexpectE,(_ZN34_INTERNAL_800e7f78_4_k_cu_3a6ab9e96thrust24THRUST_300001_SM_1000_NS6system6detail10sequential3seqE - _ZN34_INTERNAL_800e7f78_4_k_cu_3a6ab9e94cuda3std3__48unexpectE)
_ZN34_INTERNAL_800e7f78_4_k_cu_3a6ab9e94cuda3std3__48unexpectE:
	.zero		1
	.type		_ZN34_INTERNAL_800e7f78_4_k_cu_3a6ab9e96thrust24THRUST_300001_SM_1000_NS6system6detail10sequential3seqE,@object
	.size		_ZN34_INTERNAL_800e7f78_4_k_cu_3a6ab9e96thrust24THRUST_300001_SM_1000_NS6system6detail10sequential3seqE,(.L_29 - _ZN34_INTERNAL_800e7f78_4_k_cu_3a6ab9e96thrust24THRUST_300001_SM_1000_NS6system6detail10sequential3seqE)
_ZN34_INTERNAL_800e7f78_4_k_cu_3a6ab9e96thrust24THRUST_300001_SM_1000_NS6system6detail10sequential3seqE:
	.zero		1
.L_29:


//--------------------- .nv.shared._ZN3cub18CUB_300001_SM_10006detail6reduce18DeviceReduceKernelINS2_10policy_hubINS0_12KeyValuePairIifEEiNS0_6ArgMinEE10Policy1000ENS0_21ArgIndexInputIteratorIPfifEEiS7_S6_N4cuda3std3__410__identityEEEvT0_PT3_T1_NS0_13GridEvenShareISK_EET2_T4_ --------------------------
	.section	.nv.shared._ZN3cub18CUB_300001_SM_10006detail6reduce18DeviceReduceKernelINS2_10policy_hubINS0_12KeyValuePairIifEEiNS0_6ArgMinEE10Policy1000ENS0_21ArgIndexInputIteratorIPfifEEiS7_S6_N4cuda3std3__410__identityEEEvT0_PT3_T1_NS0_13GridEvenShareISK_EET2_T4_,"aw",@nobits
	.sectionflags	@""
	.align	4
.nv.shared._ZN3cub18CUB_300001_SM_10006detail6reduce18DeviceReduceKernelINS2_10policy_hubINS0_12KeyValuePairIifEEiNS0_6ArgMinEE10Policy1000ENS0_21ArgIndexInputIteratorIPfifEEiS7_S6_N4cuda3std3__410__identityEEEvT0_PT3_T1_NS0_13GridEvenShareISK_EET2_T4_:
	.zero		1104


//--------------------- .nv.shared._ZN3cub18CUB_300001_SM_10006detail6reduce28DeviceReduceSingleTileKernelINS2_10policy_hubINS0_12KeyValuePairIifEEiNS0_6ArgMinEE10Policy1000ENS0_21ArgIndexInputIteratorIPfifEEN6thrust24THRUST_300001_SM_1000_NS24tabulate_output_iteratorINS2_32accumulating_transform_output_opINS5_IlfEENS2_18local_to_global_opIlEES7_NSF_INS2_31unzip_and_write_arg_extremum_opISB_PiEENSE_11use_defaultElEEEESN_lEEiS7_NS2_20empty_problem_init_tIS6_EES6_N4cuda3std3__410__identityEEEvT0_T1_T2_T3_T4_T6_ --------------------------
	.section	.nv.shared._ZN3cub18CUB_300001_SM_10006detail6reduce28DeviceReduceSingleTileKernelINS2_10policy_hubINS0_12KeyValuePairIifEEiNS0_6ArgMinEE10Policy1000ENS0_21ArgIndexInputIteratorIPfifEEN6thrust24THRUST_300001_SM_1000_NS24tabulate_output_iteratorINS2_32accumulating_transform_output_opINS5_IlfEENS2_18local_to_global_opIlEES7_NSF_INS2_31unzip_and_write_arg_extremum_opISB_PiEENSE_11use_defaultElEEEESN_lEEiS7_NS2_20empty_problem_init_tIS6_EES6_N4cuda3std3__410__identityEEEvT0_T1_T2_T3_T4_T6_,"aw",@nobits
	.sectionflags	@""
	.align	4
.nv.shared._ZN3cub18CUB_300001_SM_10006detail6reduce28DeviceReduceSingleTileKernelINS2_10policy_hubINS0_12KeyValuePairIifEEiNS0_6ArgMinEE10Policy1000ENS0_21ArgIndexInputIteratorIPfifEEN6thrust24THRUST_300001_SM_1000_NS24tabulate_output_iteratorINS2_32accumulating_transform_output_opINS5_IlfEENS2_18local_to_global_opIlEES7_NSF_INS2_31unzip_and_write_arg_extremum_opISB_PiEENSE_11use_defaultElEEEESN_lEEiS7_NS2_20empty_problem_init_tIS6_EES6_N4cuda3std3__410__identityEEEvT0_T1_T2_T3_T4_T6_:
	.zero		1104


//--------------------- .nv.shared._Z11find_argminPKfPiPfi --------------------------
	.section	.nv.shared._Z11find_argminPKfPiPfi,"aw",@nobits
	.sectionflags	@""
	.align	4
.nv.shared._Z11find_argminPKfPiPfi:
	.zero		3072


//--------------------- .nv.constant0._ZN3cub18CUB_300001_SM_10006detail6reduce28DeviceReduceSingleTileKernelINS2_10policy_hubINS0_12KeyValuePairIifEEiNS0_6ArgMinEE10Policy1000EPS6_N6thrust24THRUST_300001_SM_1000_NS24tabulate_output_iteratorINS2_32accumulating_transform_output_opINS5_IlfEENS2_18local_to_global_opIlEES7_NSD_INS2_31unzip_and_write_arg_extremum_opIPfPiEENSC_11use_defaultElEEEESM_lEEiS7_NS2_20empty_problem_init_tIS6_EES6_N4cuda3std3__410__identityEEEvT0_T1_T2_T3_T4_T6_ --------------------------
	.section	.nv.constant0._ZN3cub18CUB_300001_SM_10006detail6reduce28DeviceReduceSingleTileKernelINS2_10policy_hubINS0_12KeyValuePairIifEEiNS0_6ArgMinEE10Policy1000EPS6_N6thrust24THRUST_300001_SM_1000_NS24tabulate_output_iteratorINS2_32accumulating_transform_output_opINS5_IlfEENS2_18local_to_global_opIlEES7_NSD_INS2_31unzip_and_write_arg_extremum_opIPfPiEENSC_11use_defaultElEEEESM_lEEiS7_NS2_20empty_problem_init_tIS6_EES6_N4cuda3std3__410__identityEEEvT0_T1_T2_T3_T4_T6_,"a",@progbits
	.sectionflags	@""
	.align	4
.nv.constant0._ZN3cub18CUB_300001_SM_10006detail6reduce28DeviceReduceSingleTileKernelINS2_10policy_hubINS0_12KeyValuePairIifEEiNS0_6ArgMinEE10Policy1000EPS6_N6thrust24THRUST_300001_SM_1000_NS24tabulate_output_iteratorINS2_32accumulating_transform_output_opINS5_IlfEENS2_18local_to_global_opIlEES7_NSD_INS2_31unzip_and_write_arg_extremum_opIPfPiEENSC_11use_defaultElEEEESM_lEEiS7_NS2_20empty_problem_init_tIS6_EES6_N4cuda3std3__410__identityEEEvT0_T1_T2_T3_T4_T6_:
	.zero		993


//--------------------- .nv.constant0._ZN3cub18CUB_300001_SM_10006detail6reduce18DeviceReduceKernelINS2_10policy_hubINS0_12KeyValuePairIifEEiNS0_6ArgMinEE10Policy1000ENS0_21ArgIndexInputIteratorIPfifEEiS7_S6_N4cuda3std3__410__identityEEEvT0_PT3_T1_NS0_13GridEvenShareISK_EET2_T4_ --------------------------
	.section	.nv.constant0._ZN3cub18CUB_300001_SM_10006detail6reduce18DeviceReduceKernelINS2_10policy_hubINS0_12KeyValuePairIifEEiNS0_6ArgMinEE10Policy1000ENS0_21ArgIndexInputIteratorIPfifEEiS7_S6_N4cuda3std3__410__identityEEEvT0_PT3_T1_NS0_13GridEvenShareISK_EET2_T4_,"a",@progbits
	.sectionflags	@""
	.align	4
.nv.constant0._ZN3cub18CUB_300001_SM_10006detail6reduce18DeviceReduceKernelINS2_10policy_hubINS0_12KeyValuePairIifEEiNS0_6ArgMinEE10Policy1000ENS0_21ArgIndexInputIteratorIPfifEEiS7_S6_N4cuda3std3__410__identityEEEvT0_PT3_T1_NS0_13GridEvenShareISK_EET2_T4_:
	.zero		966


//--------------------- .nv.constant0._ZN3cub18CUB_300001_SM_10006detail6reduce28DeviceReduceSingleTileKernelINS2_10policy_hubINS0_12KeyValuePairIifEEiNS0_6ArgMinEE10Policy1000ENS0_21ArgIndexInputIteratorIPfifEEN6thrust24THRUST_300001_SM_1000_NS24tabulate_output_iteratorINS2_32accumulating_transform_output_opINS5_IlfEENS2_18local_to_global_opIlEES7_NSF_INS2_31unzip_and_write_arg_extremum_opISB_PiEENSE_11use_defaultElEEEESN_lEEiS7_NS2_20empty_problem_init_tIS6_EES6_N4cuda3std3__410__identityEEEvT0_T1_T2_T3_T4_T6_ --------------------------
	.section	.nv.constant0._ZN3cub18CUB_300001_SM_10006detail6reduce28DeviceReduceSingleTileKernelINS2_10policy_hubINS0_12KeyValuePairIifEEiNS0_6ArgMinEE10Policy1000ENS0_21ArgIndexInputIteratorIPfifEEN6thrust24THRUST_300001_SM_1000_NS24tabulate_output_iteratorINS2_32accumulating_transform_output_opINS5_IlfEENS2_18local_to_global_opIlEES7_NSF_INS2_31unzip_and_write_arg_extremum_opISB_PiEENSE_11use_defaultElEEEESN_lEEiS7_NS2_20empty_problem_init_tIS6_EES6_N4cuda3std3__410__identityEEEvT0_T1_T2_T3_T4_T6_,"a",@progbits
	.sectionflags	@""
	.align	4
.nv.constant0._ZN3cub18CUB_300001_SM_10006detail6reduce28DeviceReduceSingleTileKernelINS2_10policy_hubINS0_12KeyValuePairIifEEiNS0_6ArgMinEE10Policy1000ENS0_21ArgIndexInputIteratorIPfifEEN6thrust24THRUST_300001_SM_1000_NS24tabulate_output_iteratorINS2_32accumulating_transform_output_opINS5_IlfEENS2_18local_to_global_opIlEES7_NSF_INS2_31unzip_and_write_arg_extremum_opISB_PiEENSE_11use_defaultElEEEESN_lEEiS7_NS2_20empty_problem_init_tIS6_EES6_N4cuda3std3__410__identityEEEvT0_T1_T2_T3_T4_T6_:
	.zero		1001


//--------------------- .nv.constant0._ZN3cub18CUB_300001_SM_10006detail11EmptyKernelIvEEvv --------------------------
	.section	.nv.constant0._ZN3cub18CUB_300001_SM_10006detail11EmptyKernelIvEEvv,"a",@progbits
	.sectionflags	@""
	.align	4
.nv.constant0._ZN3cub18CUB_300001_SM_10006detail11EmptyKernelIvEEvv:
	.zero		896


//--------------------- .nv.constant0._Z21check_slack_conditionPKfS0_S0_Pii --------------------------
	.section	.nv.constant0._Z21check_slack_conditionPKfS0_S0_Pii,"a",@progbits
	.sectionflags	@""
	.align	4
.nv.constant0._Z21check_slack_conditionPKfS0_S0_Pii:
	.zero		932


//--------------------- .nv.constant0._Z24check_feasible_conditionPKfPKiS0_S0_Pii --------------------------
	.section	.nv.constant0._Z24check_feasible_conditionPKfPKiS0_S0_Pii,"a",@progbits
	.sectionflags	@""
	.align	4
.nv.constant0._Z24check_feasible_conditionPKfPKiS0_S0_Pii:
	.zero		940


//--------------------- .nv.constant0._Z12update_dualsPiS_PfS0_fi --------------------------
	.section	.nv.constant0._Z12update_dualsPiS_PfS0_fi,"a",@progbits
	.sectionflags	@""
	.align	4
.nv.constant0._Z12update_dualsPiS_PfS0_fi:
	.zero		936


//--------------------- .nv.constant0._Z15set_array_valuePiii --------------------------
	.section	.nv.constant0._Z15set_array_valuePiii,"a",@progbits
	.sectionflags	@""
	.align	4
.nv.constant0._Z15set_array_valuePiii:
	.zero		912


//--------------------- .nv.constant0._Z16solve_1bc_kerneliPKiiPKfPiS3_Pb --------------------------
	.section	.nv.constant0._Z16solve_1bc_kerneliPKiiPKfPiS3_Pb,"a",@progbits
	.sectionflags	@""
	.align	4
.nv.constant0._Z16solve_1bc_kerneliPKiiPKfPiS3_Pb:
	.zero		952


//--------------------- .nv.constant0._Z18compute_col_to_rowiPKiPi --------------------------
	.section	.nv.constant0._Z18compute_col_to_rowiPKiPi,"a",@progbits
	.sectionflags	@""
	.align	4
.nv.constant0._Z18compute_col_to_rowiPKiPi:
	.zero		920


//--------------------- .nv.constant0._Z11find_argminPKfPiPfi --------------------------
	.section	.nv.constant0._Z11find_argminPKfPiPfi,"a",@progbits
	.sectionflags	@""
	.align	4
.nv.constant0._Z11find_argminPKfPiPfi:
	.zero		924


//--------------------- .nv.constant0._Z9compute_BPKfS0_S0_Pfi --------------------------
	.section	.nv.constant0._Z9compute_BPKfS0_S0_Pfi,"a",@progbits
	.sectionflags	@""
	.align	4
.nv.constant0._Z9compute_BPKfS0_S0_Pfi:
	.zero		932


//--------------------- SYMBOLS --------------------------

	.type		.nv.reservedSmem.offset0,@object
	.size		.nv.reservedSmem.offset0,0x4
	.type		.nv.reservedSmem.cap,@object
	.size		.nv.reservedSmem.cap,0x4
